	.target	sm_90a

	.elftype	@"ET_EXEC"


//--------------------- .note.nv.tkinfo           --------------------------
	.section	.note.nv.tkinfo,"",@"SHT_NOTE"
	.sectionflags	@"SHF_NOTE_NV_TKINFO"
	.tkinfo
        /*0018*/ 	.word	0x00000002
        /*0030*/ 	.string	""
        /*0030*/ 	.string	"ptxas"
        /*0030*/ 	.string	"Cuda compilation tools, release 13.0, V13.0.88"
        /*0030*/ 	.string	"Build cuda_13.0.r13.0/compiler.36424714_0"
        /*0030*/ 	.string	"-arch sm_90a -m 64 "



//--------------------- .note.nv.cuinfo           --------------------------
	.section	.note.nv.cuinfo,"",@"SHT_NOTE"
	.sectionflags	@"SHF_NOTE_NV_CUINFO"
        /*0018*/ 	.short	0x0002
        /*001a*/ 	.short	0x005a
        /*001c*/ 	.short	0x0082
	.zero		2


//--------------------- .nv.info                  --------------------------
	.section	.nv.info,"",@"SHT_CUDA_INFO"
	.align	4


	//----- nvinfo : EIATTR_REGCOUNT
	.align		4
        /*0000*/ 	.byte	0x04, 0x2f
        /*0002*/ 	.short	(.L_15 - .L_14)
	.align		4
.L_14:
        /*0004*/ 	.word	index@(_ZN7cutlass13device_kernelINS_4gemm6kernel13GemmUniversalIN4cute5tupleIJiiiiEEENS1_10collective13CollectiveMmaINS1_34MainloopSm90TmaGmmaWarpSpecializedILi5ENS5_IJNS4_1CILi2EEENSA_ILi1EEESC_EEENS1_35KernelTmaWarpSpecializedCooperativeEEENS5_IJNSA_ILi512EEENSA_ILi128EEENSA_ILi64EEEEEEaNS5_IJlSC_lEEEaSK_NS4_8TiledMMAINS4_8MMA_AtomIJNS4_4SM904GMMA27MMA_64x128x32_S32S8S8_SS_TNEEEENS4_6LayoutISD_NS5_IJSC_NSA_ILi0EEESS_EEEEENS5_IJNS4_10UnderscoreESV_SV_EEEEENS4_13SM90_TMA_LOADENS4_14ComposedLayoutINS4_7SwizzleILi2ELi4ELi3EEENS4_18smem_ptr_flag_bitsILi8EEENSR_INS5_IJNSA_ILi8EEESI_EEENS5_IJSI_SC_EEEEEEEvNS4_8identityENS4_23SM90_TMA_LOAD_MULTICASTES18_vS19_EENS_8epilogue10collective6detail29Sm90TmaWarpSpecializedAdapterINS1D_15DefaultEpilogueIaSK_SK_NS1C_6thread17LinearCombinationIaLi1EiiLNS1H_9ScaleType4KindE0ELNS_15FloatRoundStyleE2EaEENS1_15EpilogueDefaultEEEEEvvEEEEvNT_6ParamsE)
        /*0008*/ 	.word	0x000000a8


	//----- nvinfo : EIATTR_FRAME_SIZE
	.align		4
.L_15:
        /*000c*/ 	.byte	0x04, 0x11
        /*000e*/ 	.short	(.L_17 - .L_16)
	.align		4
.L_16:
        /*0010*/ 	.word	index@(_ZN7cutlass13device_kernelINS_4gemm6kernel13GemmUniversalIN4cute5tupleIJiiiiEEENS1_10collective13CollectiveMmaINS1_34MainloopSm90TmaGmmaWarpSpecializedILi5ENS5_IJNS4_1CILi2EEENSA_ILi1EEESC_EEENS1_35KernelTmaWarpSpecializedCooperativeEEENS5_IJNSA_ILi512EEENSA_ILi128EEENSA_ILi64EEEEEEaNS5_IJlSC_lEEEaSK_NS4_8TiledMMAINS4_8MMA_AtomIJNS4_4SM904GMMA27MMA_64x128x32_S32S8S8_SS_TNEEEENS4_6LayoutISD_NS5_IJSC_NSA_ILi0EEESS_EEEEENS5_IJNS4_10UnderscoreESV_SV_EEEEENS4_13SM90_TMA_LOADENS4_14ComposedLayoutINS4_7SwizzleILi2ELi4ELi3EEENS4_18smem_ptr_flag_bitsILi8EEENSR_INS5_IJNSA_ILi8EEESI_EEENS5_IJSI_SC_EEEEEEEvNS4_8identityENS4_23SM90_TMA_LOAD_MULTICASTES18_vS19_EENS_8epilogue10collective6detail29Sm90TmaWarpSpecializedAdapterINS1D_15DefaultEpilogueIaSK_SK_NS1C_6thread17LinearCombinationIaLi1EiiLNS1H_9ScaleType4KindE0ELNS_15FloatRoundStyleE2EaEENS1_15EpilogueDefaultEEEEEvvEEEEvNT_6ParamsE)
        /*0014*/ 	.word	0x000002c0


	//----- nvinfo : EIATTR_MIN_STACK_SIZE
	.align		4
.L_17:
        /*0018*/ 	.byte	0x04, 0x12
        /*001a*/ 	.short	(.L_19 - .L_18)
	.align		4
.L_18:
        /*001c*/ 	.word	index@(_ZN7cutlass13device_kernelINS_4gemm6kernel13GemmUniversalIN4cute5tupleIJiiiiEEENS1_10collective13CollectiveMmaINS1_34MainloopSm90TmaGmmaWarpSpecializedILi5ENS5_IJNS4_1CILi2EEENSA_ILi1EEESC_EEENS1_35KernelTmaWarpSpecializedCooperativeEEENS5_IJNSA_ILi512EEENSA_ILi128EEENSA_ILi64EEEEEEaNS5_IJlSC_lEEEaSK_NS4_8TiledMMAINS4_8MMA_AtomIJNS4_4SM904GMMA27MMA_64x128x32_S32S8S8_SS_TNEEEENS4_6LayoutISD_NS5_IJSC_NSA_ILi0EEESS_EEEEENS5_IJNS4_10UnderscoreESV_SV_EEEEENS4_13SM90_TMA_LOADENS4_14ComposedLayoutINS4_7SwizzleILi2ELi4ELi3EEENS4_18smem_ptr_flag_bitsILi8EEENSR_INS5_IJNSA_ILi8EEESI_EEENS5_IJSI_SC_EEEEEEEvNS4_8identityENS4_23SM90_TMA_LOAD_MULTICASTES18_vS19_EENS_8epilogue10collective6detail29Sm90TmaWarpSpecializedAdapterINS1D_15DefaultEpilogueIaSK_SK_NS1C_6thread17LinearCombinationIaLi1EiiLNS1H_9ScaleType4KindE0ELNS_15FloatRoundStyleE2EaEENS1_15EpilogueDefaultEEEEEvvEEEEvNT_6ParamsE)
        /*0020*/ 	.word	0x000002c0
.L_19:


//--------------------- .nv.compat                --------------------------
	.section	.nv.compat,"",@"SHT_CUDA_COMPAT_INFO"
	.align	4
        /*0000*/ 	.byte	0x02, 0x09, 0x01, 0x00, 0x02, 0x02, 0x04, 0x00, 0x02, 0x05, 0x05, 0x00, 0x03, 0x07, 0x01, 0x01
        /*0010*/ 	.byte	0x02, 0x03, 0x01, 0x00, 0x02, 0x06, 0x01, 0x00, 0x04, 0x0b, 0x08, 0x00, 0x00, 0x00, 0x00, 0x00
        /*0020*/ 	.byte	0x00, 0x00, 0x00, 0x00


//--------------------- .nv.info._ZN7cutlass13device_kernelINS_4gemm6kernel13GemmUniversalIN4cute5tupleIJiiiiEEENS1_10collective13CollectiveMmaINS1_34MainloopSm90TmaGmmaWarpSpecializedILi5ENS5_IJNS4_1CILi2EEENSA_ILi1EEESC_EEENS1_35KernelTmaWarpSpecializedCooperativeEEENS5_IJNSA_ILi512EEENSA_ILi128EEENSA_ILi64EEEEEEaNS5_IJlSC_lEEEaSK_NS4_8TiledMMAINS4_8MMA_AtomIJNS4_4SM904GMMA27MMA_64x128x32_S32S8S8_SS_TNEEEENS4_6LayoutISD_NS5_IJSC_NSA_ILi0EEESS_EEEEENS5_IJNS4_10UnderscoreESV_SV_EEEEENS4_13SM90_TMA_LOADENS4_14ComposedLayoutINS4_7SwizzleILi2ELi4ELi3EEENS4_18smem_ptr_flag_bitsILi8EEENSR_INS5_IJNSA_ILi8EEESI_EEENS5_IJSI_SC_EEEEEEEvNS4_8identityENS4_23SM90_TMA_LOAD_MULTICASTES18_vS19_EENS_8epilogue10collective6detail29Sm90TmaWarpSpecializedAdapterINS1D_15DefaultEpilogueIaSK_SK_NS1C_6thread17LinearCombinationIaLi1EiiLNS1H_9ScaleType4KindE0ELNS_15FloatRoundStyleE2EaEENS1_15EpilogueDefaultEEEEEvvEEEEvNT_6ParamsE --------------------------
	.section	.nv.info._ZN7cutlass13device_kernelINS_4gemm6kernel13GemmUniversalIN4cute5tupleIJiiiiEEENS1_10collective13CollectiveMmaINS1_34MainloopSm90TmaGmmaWarpSpecializedILi5ENS5_IJNS4_1CILi2EEENSA_ILi1EEESC_EEENS1_35KernelTmaWarpSpecializedCooperativeEEENS5_IJNSA_ILi512EEENSA_ILi128EEENSA_ILi64EEEEEEaNS5_IJlSC_lEEEaSK_NS4_8TiledMMAINS4_8MMA_AtomIJNS4_4SM904GMMA27MMA_64x128x32_S32S8S8_SS_TNEEEENS4_6LayoutISD_NS5_IJSC_NSA_ILi0EEESS_EEEEENS5_IJNS4_10UnderscoreESV_SV_EEEEENS4_13SM90_TMA_LOADENS4_14ComposedLayoutINS4_7SwizzleILi2ELi4ELi3EEENS4_18smem_ptr_flag_bitsILi8EEENSR_INS5_IJNSA_ILi8EEESI_EEENS5_IJSI_SC_EEEEEEEvNS4_8identityENS4_23SM90_TMA_LOAD_MULTICASTES18_vS19_EENS_8epilogue10collective6detail29Sm90TmaWarpSpecializedAdapterINS1D_15DefaultEpilogueIaSK_SK_NS1C_6thread17LinearCombinationIaLi1EiiLNS1H_9ScaleType4KindE0ELNS_15FloatRoundStyleE2EaEENS1_15EpilogueDefaultEEEEEvvEEEEvNT_6ParamsE,"",@"SHT_CUDA_INFO"
	.sectionflags	@""
	.align	4


	//----- nvinfo : EIATTR_CUDA_API_VERSION
	.align		4
        /*0000*/ 	.byte	0x04, 0x37
        /*0002*/ 	.short	(.L_21 - .L_20)
.L_20:
        /*0004*/ 	.word	0x00000082


	//----- nvinfo : EIATTR_KPARAM_INFO
	.align		4
.L_21:
        /*0008*/ 	.byte	0x04, 0x17
        /*000a*/ 	.short	(.L_23 - .L_22)
.L_22:
        /*000c*/ 	.word	0x00000000
        /*0010*/ 	.short	0x0000
        /*0012*/ 	.short	0x0070
        /*0014*/ 	.byte	0x00, 0xf0, 0x01, 0x10


	//----- nvinfo : EIATTR_SPARSE_MMA_MASK
	.align		4
.L_23:
        /*0018*/ 	.byte	0x03, 0x50
        /*001a*/ 	.short	0x0000


	//----- nvinfo : EIATTR_MAXREG_COUNT
	.align		4
        /*001c*/ 	.byte	0x03, 0x1b
        /*001e*/ 	.short	0x00a8


	//----- nvinfo : EIATTR_NUM_BARRIERS
	.align		4
        /*0020*/ 	.byte	0x02, 0x4c
        /*0022*/ 	.byte	0x01
	.zero		1


	//----- nvinfo : EIATTR_EXTERNS
	.align		4
        /*0024*/ 	.byte	0x04, 0x0f
        /*0026*/ 	.short	(.L_25 - .L_24)


	//   ....[0]....
	.align		4
.L_24:
        /*0028*/ 	.word	index@(__assertfail)


	//----- nvinfo : EIATTR_ANNOTATIONS
	.align		4
.L_25:
        /*002c*/ 	.byte	0x04, 0x55
        /*002e*/ 	.short	(.L_27 - .L_26)


	//   ....[0]....
.L_26:
        /*0030*/ 	.word	0x00000001
        /*0034*/ 	.byte	0x60, 0x07, 0x00, 0x00, 0x01, 0x00, 0x00, 0x00, 0x20, 0x0a, 0x00, 0x00, 0x01, 0x00, 0x00, 0x00
        /* <DEDUP_REMOVED lines=234> */
        /*0ee4*/ 	.byte	0x50, 0x67, 0x01, 0x00


	//----- nvinfo : EIATTR_MERCURY_ISA_VERSION
	.align		4
.L_27:
        /*0ee8*/ 	.byte	0x03, 0x5f
        /*0eea*/ 	.short	0x0101


	//----- nvinfo : EIATTR_INT_WARP_WIDE_INSTR_OFFSETS
	.align		4
        /*0eec*/ 	.byte	0x04, 0x31
        /*0eee*/ 	.short	(.L_29 - .L_28)


	//   ....[0]....
.L_28:
        /*0ef0*/ 	.word	0x000005a0


	//   ....[1]....
        /*0ef4*/ 	.word	0x000005b0


	//   ....[2]....
        /*0ef8*/ 	.word	0x00000730


	//----- nvinfo : EIATTR_COOP_GROUP_MASK_REGIDS
	.align		4
.L_29:
        /*0efc*/ 	.byte	0x04, 0x29
        /*0efe*/ 	.short	(.L_31 - .L_30)


	//   ....[0]....
.L_30:
        /*0f00*/ 	.word	0xffffffff


	//   ....[1]....
        /*0f04*/ 	.word	0xffffffff


	//   ....[2]....
        /*0f08*/ 	.word	0xffffffff


	//   ....[3]....
        /*0f0c*/ 	.word	0xffffffff


	//   ....[4]....
        /*0f10*/ 	.word	0xffffffff


	//   ....[5]....
        /*0f14*/ 	.word	0xffffffff


	//----- nvinfo : EIATTR_COOP_GROUP_INSTR_OFFSETS
	.align		4
.L_31:
        /*0f18*/ 	.byte	0x04, 0x28
        /*0f1a*/ 	.short	(.L_33 - .L_32)


	//   ....[0]....
.L_32:
        /*0f1c*/ 	.word	0x00000070


	//   ....[1]....
        /*0f20*/ 	.word	0x00000080


	//   ....[2]....
        /*0f24*/ 	.word	0x000001a0


	//   ....[3]....
        /*0f28*/ 	.word	0x000003f0


	//   ....[4]....
        /*0f2c*/ 	.word	0x00000870


	//   ....[5]....
        /*0f30*/ 	.word	0x000014b0


	//----- nvinfo : EIATTR_REG_RECONFIG
	.align		4
.L_33:
        /*0f34*/ 	.byte	0x01, 0x54
	.zero		2


	//----- nvinfo : EIATTR_SYSCALL_OFFSETS
	.align		4
        /*0f38*/ 	.byte	0x04, 0x46
        /*0f3a*/ 	.short	(.L_35 - .L_34)


	//   ....[0]....
.L_34:
        /*0f3c*/ 	.word	0x00001660


	//----- nvinfo : EIATTR_MBARRIER_INSTR_OFFSETS
	.align		4
.L_35:
        /*0f40*/ 	.byte	0x04, 0x39
        /*0f42*/ 	.short	(.L_37 - .L_36)


	//   ....[0]....
.L_36:
        /*0f44*/ 	.word	0x00000320
        /*0f48*/ 	.word	0x000000ff
        /*0f4c*/ 	.word	0x00000000
        /*0f50*/ 	.short	0x0100
        /*0f52*/ 	.byte	0x08
	.zero		1


	//   ....[1]....
        /*0f54*/ 	.word	0x00000330
        /*0f58*/ 	.word	0x000000ff
        /*0f5c*/ 	.word	0x00000028
        /*0f60*/ 	.short	0x0100
        /*0f62*/ 	.byte	0x08
	.zero		1


	//   ....[2]....
        /*0f64*/ 	.word	0x00000340
        /*0f68*/ 	.word	0x000000ff
        /*0f6c*/ 	.word	0x00000008
        /*0f70*/ 	.short	0x0100
        /*0f72*/ 	.byte	0x08
	.zero		1


	//   ....[3]....
        /*0f74*/ 	.word	0x00000350
        /*0f78*/ 	.word	0x000000ff
        /*0f7c*/ 	.word	0x00000030
        /*0f80*/ 	.short	0x0100
        /*0f82*/ 	.byte	0x08
	.zero		1


	//   ....[4]....
        /*0f84*/ 	.word	0x00000360
        /*0f88*/ 	.word	0x000000ff
        /*0f8c*/ 	.word	0x00000010
        /*0f90*/ 	.short	0x0100
        /*0f92*/ 	.byte	0x08
	.zero		1


	//   ....[5]....
        /*0f94*/ 	.word	0x00000370
        /*0f98*/ 	.word	0x000000ff
        /*0f9c*/ 	.word	0x00000038
        /*0fa0*/ 	.short	0x0100
        /*0fa2*/ 	.byte	0x08
	.zero		1


	//   ....[6]....
        /*0fa4*/ 	.word	0x00000380
        /*0fa8*/ 	.word	0x000000ff
        /*0fac*/ 	.word	0x00000018
        /*0fb0*/ 	.short	0x0100
        /*0fb2*/ 	.byte	0x08
	.zero		1


	//   ....[7]....
        /*0fb4*/ 	.word	0x00000390
        /*0fb8*/ 	.word	0x000000ff
        /*0fbc*/ 	.word	0x00000040
        /*0fc0*/ 	.short	0x0100
        /*0fc2*/ 	.byte	0x08
	.zero		1


	//   ....[8]....
        /*0fc4*/ 	.word	0x000003a0
        /*0fc8*/ 	.word	0x000000ff
        /*0fcc*/ 	.word	0x00000020
        /*0fd0*/ 	.short	0x0100
        /*0fd2*/ 	.byte	0x08
	.zero		1


	//   ....[9]....
        /*0fd4*/ 	.word	0x000003b0
        /*0fd8*/ 	.word	0x000000ff
        /*0fdc*/ 	.word	0x00000048
        /*0fe0*/ 	.short	0x0100
        /*0fe2*/ 	.byte	0x08
	.zero		1


	//   ....[10]....
        /*0fe4*/ 	.word	0x000007a0
        /*0fe8*/ 	.word	0x000000ff
        /*0fec*/ 	.word	0x00000060
        /*0ff0*/ 	.short	0x0100
        /*0ff2*/ 	.byte	0x06
	.zero		1


	//   ....[11]....
        /*0ff4*/ 	.word	0x000007d0
        /*0ff8*/ 	.word	0x000000ff
        /*0ffc*/ 	.word	0x00000068
        /*1000*/ 	.short	0x0100
        /*1002*/ 	.byte	0x06
	.zero		1


	//   ....[12]....
        /*1004*/ 	.word	0x00001740
        /*1008*/ 	.word	0x00000003
        /*100c*/ 	.word	0x00000000
        /*1010*/ 	.short	0x010a
        /*1012*/ 	.byte	0x3f
	.zero		1


	//   ....[13]....
        /*1014*/ 	.word	0x00001780
        /*1018*/ 	.word	0x00000003
        /*101c*/ 	.word	0x00000000
        /*1020*/ 	.short	0x010a
        /*1022*/ 	.byte	0x3f
	.zero		1


	//   ....[14]....
        /*1024*/ 	.word	0x00002910
        /*1028*/ 	.word	0x00000004
        /*102c*/ 	.word	0x00000000
        /*1030*/ 	.short	0x010a
        /*1032*/ 	.byte	0x3f
	.zero		1


	//   ....[15]....
        /*1034*/ 	.word	0x00002950
        /*1038*/ 	.word	0x00000004
        /*103c*/ 	.word	0x00000000
        /*1040*/ 	.short	0x010a
        /*1042*/ 	.byte	0x3f
	.zero		1


	//   ....[16]....
        /*1044*/ 	.word	0x00003e80
        /*1048*/ 	.word	0x00000004
        /*104c*/ 	.word	0x00000000
        /*1050*/ 	.short	0x0101
        /*1052*/ 	.byte	0x3f
	.zero		1


	//   ....[17]....
        /*1054*/ 	.word	0x000040a0
        /*1058*/ 	.word	0x00000000
        /*105c*/ 	.word	0x00000000
        /*1060*/ 	.short	0x0101
        /*1062*/ 	.byte	0x3f
	.zero		1


	//   ....[18]....
        /*1064*/ 	.word	0x000162c0
        /*1068*/ 	.word	0x0000000b
        /*106c*/ 	.word	0x00000028
        /*1070*/ 	.short	0x010a
        /*1072*/ 	.byte	0x3f
	.zero		1


	//   ....[19]....
        /*1074*/ 	.word	0x00016640
        /*1078*/ 	.word	0x00000002
        /*107c*/ 	.word	0x00000068
        /*1080*/ 	.short	0x0101
        /*1082*/ 	.byte	0x3f
	.zero		1


	//   ....[20]....
        /*1084*/ 	.word	0x00016e50
        /*1088*/ 	.word	0x00000005
        /*108c*/ 	.word	0x00000000
        /*1090*/ 	.short	0x010a
        /*1092*/ 	.byte	0x3f
	.zero		1


	//   ....[21]....
        /*1094*/ 	.word	0x00016ee0
        /*1098*/ 	.word	0x00000005
        /*109c*/ 	.word	0x00000000
        /*10a0*/ 	.short	0x010a
        /*10a2*/ 	.byte	0x3f
	.zero		1


	//   ....[22]....
        /*10a4*/ 	.word	0x00016f70
        /*10a8*/ 	.word	0x00000005
        /*10ac*/ 	.word	0x00000000
        /*10b0*/ 	.short	0x010a
        /*10b2*/ 	.byte	0x3f
	.zero		1


	//   ....[23]....
        /*10b4*/ 	.word	0x00017000
        /*10b8*/ 	.word	0x00000005
        /*10bc*/ 	.word	0x00000000
        /*10c0*/ 	.short	0x010a
        /*10c2*/ 	.byte	0x3f
	.zero		1


	//   ....[24]....
        /*10c4*/ 	.word	0x00017090
        /*10c8*/ 	.word	0x00000003
        /*10cc*/ 	.word	0x00000000
        /*10d0*/ 	.short	0x010a
        /*10d2*/ 	.byte	0x3f
	.zero		1


	//   ....[25]....
        /*10d4*/ 	.word	0x000170f0
        /*10d8*/ 	.word	0x00000003
        /*10dc*/ 	.word	0x00000000
        /*10e0*/ 	.short	0x010a
        /*10e2*/ 	.byte	0x3f
	.zero		1


	//   ....[26]....
        /*10e4*/ 	.word	0x00017140
        /*10e8*/ 	.word	0x00000004
        /*10ec*/ 	.word	0x00000000
        /*10f0*/ 	.short	0x010a
        /*10f2*/ 	.byte	0x3f
	.zero		1


	//   ....[27]....
        /*10f4*/ 	.word	0x00017210
        /*10f8*/ 	.word	0x0000000b
        /*10fc*/ 	.word	0x00000028
        /*1100*/ 	.short	0x010a
        /*1102*/ 	.byte	0x3f
	.zero		1


	//   ....[28]....
        /*1104*/ 	.word	0x000172e0
        /*1108*/ 	.word	0x00000005
        /*110c*/ 	.word	0x00000000
        /*1110*/ 	.short	0x010a
        /*1112*/ 	.byte	0x3f
	.zero		1


	//   ....[29]....
        /*1114*/ 	.word	0x00017330
        /*1118*/ 	.word	0x00000005
        /*111c*/ 	.word	0x00000000
        /*1120*/ 	.short	0x010a
        /*1122*/ 	.byte	0x3f
	.zero		1


	//   ....[30]....
        /*1124*/ 	.word	0x00017380
        /*1128*/ 	.word	0x00000005
        /*112c*/ 	.word	0x00000000
        /*1130*/ 	.short	0x010a
        /*1132*/ 	.byte	0x3f
	.zero		1


	//   ....[31]....
        /*1134*/ 	.word	0x000173d0
        /*1138*/ 	.word	0x00000005
        /*113c*/ 	.word	0x00000000
        /*1140*/ 	.short	0x010a
        /*1142*/ 	.byte	0x3f
	.zero		1


	//----- nvinfo : EIATTR_NUM_MBARRIERS
	.align		4
.L_37:
        /*1144*/ 	.byte	0x03, 0x38
        /*1146*/ 	.short	0x000c


	//----- nvinfo : EIATTR_EXIT_INSTR_OFFSETS
	.align		4
        /*1148*/ 	.byte	0x04, 0x1c
        /*114a*/ 	.short	(.L_39 - .L_38)


	//   ....[0]....
.L_38:
        /*114c*/ 	.word	0x00000ad0


	//   ....[1]....
        /*1150*/ 	.word	0x00001360


	//   ....[2]....
        /*1154*/ 	.word	0x00015900


	//   ....[3]....
        /*1158*/ 	.word	0x00015f20


	//   ....[4]....
        /*115c*/ 	.word	0x000170e0


	//----- nvinfo : EIATTR_MAX_THREADS
	.align		4
.L_39:
        /*1160*/ 	.byte	0x04, 0x05
        /*1162*/ 	.short	(.L_41 - .L_40)
.L_40:
        /*1164*/ 	.word	0x00000180
        /*1168*/ 	.word	0x00000001
        /*116c*/ 	.word	0x00000001


	//----- nvinfo : EIATTR_CRS_STACK_SIZE
	.align		4
.L_41:
        /*1170*/ 	.byte	0x04, 0x1e
        /*1172*/ 	.short	(.L_43 - .L_42)
.L_42:
        /*1174*/ 	.word	0x00000000


	//----- nvinfo : EIATTR_CBANK_PARAM_SIZE
	.align		4
.L_43:
        /*1178*/ 	.byte	0x03, 0x19
        /*117a*/ 	.short	0x0470


	//----- nvinfo : EIATTR_PARAM_CBANK
	.align		4
        /*117c*/ 	.byte	0x04, 0x0a
        /*117e*/ 	.short	(.L_45 - .L_44)
	.align		4
.L_44:
        /*1180*/ 	.word	index@(.nv.constant0._ZN7cutlass13device_kernelINS_4gemm6kernel13GemmUniversalIN4cute5tupleIJiiiiEEENS1_10collective13CollectiveMmaINS1_34MainloopSm90TmaGmmaWarpSpecializedILi5ENS5_IJNS4_1CILi2EEENSA_ILi1EEESC_EEENS1_35KernelTmaWarpSpecializedCooperativeEEENS5_IJNSA_ILi512EEENSA_ILi128EEENSA_ILi64EEEEEEaNS5_IJlSC_lEEEaSK_NS4_8TiledMMAINS4_8MMA_AtomIJNS4_4SM904GMMA27MMA_64x128x32_S32S8S8_SS_TNEEEENS4_6LayoutISD_NS5_IJSC_NSA_ILi0EEESS_EEEEENS5_IJNS4_10UnderscoreESV_SV_EEEEENS4_13SM90_TMA_LOADENS4_14ComposedLayoutINS4_7SwizzleILi2ELi4ELi3EEENS4_18smem_ptr_flag_bitsILi8EEENSR_INS5_IJNSA_ILi8EEESI_EEENS5_IJSI_SC_EEEEEEEvNS4_8identityENS4_23SM90_TMA_LOAD_MULTICASTES18_vS19_EENS_8epilogue10collective6detail29Sm90TmaWarpSpecializedAdapterINS1D_15DefaultEpilogueIaSK_SK_NS1C_6thread17LinearCombinationIaLi1EiiLNS1H_9ScaleType4KindE0ELNS_15FloatRoundStyleE2EaEENS1_15EpilogueDefaultEEEEEvvEEEEvNT_6ParamsE)
        /*1184*/ 	.short	0x0210
        /*1186*/ 	.short	0x0470


	//----- nvinfo : EIATTR_SW_WAR
	.align		4
.L_45:
        /*1188*/ 	.byte	0x04, 0x36
        /*118a*/ 	.short	(.L_47 - .L_46)
.L_46:
        /*118c*/ 	.word	0x00000008
.L_47:


//--------------------- .nv.callgraph             --------------------------
	.section	.nv.callgraph,"",@"SHT_CUDA_CALLGRAPH"
	.align	4
	.sectionentsize	8
	.align		4
        /*0000*/ 	.word	0x00000000
	.align		4
        /*0004*/ 	.word	0xffffffff
	.align		4
        /*0008*/ 	.word	index@(_ZN7cutlass13device_kernelINS_4gemm6kernel13GemmUniversalIN4cute5tupleIJiiiiEEENS1_10collective13CollectiveMmaINS1_34MainloopSm90TmaGmmaWarpSpecializedILi5ENS5_IJNS4_1CILi2EEENSA_ILi1EEESC_EEENS1_35KernelTmaWarpSpecializedCooperativeEEENS5_IJNSA_ILi512EEENSA_ILi128EEENSA_ILi64EEEEEEaNS5_IJlSC_lEEEaSK_NS4_8TiledMMAINS4_8MMA_AtomIJNS4_4SM904GMMA27MMA_64x128x32_S32S8S8_SS_TNEEEENS4_6LayoutISD_NS5_IJSC_NSA_ILi0EEESS_EEEEENS5_IJNS4_10UnderscoreESV_SV_EEEEENS4_13SM90_TMA_LOADENS4_14ComposedLayoutINS4_7SwizzleILi2ELi4ELi3EEENS4_18smem_ptr_flag_bitsILi8EEENSR_INS5_IJNSA_ILi8EEESI_EEENS5_IJSI_SC_EEEEEEEvNS4_8identityENS4_23SM90_TMA_LOAD_MULTICASTES18_vS19_EENS_8epilogue10collective6detail29Sm90TmaWarpSpecializedAdapterINS1D_15DefaultEpilogueIaSK_SK_NS1C_6thread17LinearCombinationIaLi1EiiLNS1H_9ScaleType4KindE0ELNS_15FloatRoundStyleE2EaEENS1_15EpilogueDefaultEEEEEvvEEEEvNT_6ParamsE)
	.align		4
        /*000c*/ 	.word	index@(__assertfail)
	.align		4
        /*0010*/ 	.word	0x00000000
	.align		4
        /*0014*/ 	.word	0xfffffffe
	.align		4
        /*0018*/ 	.word	0x00000000
	.align		4
        /*001c*/ 	.word	0xfffffffd
	.align		4
        /*0020*/ 	.word	0x00000000
	.align		4
        /*0024*/ 	.word	0xfffffffc


//--------------------- .nv.constant4             --------------------------
	.section	.nv.constant4,"a",@progbits
	.align	8
	.align		8
.nv.constant4:
        /*0000*/ 	.dword	__assertfail
	.align		8
        /*0008*/ 	.dword	__unnamed_1
	.align		8
        /*0010*/ 	.dword	_ZN40_INTERNAL_89c0760b_4_k_cu_ae5e27c1_106104cuda3std3__45__cpo5beginE
	.align		8
        /*0018*/ 	.dword	_ZN40_INTERNAL_89c0760b_4_k_cu_ae5e27c1_106104cuda3std3__45__cpo3endE
	.align		8
        /*0020*/ 	.dword	_ZN40_INTERNAL_89c0760b_4_k_cu_ae5e27c1_106104cuda3std3__45__cpo6cbeginE
	.align		8
        /*0028*/ 	.dword	_ZN40_INTERNAL_89c0760b_4_k_cu_ae5e27c1_106104cuda3std3__45__cpo4cendE
	.align		8
        /*0030*/ 	.dword	_ZN40_INTERNAL_89c0760b_4_k_cu_ae5e27c1_106104cuda3std3__442_GLOBAL__N__89c0760b_4_k_cu_ae5e27c1_106106ignoreE
	.align		8
        /*0038*/ 	.dword	_ZN40_INTERNAL_89c0760b_4_k_cu_ae5e27c1_106104cuda3std3__419piecewise_constructE
	.align		8
        /*0040*/ 	.dword	_ZN40_INTERNAL_89c0760b_4_k_cu_ae5e27c1_106104cuda3std3__48in_placeE
	.align		8
        /*0048*/ 	.dword	_ZN40_INTERNAL_89c0760b_4_k_cu_ae5e27c1_106104cuda3std6ranges3__45__cpo4swapE
	.align		8
        /*0050*/ 	.dword	_ZN40_INTERNAL_89c0760b_4_k_cu_ae5e27c1_106104cuda3std6ranges3__45__cpo9iter_moveE
	.align		8
        /*0058*/ 	.dword	_ZN40_INTERNAL_89c0760b_4_k_cu_ae5e27c1_106104cute7productE
	.align		8
        /*0060*/ 	.dword	_ZN40_INTERNAL_89c0760b_4_k_cu_ae5e27c1_106104cute1_E
	.align		8
        /*0068*/ 	.dword	$str$22
	.align		8
        /*0070*/ 	.dword	$str$23


//--------------------- .text._ZN7cutlass13device_kernelINS_4gemm6kernel13GemmUniversalIN4cute5tupleIJiiiiEEENS1_10collective13CollectiveMmaINS1_34MainloopSm90TmaGmmaWarpSpecializedILi5ENS5_IJNS4_1CILi2EEENSA_ILi1EEESC_EEENS1_35KernelTmaWarpSpecializedCooperativeEEENS5_IJNSA_ILi512EEENSA_ILi128EEENSA_ILi64EEEEEEaNS5_IJlSC_lEEEaSK_NS4_8TiledMMAINS4_8MMA_AtomIJNS4_4SM904GMMA27MMA_64x128x32_S32S8S8_SS_TNEEEENS4_6LayoutISD_NS5_IJSC_NSA_ILi0EEESS_EEEEENS5_IJNS4_10UnderscoreESV_SV_EEEEENS4_13SM90_TMA_LOADENS4_14ComposedLayoutINS4_7SwizzleILi2ELi4ELi3EEENS4_18smem_ptr_flag_bitsILi8EEENSR_INS5_IJNSA_ILi8EEESI_EEENS5_IJSI_SC_EEEEEEEvNS4_8identityENS4_23SM90_TMA_LOAD_MULTICASTES18_vS19_EENS_8epilogue10collective6detail29Sm90TmaWarpSpecializedAdapterINS1D_15DefaultEpilogueIaSK_SK_NS1C_6thread17LinearCombinationIaLi1EiiLNS1H_9ScaleType4KindE0ELNS_15FloatRoundStyleE2EaEENS1_15EpilogueDefaultEEEEEvvEEEEvNT_6ParamsE --------------------------
	.section	.text._ZN7cutlass13device_kernelINS_4gemm6kernel13GemmUniversalIN4cute5tupleIJiiiiEEENS1_10collective13CollectiveMmaINS1_34MainloopSm90TmaGmmaWarpSpecializedILi5ENS5_IJNS4_1CILi2EEENSA_ILi1EEESC_EEENS1_35KernelTmaWarpSpecializedCooperativeEEENS5_IJNSA_ILi512EEENSA_ILi128EEENSA_ILi64EEEEEEaNS5_IJlSC_lEEEaSK_NS4_8TiledMMAINS4_8MMA_AtomIJNS4_4SM904GMMA27MMA_64x128x32_S32S8S8_SS_TNEEEENS4_6LayoutISD_NS5_IJSC_NSA_ILi0EEESS_EEEEENS5_IJNS4_10UnderscoreESV_SV_EEEEENS4_13SM90_TMA_LOADENS4_14ComposedLayoutINS4_7SwizzleILi2ELi4ELi3EEENS4_18smem_ptr_flag_bitsILi8EEENSR_INS5_IJNSA_ILi8EEESI_EEENS5_IJSI_SC_EEEEEEEvNS4_8identityENS4_23SM90_TMA_LOAD_MULTICASTES18_vS19_EENS_8epilogue10collective6detail29Sm90TmaWarpSpecializedAdapterINS1D_15DefaultEpilogueIaSK_SK_NS1C_6thread17LinearCombinationIaLi1EiiLNS1H_9ScaleType4KindE0ELNS_15FloatRoundStyleE2EaEENS1_15EpilogueDefaultEEEEEvvEEEEvNT_6ParamsE,"ax",@progbits
	.align	128
.text._ZN7cutlass13device_kernelINS_4gemm6kernel13GemmUniversalIN4cute5tupleIJiiiiEEENS1_10collective13CollectiveMmaINS1_34MainloopSm90TmaGmmaWarpSpecializedILi5ENS5_IJNS4_1CILi2EEENSA_ILi1EEESC_EEENS1_35KernelTmaWarpSpecializedCooperativeEEENS5_IJNSA_ILi512EEENSA_ILi128EEENSA_ILi64EEEEEEaNS5_IJlSC_lEEEaSK_NS4_8TiledMMAINS4_8MMA_AtomIJNS4_4SM904GMMA27MMA_64x128x32_S32S8S8_SS_TNEEEENS4_6LayoutISD_NS5_IJSC_NSA_ILi0EEESS_EEEEENS5_IJNS4_10UnderscoreESV_SV_EEEEENS4_13SM90_TMA_LOADENS4_14ComposedLayoutINS4_7SwizzleILi2ELi4ELi3EEENS4_18smem_ptr_flag_bitsILi8EEENSR_INS5_IJNSA_ILi8EEESI_EEENS5_IJSI_SC_EEEEEEEvNS4_8identityENS4_23SM90_TMA_LOAD_MULTICASTES18_vS19_EENS_8epilogue10collective6detail29Sm90TmaWarpSpecializedAdapterINS1D_15DefaultEpilogueIaSK_SK_NS1C_6thread17LinearCombinationIaLi1EiiLNS1H_9ScaleType4KindE0ELNS_15FloatRoundStyleE2EaEENS1_15EpilogueDefaultEEEEEvvEEEEvNT_6ParamsE:
        .type           _ZN7cutlass13device_kernelINS_4gemm6kernel13GemmUniversalIN4cute5tupleIJiiiiEEENS1_10collective13CollectiveMmaINS1_34MainloopSm90TmaGmmaWarpSpecializedILi5ENS5_IJNS4_1CILi2EEENSA_ILi1EEESC_EEENS1_35KernelTmaWarpSpecializedCooperativeEEENS5_IJNSA_ILi512EEENSA_ILi128EEENSA_ILi64EEEEEEaNS5_IJlSC_lEEEaSK_NS4_8TiledMMAINS4_8MMA_AtomIJNS4_4SM904GMMA27MMA_64x128x32_S32S8S8_SS_TNEEEENS4_6LayoutISD_NS5_IJSC_NSA_ILi0EEESS_EEEEENS5_IJNS4_10UnderscoreESV_SV_EEEEENS4_13SM90_TMA_LOADENS4_14ComposedLayoutINS4_7SwizzleILi2ELi4ELi3EEENS4_18smem_ptr_flag_bitsILi8EEENSR_INS5_IJNSA_ILi8EEESI_EEENS5_IJSI_SC_EEEEEEEvNS4_8identityENS4_23SM90_TMA_LOAD_MULTICASTES18_vS19_EENS_8epilogue10collective6detail29Sm90TmaWarpSpecializedAdapterINS1D_15DefaultEpilogueIaSK_SK_NS1C_6thread17LinearCombinationIaLi1EiiLNS1H_9ScaleType4KindE0ELNS_15FloatRoundStyleE2EaEENS1_15EpilogueDefaultEEEEEvvEEEEvNT_6ParamsE,@function
        .size           _ZN7cutlass13device_kernelINS_4gemm6kernel13GemmUniversalIN4cute5tupleIJiiiiEEENS1_10collective13CollectiveMmaINS1_34MainloopSm90TmaGmmaWarpSpecializedILi5ENS5_IJNS4_1CILi2EEENSA_ILi1EEESC_EEENS1_35KernelTmaWarpSpecializedCooperativeEEENS5_IJNSA_ILi512EEENSA_ILi128EEENSA_ILi64EEEEEEaNS5_IJlSC_lEEEaSK_NS4_8TiledMMAINS4_8MMA_AtomIJNS4_4SM904GMMA27MMA_64x128x32_S32S8S8_SS_TNEEEENS4_6LayoutISD_NS5_IJSC_NSA_ILi0EEESS_EEEEENS5_IJNS4_10UnderscoreESV_SV_EEEEENS4_13SM90_TMA_LOADENS4_14ComposedLayoutINS4_7SwizzleILi2ELi4ELi3EEENS4_18smem_ptr_flag_bitsILi8EEENSR_INS5_IJNSA_ILi8EEESI_EEENS5_IJSI_SC_EEEEEEEvNS4_8identityENS4_23SM90_TMA_LOAD_MULTICASTES18_vS19_EENS_8epilogue10collective6detail29Sm90TmaWarpSpecializedAdapterINS1D_15DefaultEpilogueIaSK_SK_NS1C_6thread17LinearCombinationIaLi1EiiLNS1H_9ScaleType4KindE0ELNS_15FloatRoundStyleE2EaEENS1_15EpilogueDefaultEEEEEvvEEEEvNT_6ParamsE,(.L_x_587 - _ZN7cutlass13device_kernelINS_4gemm6kernel13GemmUniversalIN4cute5tupleIJiiiiEEENS1_10collective13CollectiveMmaINS1_34MainloopSm90TmaGmmaWarpSpecializedILi5ENS5_IJNS4_1CILi2EEENSA_ILi1EEESC_EEENS1_35KernelTmaWarpSpecializedCooperativeEEENS5_IJNSA_ILi512EEENSA_ILi128EEENSA_ILi64EEEEEEaNS5_IJlSC_lEEEaSK_NS4_8TiledMMAINS4_8MMA_AtomIJNS4_4SM904GMMA27MMA_64x128x32_S32S8S8_SS_TNEEEENS4_6LayoutISD_NS5_IJSC_NSA_ILi0EEESS_EEEEENS5_IJNS4_10UnderscoreESV_SV_EEEEENS4_13SM90_TMA_LOADENS4_14ComposedLayoutINS4_7SwizzleILi2ELi4ELi3EEENS4_18smem_ptr_flag_bitsILi8EEENSR_INS5_IJNSA_ILi8EEESI_EEENS5_IJSI_SC_EEEEEEEvNS4_8identityENS4_23SM90_TMA_LOAD_MULTICASTES18_vS19_EENS_8epilogue10collective6detail29Sm90TmaWarpSpecializedAdapterINS1D_15DefaultEpilogueIaSK_SK_NS1C_6thread17LinearCombinationIaLi1EiiLNS1H_9ScaleType4KindE0ELNS_15FloatRoundStyleE2EaEENS1_15EpilogueDefaultEEEEEvvEEEEvNT_6ParamsE)
        .other          _ZN7cutlass13device_kernelINS_4gemm6kernel13GemmUniversalIN4cute5tupleIJiiiiEEENS1_10collective13CollectiveMmaINS1_34MainloopSm90TmaGmmaWarpSpecializedILi5ENS5_IJNS4_1CILi2EEENSA_ILi1EEESC_EEENS1_35KernelTmaWarpSpecializedCooperativeEEENS5_IJNSA_ILi512EEENSA_ILi128EEENSA_ILi64EEEEEEaNS5_IJlSC_lEEEaSK_NS4_8TiledMMAINS4_8MMA_AtomIJNS4_4SM904GMMA27MMA_64x128x32_S32S8S8_SS_TNEEEENS4_6LayoutISD_NS5_IJSC_NSA_ILi0EEESS_EEEEENS5_IJNS4_10UnderscoreESV_SV_EEEEENS4_13SM90_TMA_LOADENS4_14ComposedLayoutINS4_7SwizzleILi2ELi4ELi3EEENS4_18smem_ptr_flag_bitsILi8EEENSR_INS5_IJNSA_ILi8EEESI_EEENS5_IJSI_SC_EEEEEEEvNS4_8identityENS4_23SM90_TMA_LOAD_MULTICASTES18_vS19_EENS_8epilogue10collective6detail29Sm90TmaWarpSpecializedAdapterINS1D_15DefaultEpilogueIaSK_SK_NS1C_6thread17LinearCombinationIaLi1EiiLNS1H_9ScaleType4KindE0ELNS_15FloatRoundStyleE2EaEENS1_15EpilogueDefaultEEEEEvvEEEEvNT_6ParamsE,@"STO_CUDA_ENTRY STV_DEFAULT"
_ZN7cutlass13device_kernelINS_4gemm6kernel13GemmUniversalIN4cute5tupleIJiiiiEEENS1_10collective13CollectiveMmaINS1_34MainloopSm90TmaGmmaWarpSpecializedILi5ENS5_IJNS4_1CILi2EEENSA_ILi1EEESC_EEENS1_35KernelTmaWarpSpecializedCooperativeEEENS5_IJNSA_ILi512EEENSA_ILi128EEENSA_ILi64EEEEEEaNS5_IJlSC_lEEEaSK_NS4_8TiledMMAINS4_8MMA_AtomIJNS4_4SM904GMMA27MMA_64x128x32_S32S8S8_SS_TNEEEENS4_6LayoutISD_NS5_IJSC_NSA_ILi0EEESS_EEEEENS5_IJNS4_10UnderscoreESV_SV_EEEEENS4_13SM90_TMA_LOADENS4_14ComposedLayoutINS4_7SwizzleILi2ELi4ELi3EEENS4_18smem_ptr_flag_bitsILi8EEENSR_INS5_IJNSA_ILi8EEESI_EEENS5_IJSI_SC_EEEEEEEvNS4_8identityENS4_23SM90_TMA_LOAD_MULTICASTES18_vS19_EENS_8epilogue10collective6detail29Sm90TmaWarpSpecializedAdapterINS1D_15DefaultEpilogueIaSK_SK_NS1C_6thread17LinearCombinationIaLi1EiiLNS1H_9ScaleType4KindE0ELNS_15FloatRoundStyleE2EaEENS1_15EpilogueDefaultEEEEEvvEEEEvNT_6ParamsE:
[----:B------:R-:W0:Y:S02]  /*0000*/  LDC R1, c[0x0][0x28] ;  /* 0x00000a00ff017b82 */ /* 0x000e240000000800 */
[----:B0-----:R-:W-:Y:S01]  /*0010*/  VIADD R1, R1, 0xfffffd40 ;  /* 0xfffffd4001017836 */ /* 0x001fe20000000000 */
[----:B------:R-:W0:Y:S01]  /*0020*/  S2R R4, SR_TID.X ;  /* 0x0000000000047919 */ /* 0x000e220000002100 */
[----:B------:R-:W-:Y:S01]  /*0030*/  ELECT P0, URZ, PT ;  /* 0x00000000003f782f */ /* 0x000fe20003800000 */
[----:B------:R-:W-:Y:S01]  /*0040*/  BSSY B0, `(.L_x_0) ;  /* 0x0000015000007945 */ /* 0x000fe20003800000 */
[--C-:B0-----:R-:W-:Y:S02]  /*0050*/  SHF.R.U32.HI R0, RZ, 0x5, R4.reuse ;  /* 0x00000005ff007819 */ /* 0x101fe40000011604 */
[----:B------:R-:W-:-:S03]  /*0060*/  SHF.R.U32.HI R2, RZ, 0x7, R4 ;  /* 0x00000007ff027819 */ /* 0x000fc60000011604 */
[----:B------:R-:W0:Y:S04]  /*0070*/  SHFL.IDX PT, R3, R0, RZ, 0x1f ;  /* 0x00001fff00037589 */ /* 0x000e2800000e0000 */
[----:B------:R-:W1:Y:S01]  /*0080*/  SHFL.IDX PT, R2, R2, RZ, 0x1f ;  /* 0x00001fff02027589 */ /* 0x000e6200000e0000 */
[----:B0-----:R-:W-:Y:S02]  /*0090*/  R2UR UR9, R3 ;  /* 0x00000000030972ca */ /* 0x001fe400000e0000 */
[----:B-1----:R-:W-:-:S11]  /*00a0*/  R2UR UR5, R2 ;  /* 0x00000000020572ca */ /* 0x002fd600000e0000 */
[----:B------:R-:W-:Y:S02]  /*00b0*/  USHF.R.S32.HI UR4, URZ, 0x1f, UR9 ;  /* 0x0000001f3f047899 */ /* 0x000fe40008011409 */
[----:B------:R-:W-:Y:S02]  /*00c0*/  ISETP.NE.OR P0, PT, RZ, UR9, !P0 ;  /* 0x00000009ff007c0c */ /* 0x000fe4000c705670 */
[----:B------:R-:W-:-:S04]  /*00d0*/  ULEA.HI UR4, UR4, UR9, URZ, 0x2 ;  /* 0x0000000904047291 */ /* 0x000fc8000f8f103f */
[----:B------:R-:W-:-:S04]  /*00e0*/  ULOP3.LUT UR4, UR4, 0xfffffffc, URZ, 0xc0, !UPT ;  /* 0xfffffffc04047892 */ /* 0x000fc8000f8ec03f */
[----:B------:R-:W-:-:S03]  /*00f0*/  UIADD3 UR9, UR9, -UR4, URZ ;  /* 0x8000000409097290 */ /* 0x000fc6000fffe03f */
[----:B------:R-:W-:Y:S09]  /*0100*/  @P0 BRA `(.L_x_1) ;  /* 0x0000000000200947 */ /* 0x000ff20003800000 */
[----:B------:R-:W-:Y:S02]  /*0110*/  ULDC.64 UR6, c[0x0][0x198] ;  /* 0x0000660000067ab9 */ /* 0x000fe40000000a00 */
[----:B------:R-:W-:Y:S02]  /*0120*/  UIADD3 UR10, UP0, UR6, 0xf0, URZ ;  /* 0x000000f0060a7890 */ /* 0x000fe4000ff1e03f */
[----:B------:R-:W-:Y:S02]  /*0130*/  UIADD3 UR6, UP1, UR6, 0x1f0, URZ ;  /* 0x000001f006067890 */ /* 0x000fe4000ff3e03f */
[----:B------:R-:W-:Y:S02]  /*0140*/  UIADD3.X UR11, URZ, UR7, URZ, UP0, !UPT ;  /* 0x000000073f0b7290 */ /* 0x000fe400087fe43f */
[----:B------:R-:W-:-:S07]  /*0150*/  UIADD3.X UR7, URZ, UR7, URZ, UP1, !UPT ;  /* 0x000000073f077290 */ /* 0x000fce0008ffe43f */
[----:B------:R0:W-:Y:S02]  /*0160*/  UTMACCTL.PF [UR10] ;  /* 0x000000000a0079b9 */ /* 0x0001e40008040000 */
[----:B------:R0:W-:Y:S02]  /*0170*/  UTMACCTL.PF [UR6] ;  /* 0x00000000060079b9 */ /* 0x0001e40008040000 */
[----:B0-----:R-:W-:Y:S01]  /*0180*/  NOP ;  /* 0x0000000000007918 */ /* 0x001fe20000000000 */
.L_x_1:
[----:B------:R-:W-:Y:S05]  /*0190*/  BSYNC B0 ;  /* 0x0000000000007941 */ /* 0x000fea0003800000 */
.L_x_0:
[----:B------:R-:W0:Y:S01]  /*01a0*/  SHFL.IDX PT, R2, R0, RZ, 0x1f ;  /* 0x00001fff00027589 */ /* 0x000e2200000e0000 */
[----:B------:R-:W-:Y:S01]  /*01b0*/  UISETP.NE.AND UP0, UPT, UR9, 0x3, UPT ;  /* 0x000000030900788c */ /* 0x000fe2000bf05270 */
[----:B------:R-:W-:Y:S01]  /*01c0*/  ISETP.NE.AND P1, PT, RZ, UR5, PT ;  /* 0x00000005ff007c0c */ /* 0x000fe2000bf25270 */
[----:B------:R-:W-:Y:S02]  /*01d0*/  UIADD3 UR16, UR5, -0x1, URZ ;  /* 0xffffffff05107890 */ /* 0x000fe4000fffe03f */
[----:B------:R-:W-:Y:S02]  /*01e0*/  UISETP.EQ.OR UP0, UPT, UR9, URZ, !UP0 ;  /* 0x0000003f0900728c */ /* 0x000fe4000c702670 */
[----:B------:R-:W-:Y:S02]  /*01f0*/  UISETP.GE.U32.AND UP1, UPT, UR16, 0x2, UPT ;  /* 0x000000021000788c */ /* 0x000fe4000bf26070 */
[----:B------:R-:W-:-:S04]  /*0200*/  UISETP.EQ.AND UP0, UPT, UR5, URZ, UP0 ;  /* 0x0000003f0500728c */ /* 0x000fc80008702270 */
[----:B------:R-:W-:-:S04]  /*0210*/  USEL UR38, URZ, 0x1, !UP0 ;  /* 0x000000013f267887 */ /* 0x000fc8000c000000 */
[----:B------:R-:W-:Y:S01]  /*0220*/  USEL UR38, UR38, 0x2, UP1 ;  /* 0x0000000226267887 */ /* 0x000fe20008800000 */
[----:B0-----:R-:W-:-:S13]  /*0230*/  ISETP.NE.AND P0, PT, R2, RZ, PT ;  /* 0x000000ff0200720c */ /* 0x001fda0003f05270 */
[----:B------:R-:W-:Y:S05]  /*0240*/  @P0 BRA `(.L_x_2) ;  /* 0x0000000000600947 */ /* 0x000fea0003800000 */
[----:B------:R-:W0:Y:S01]  /*0250*/  S2UR UR8, SR_CgaCtaId ;  /* 0x00000000000879c3 */ /* 0x000e220000008800 */
[----:B------:R-:W-:Y:S01]  /*0260*/  UMOV UR4, 0x400 ;  /* 0x0000040000047882 */ /* 0x000fe20000000000 */
[----:B------:R-:W-:Y:S01]  /*0270*/  UMOV UR5, 0x1 ;  /* 0x0000000100057882 */ /* 0x000fe20000000000 */
[----:B------:R-:W-:Y:S01]  /*0280*/  UMOV UR6, 0x4 ;  /* 0x0000000400067882 */ /* 0x000fe20000000000 */
[----:B------:R-:W-:Y:S01]  /*0290*/  ELECT P0, URZ, PT ;  /* 0x00000000003f782f */ /* 0x000fe20003800000 */
[----:B------:R-:W-:-:S04]  /*02a0*/  UIADD3 UR6, -UR6, 0x100000, URZ ;  /* 0x0010000006067890 */ /* 0x000fc8000fffe13f */
[----:B------:R-:W-:Y:S02]  /*02b0*/  USHF.L.U32 UR7, UR6, 0xb, URZ ;  /* 0x0000000b06077899 */ /* 0x000fe4000800063f */
[----:B------:R-:W-:Y:S02]  /*02c0*/  USHF.L.U32 UR6, UR6, 0x1, URZ ;  /* 0x0000000106067899 */ /* 0x000fe4000800063f */
[----:B0-----:R-:W-:Y:S02]  /*02d0*/  ULEA UR8, UR8, UR4, 0x18 ;  /* 0x0000000408087291 */ /* 0x001fe4000f8ec03f */
[----:B------:R-:W-:-:S04]  /*02e0*/  UIADD3 UR4, -UR5, 0x100000, URZ ;  /* 0x0010000005047890 */ /* 0x000fc8000fffe13f */
[----:B------:R-:W-:Y:S02]  /*02f0*/  USHF.L.U32 UR5, UR4, 0xb, URZ ;  /* 0x0000000b04057899 */ /* 0x000fe4000800063f */
[----:B------:R-:W-:Y:S01]  /*0300*/  USHF.L.U32 UR4, UR4, 0x1, URZ ;  /* 0x0000000104047899 */ /* 0x000fe2000800063f */
[----:B------:R-:W0:Y:S11]  /*0310*/  FENCE.VIEW.ASYNC.S ;  /* 0x00000000000073c6 */ /* 0x000e360000000000 */
[----:B0-----:R0:W1:Y:S01]  /*0320*/  SYNCS.EXCH.64 URZ, [UR8], UR4 ;  /* 0x00000004083f75b2 */ /* 0x0010620008000100 */
[----:B------:R0:W2:Y:S01]  /*0330*/  SYNCS.EXCH.64 URZ, [UR8+0x28], UR6 ;  /* 0x00002806083f75b2 */ /* 0x0000a20008000100 */
[----:B------:R0:W3:Y:S01]  /*0340*/  SYNCS.EXCH.64 URZ, [UR8+0x8], UR4 ;  /* 0x00000804083f75b2 */ /* 0x0000e20008000100 */
[----:B------:R0:W4:Y:S01]  /*0350*/  SYNCS.EXCH.64 URZ, [UR8+0x30], UR6 ;  /* 0x00003006083f75b2 */ /* 0x0001220008000100 */
[----:B------:R0:W0:Y:S01]  /*0360*/  SYNCS.EXCH.64 URZ, [UR8+0x10], UR4 ;  /* 0x00001004083f75b2 */ /* 0x0000220008000100 */
[----:B------:R0:W0:Y:S01]  /*0370*/  SYNCS.EXCH.64 URZ, [UR8+0x38], UR6 ;  /* 0x00003806083f75b2 */ /* 0x0000220008000100 */
[----:B------:R0:W0:Y:S01]  /*0380*/  SYNCS.EXCH.64 URZ, [UR8+0x18], UR4 ;  /* 0x00001804083f75b2 */ /* 0x0000220008000100 */
[----:B------:R0:W0:Y:S01]  /*0390*/  SYNCS.EXCH.64 URZ, [UR8+0x40], UR6 ;  /* 0x00004006083f75b2 */ /* 0x0000220008000100 */
[----:B------:R0:W0:Y:S01]  /*03a0*/  SYNCS.EXCH.64 URZ, [UR8+0x20], UR4 ;  /* 0x00002004083f75b2 */ /* 0x0000220008000100 */
[----:B------:R0:W0:Y:S01]  /*03b0*/  SYNCS.EXCH.64 URZ, [UR8+0x48], UR6 ;  /* 0x00004806083f75b2 */ /* 0x0000220008000100 */
[----:B------:R-:W-:Y:S01]  /*03c0*/  NOP ;  /* 0x0000000000007918 */ /* 0x000fe20000000000 */
.L_x_2:
[----:B------:R-:W5:Y:S01]  /*03d0*/  S2UR UR13, SR_CTAID.X ;  /* 0x00000000000d79c3 */ /* 0x000f620000002500 */
[----:B------:R-:W-:Y:S01]  /*03e0*/  SHF.R.S32.HI R3, RZ, 0x1f, R4 ;  /* 0x0000001fff037819 */ /* 0x000fe20000011404 */
[----:B------:R5:W1:Y:S01]  /*03f0*/  SHFL.IDX PT, R6, R0, RZ, 0x1f ;  /* 0x00001fff00067589 */ /* 0x000a6200000e0000 */
[----:B0-----:R-:W-:Y:S01]  /*0400*/  ULDC UR4, c[0x0][0x150] ;  /* 0x0000540000047ab9 */ /* 0x001fe20000000800 */
[----:B------:R-:W-:Y:S02]  /*0410*/  ELECT P0, URZ, PT ;  /* 0x00000000003f782f */ /* 0x000fe40003800000 */
[----:B------:R-:W-:Y:S01]  /*0420*/  LEA.HI R3, R3, R4, RZ, 0x7 ;  /* 0x0000000403037211 */ /* 0x000fe200078f38ff */
[----:B------:R-:W-:Y:S01]  /*0430*/  ULDC UR5, c[0x0][0x154] ;  /* 0x0000550000057ab9 */ /* 0x000fe20000000800 */
[----:B------:R-:W-:Y:S01]  /*0440*/  SHF.R.S32.HI R7, RZ, 0x1f, R2 ;  /* 0x0000001fff077819 */ /* 0x000fe20000011402 */
[----:B------:R-:W0:Y:S01]  /*0450*/  S2UR UR10, SR_CTAID.Y ;  /* 0x00000000000a79c3 */ /* 0x000e220000002600 */
[----:B------:R-:W-:Y:S01]  /*0460*/  LOP3.LUT R3, R3, 0xffffff80, RZ, 0xc0, !PT ;  /* 0xffffff8003037812 */ /* 0x000fe200078ec0ff */
[----:B------:R-:W-:Y:S01]  /*0470*/  ULDC UR8, c[0x0][0x144] ;  /* 0x0000510000087ab9 */ /* 0x000fe20000000800 */
[----:B------:R-:W-:Y:S01]  /*0480*/  LEA.HI R7, R7, R2, RZ, 0x2 ;  /* 0x0000000207077211 */ /* 0x000fe200078f10ff */
[----:B------:R-:W-:Y:S01]  /*0490*/  NOP ;  /* 0x0000000000007918 */ /* 0x000fe20000000000 */
[----:B------:R-:W-:Y:S01]  /*04a0*/  NOP ;  /* 0x0000000000007918 */ /* 0x000fe20000000000 */
[----:B------:R-:W-:Y:S01]  /*04b0*/  IMAD.IADD R3, R4, 0x1, -R3 ;  /* 0x0000000104037824 */ /* 0x000fe200078e0a03 */
[----:B------:R-:W-:Y:S01]  /*04c0*/  LOP3.LUT R7, R7, 0x3ffffffc, RZ, 0xc0, !PT ;  /* 0x3ffffffc07077812 */ /* 0x000fe200078ec0ff */
[----:B------:R-:W-:Y:S01]  /*04d0*/  ULDC UR11, c[0x0][0x148] ;  /* 0x00005200000b7ab9 */ /* 0x000fe20000000800 */
[----:B------:R-:W-:-:S02]  /*04e0*/  IMAD.MOV.U32 R19, RZ, RZ, 0x1 ;  /* 0x00000001ff137424 */ /* 0x000fc400078e00ff */
[----:B------:R-:W-:Y:S01]  /*04f0*/  SHF.R.S32.HI R4, RZ, 0x1f, R3 ;  /* 0x0000001fff047819 */ /* 0x000fe20000011403 */
[----:B------:R-:W-:-:S03]  /*0500*/  IMAD.IADD R2, R2, 0x1, -R7 ;  /* 0x0000000102027824 */ /* 0x000fc600078e0a07 */
[----:B------:R-:W-:Y:S02]  /*0510*/  LEA.HI R4, R4, R3, RZ, 0x3 ;  /* 0x0000000304047211 */ /* 0x000fe400078f18ff */
[----:B-----5:R-:W-:Y:S02]  /*0520*/  I2FP.F32.U32 R5, UR13 ;  /* 0x0000000d00057c45 */ /* 0x020fe40008201000 */
[--C-:B------:R-:W-:Y:S02]  /*0530*/  SHF.R.S32.HI R0, RZ, 0x3, R4.reuse ;  /* 0x00000003ff007819 */ /* 0x100fe40000011404 */
[----:B-1----:R-:W-:Y:S01]  /*0540*/  ISETP.NE.OR P0, PT, R6, RZ, !P0 ;  /* 0x000000ff0600720c */ /* 0x002fe20004705670 */
[----:B------:R-:W-:Y:S01]  /*0550*/  FMUL R8, R5, UR4 ;  /* 0x0000000405087c20 */ /* 0x000fe20008400000 */
[----:B------:R-:W-:-:S04]  /*0560*/  SHF.R.S32.HI R5, RZ, 0x1f, R4 ;  /* 0x0000001fff057819 */ /* 0x000fc80000011404 */
[----:B------:R-:W-:Y:S01]  /*0570*/  LEA.HI R5, R5, R0, RZ, 0x2 ;  /* 0x0000000005057211 */ /* 0x000fe200078f10ff */
[----:B------:R-:W1:Y:S03]  /*0580*/  F2I.U32.TRUNC.NTZ R8, R8 ;  /* 0x0000000800087305 */ /* 0x000e66000020f000 */
[----:B------:R-:W-:-:S03]  /*0590*/  LOP3.LUT R5, R5, 0xfffffffc, RZ, 0xc0, !PT ;  /* 0xfffffffc05057812 */ /* 0x000fc600078ec0ff */
[----:B------:R-:W-:Y:S01]  /*05a0*/  VOTEU.ALL UP0, P0 ;  /* 0x00000000003f7886 */ /* 0x000fe20000000000 */
[----:B------:R-:W-:Y:S01]  /*05b0*/  VOTEU.ALL UP1, P0 ;  /* 0x00000000003f7886 */ /* 0x000fe20000020000 */
[----:B------:R-:W-:Y:S01]  /*05c0*/  IMAD.IADD R5, R0, 0x1, -R5 ;  /* 0x0000000100057824 */ /* 0x000fe200078e0a05 */
[----:B0-----:R-:W-:Y:S02]  /*05d0*/  I2FP.F32.U32 R0, UR10 ;  /* 0x0000000a00007c45 */ /* 0x001fe40008201000 */
[----:B------:R-:W0:Y:S01]  /*05e0*/  @!UP0 S2UR UR7, SR_CgaCtaId ;  /* 0x00000000000789c3 */ /* 0x000e220000008800 */
[----:B------:R-:W-:Y:S01]  /*05f0*/  IMAD R2, R2, 0x4, R5 ;  /* 0x0000000402027824 */ /* 0x000fe200078e0205 */
[----:B------:R-:W-:Y:S01]  /*0600*/  @!UP0 UMOV UR6, 0x400 ;  /* 0x0000040000068882 */ /* 0x000fe20000000000 */
[----:B------:R-:W-:Y:S01]  /*0610*/  FMUL R4, R0, UR5 ;  /* 0x0000000500047c20 */ /* 0x000fe20008400000 */
[----:B-1----:R-:W-:Y:S02]  /*0620*/  R2UR UR4, R8 ;  /* 0x00000000080472ca */ /* 0x002fe400000e0000 */
[----:B------:R-:W-:-:S03]  /*0630*/  LEA.HI R0, R2, R2, RZ, 0x1 ;  /* 0x0000000202007211 */ /* 0x000fc600078f08ff */
[----:B------:R-:W1:Y:S01]  /*0640*/  F2I.U32.TRUNC.NTZ R4, R4 ;  /* 0x0000000400047305 */ /* 0x000e62000020f000 */
[----:B------:R-:W-:-:S05]  /*0650*/  LOP3.LUT R5, R0, 0xfffffffe, RZ, 0xc0, !PT ;  /* 0xfffffffe00057812 */ /* 0x000fca00078ec0ff */
[----:B------:R-:W-:Y:S02]  /*0660*/  IMAD.IADD R5, R2, 0x1, -R5 ;  /* 0x0000000102057824 */ /* 0x000fe400078e0a05 */
[----:B------:R-:W-:-:S04]  /*0670*/  UIADD3 UR4, -UR4, URZ, URZ ;  /* 0x0000003f04047290 */ /* 0x000fc8000fffe13f */
[----:B------:R-:W-:Y:S01]  /*0680*/  UIMAD UR8, UR8, UR4, UR13 ;  /* 0x00000004080872a4 */ /* 0x000fe2000f8e020d */
[----:B-1----:R-:W-:Y:S02]  /*0690*/  R2UR UR12, R4 ;  /* 0x00000000040c72ca */ /* 0x002fe400000e0000 */
[----:B------:R-:W-:Y:S01]  /*06a0*/  UMOV UR4, 0x20 ;  /* 0x0000002000047882 */ /* 0x000fe20000000000 */
[----:B------:R-:W1:Y:S02]  /*06b0*/  LDC R4, c[0x0][0x140] ;  /* 0x00005000ff047b82 */ /* 0x000e640000000800 */
[----:B------:R-:W-:Y:S01]  /*06c0*/  ISETP.NE.AND P3, PT, R5, UR8, PT ;  /* 0x0000000805007c0c */ /* 0x000fe2000bf65270 */
[----:B------:R-:W-:Y:S01]  /*06d0*/  IMAD.SHL.U32 R5, R2, 0x4, RZ ;  /* 0x0000000402057824 */ /* 0x000fe200078e00ff */
[----:B------:R-:W-:-:S04]  /*06e0*/  @!UP0 UIADD3 UR4, -UR4, 0x100000, URZ ;  /* 0x0010000004048890 */ /* 0x000fc8000fffe13f */
[----:B------:R-:W-:Y:S02]  /*06f0*/  @!UP0 USHF.L.U32 UR5, UR4, 0xb, URZ ;  /* 0x0000000b04058899 */ /* 0x000fe4000800063f */
[----:B------:R-:W-:Y:S02]  /*0700*/  @!UP0 USHF.L.U32 UR4, UR4, 0x1, URZ ;  /* 0x0000000104048899 */ /* 0x000fe4000800063f */
[----:B0-----:R-:W-:Y:S01]  /*0710*/  @!UP0 ULEA UR6, UR7, UR6, 0x18 ;  /* 0x0000000607068291 */ /* 0x001fe2000f8ec03f */
[----:B------:R-:W-:Y:S01]  /*0720*/  LOP3.LUT R9, R2, 0xc, R5, 0x78, !PT ;  /* 0x0000000c02097812 */ /* 0x000fe200078e7805 */
[----:B------:R-:W-:Y:S01]  /*0730*/  VOTEU.ALL UP0, P0 ;  /* 0x00000000003f7886 */ /* 0x000fe20000000000 */
[----:B------:R-:W-:Y:S01]  /*0740*/  LOP3.LUT P0, RZ, R3, 0x7, RZ, 0xc0, !PT ;  /* 0x0000000703ff7812 */ /* 0x000fe2000780c0ff */
[----:B------:R-:W-:Y:S02]  /*0750*/  UIADD3 UR12, -UR12, URZ, URZ ;  /* 0x0000003f0c0c7290 */ /* 0x000fe4000fffe13f */
[----:B------:R0:W-:Y:S01]  /*0760*/  STL [R1+0x100], R9 ;  /* 0x0001000901007387 */ /* 0x0001e20000100800 */
[----:B------:R-:W-:-:S02]  /*0770*/  ISETP.LT.U32.AND P0, PT, R9, 0x2, !P0 ;  /* 0x000000020900780c */ /* 0x000fc40004701070 */
[----:B------:R-:W-:Y:S01]  /*0780*/  @P3 LEA.HI R0, R9, R9, RZ, 0x1 ;  /* 0x0000000909003211 */ /* 0x000fe200078f08ff */
[----:B------:R-:W5:Y:S02]  /*0790*/  FENCE.VIEW.ASYNC.S ;  /* 0x00000000000073c6 */ /* 0x000f640000000000 */
[----:B-----5:R-:W0:Y:S01]  /*07a0*/  @!UP0 SYNCS.EXCH.64 URZ, [UR6+0x60], UR4 ;  /* 0x00006004063f85b2 */ /* 0x020e220008000100 */
[----:B------:R-:W-:Y:S02]  /*07b0*/  @P3 SHF.R.S32.HI R0, RZ, 0x1, R0 ;  /* 0x00000001ff003819 */ /* 0x000fe40000011400 */
[----:B-1----:R-:W-:Y:S01]  /*07c0*/  ISETP.EQ.U32.AND P2, PT, R4, 0x1, PT ;  /* 0x000000010400780c */ /* 0x002fe20003f42070 */
[----:B------:R1:W0:Y:S01]  /*07d0*/  @!UP1 SYNCS.EXCH.64 URZ, [UR6+0x68], UR4 ;  /* 0x00006804063f95b2 */ /* 0x0002220008000100 */
[----:B------:R-:W-:Y:S01]  /*07e0*/  NOP ;  /* 0x0000000000007918 */ /* 0x000fe20000000000 */
[----:B-1----:R-:W-:-:S06]  /*07f0*/  UIMAD UR4, UR11, UR12, UR10 ;  /* 0x0000000c0b0472a4 */ /* 0x002fcc000f8e020a */
[----:B------:R-:W-:Y:S02]  /*0800*/  @P3 ISETP.NE.AND P4, PT, R0, UR4, PT ;  /* 0x0000000400003c0c */ /* 0x000fe4000bf85270 */
[----:B------:R-:W-:Y:S02]  /*0810*/  SEL R0, RZ, 0x1, !P0 ;  /* 0x00000001ff007807 */ /* 0x000fe40004000000 */
[----:B------:R-:W-:-:S04]  /*0820*/  @P3 SEL R19, RZ, 0x1, P4 ;  /* 0x00000001ff133807 */ /* 0x000fc80002000000 */
[----:B------:R-:W-:Y:S01]  /*0830*/  LOP3.LUT R19, R19, R0, RZ, 0xc0, !PT ;  /* 0x0000000013137212 */ /* 0x000fe200078ec0ff */
[----:B------:R-:W-:Y:S06]  /*0840*/  @!P2 BRA `(.L_x_3) ;  /* 0x000000000008a947 */ /* 0x000fec0003800000 */
[----:B0-234-:R-:W-:Y:S01]  /*0850*/  UCGABAR_ARV ;  /* 0x00000000000079c7 */ /* 0x01dfe20008000000 */
[----:B------:R-:W-:Y:S05]  /*0860*/  BRA `(.L_x_4) ;  /* 0x0000000000047947 */ /* 0x000fea0003800000 */
.L_x_3:
[----:B0-234-:R-:W-:Y:S01]  /*0870*/  NOP ;  /* 0x0000000000007918 */ /* 0x01dfe20000000000 */
.L_x_4:
[----:B------:R-:W-:Y:S01]  /*0880*/  ULDC UR4, c[0x0][0x65c] ;  /* 0x0001970000047ab9 */ /* 0x000fe20000000800 */
[----:B------:R-:W-:Y:S01]  /*0890*/  UMOV UR5, URZ ;  /* 0x0000003f00057c82 */ /* 0x000fe20008000000 */
[----:B------:R-:W-:-:S03]  /*08a0*/  UISETP.NE.AND UP0, UPT, UR4, 0x1, UPT ;  /* 0x000000010400788c */ /* 0x000fc6000bf05270 */
[----:B------:R-:W-:Y:S01]  /*08b0*/  UMOV UR4, UR13 ;  /* 0x0000000d00047c82 */ /* 0x000fe20008000000 */
[----:B------:R-:W-:Y:S02]  /*08c0*/  UP2UR UR39, UPR, URZ, 0x1 ;  /* 0x000000013f277883 */ /* 0x000fe40008000000 */
[----:B------:R-:W-:Y:S02]  /*08d0*/  PLOP3.LUT P0, PT, PT, PT, UP0, 0x80, 0x0 ;  /* 0x000000000000781c */ /* 0x000fe40003f0f008 */
[----:B------:R-:W-:Y:S02]  /*08e0*/  PLOP3.LUT P3, PT, PT, PT, UP0, 0x80, 0x0 ;  /* 0x000000000000781c */ /* 0x000fe40003f6f008 */
[----:B------:R-:W-:Y:S01]  /*08f0*/  PLOP3.LUT P5, PT, PT, PT, UP0, 0x80, 0x0 ;  /* 0x000000000000781c */ /* 0x000fe20003faf008 */
[----:B------:R-:W-:Y:S01]  /*0900*/  @UP0 ULDC UR14, c[0x0][0x10] ;  /* 0x00000400000e0ab9 */ /* 0x000fe20000000800 */
[----:B------:R-:W-:Y:S01]  /*0910*/  @UP0 UMOV UR6, UR10 ;  /* 0x0000000a00060c82 */ /* 0x000fe20008000000 */
[----:B------:R-:W-:Y:S01]  /*0920*/  @UP0 UMOV UR7, URZ ;  /* 0x0000003f00070c82 */ /* 0x000fe20008000000 */
[----:B------:R-:W-:Y:S01]  /*0930*/  PLOP3.LUT P4, PT, PT, PT, UP0, 0x80, 0x0 ;  /* 0x000000000000781c */ /* 0x000fe20003f8f008 */
[----:B------:R-:W-:-:S03]  /*0940*/  @UP0 UIMAD.WIDE.U32 UR14, UR13, UR14, UR6 ;  /* 0x0000000e0d0e02a5 */ /* 0x000fc6000f8e0006 */
[----:B------:R-:W-:Y:S01]  /*0950*/  @!UP0 ULDC UR7, c[0x0][0xc] ;  /* 0x0000030000078ab9 */ /* 0x000fe20000000800 */
[----:B------:R-:W-:Y:S01]  /*0960*/  @UP0 UMOV UR6, URZ ;  /* 0x0000003f00060c82 */ /* 0x000fe20008000000 */
[----:B------:R-:W-:Y:S01]  /*0970*/  @!UP0 UIMAD.WIDE.U32 UR4, UR10, UR7, UR4 ;  /* 0x000000070a0482a5 */ /* 0x000fe2000f8e0004 */
[----:B------:R-:W-:Y:S01]  /*0980*/  IMAD.U32 R2, RZ, RZ, UR14 ;  /* 0x0000000eff027e24 */ /* 0x000fe2000f8e00ff */
[----:B------:R-:W-:Y:S02]  /*0990*/  @UP0 UIADD3 UR6, UR15, UR6, URZ ;  /* 0x000000060f060290 */ /* 0x000fe4000fffe03f */
[----:B------:R-:W-:Y:S02]  /*09a0*/  IMAD.U32 R3, RZ, RZ, UR15 ;  /* 0x0000000fff037e24 */ /* 0x000fe4000f8e00ff */
[----:B------:R-:W-:Y:S02]  /*09b0*/  @P0 IMAD.MOV.U32 R7, RZ, RZ, R2 ;  /* 0x000000ffff070224 */ /* 0x000fe400078e0002 */
[----:B------:R-:W-:-:S02]  /*09c0*/  IMAD.U32 R5, RZ, RZ, UR5 ;  /* 0x00000005ff057e24 */ /* 0x000fc4000f8e00ff */
[----:B------:R-:W-:Y:S02]  /*09d0*/  IMAD.U32 R2, RZ, RZ, UR4 ;  /* 0x00000004ff027e24 */ /* 0x000fe4000f8e00ff */
[----:B------:R-:W-:Y:S02]  /*09e0*/  @P3 IMAD.U32 R6, RZ, RZ, UR6 ;  /* 0x00000006ff063e24 */ /* 0x000fe4000f8e00ff */
[----:B------:R-:W-:Y:S02]  /*09f0*/  @!P5 IMAD.MOV.U32 R6, RZ, RZ, R5 ;  /* 0x000000ffff06d224 */ /* 0x000fe400078e0005 */
[----:B------:R-:W-:Y:S02]  /*0a00*/  @!P4 IMAD.MOV.U32 R7, RZ, RZ, R2 ;  /* 0x000000ffff07c224 */ /* 0x000fe400078e0002 */
[----:B------:R-:W-:Y:S01]  /*0a10*/  IMAD.U32 R3, RZ, RZ, UR5 ;  /* 0x00000005ff037e24 */ /* 0x000fe2000f8e00ff */
[----:B------:R0:W-:Y:S01]  /*0a20*/  STL [R1+0x104], R6 ;  /* 0x0001040601007387 */ /* 0x0001e20000100800 */
[----:B------:R-:W-:-:S03]  /*0a30*/  IMAD.U32 R4, RZ, RZ, UR4 ;  /* 0x00000004ff047e24 */ /* 0x000fc6000f8e00ff */
[----:B------:R0:W-:Y:S01]  /*0a40*/  STL [R1+0x108], R7 ;  /* 0x0001080701007387 */ /* 0x0001e20000100800 */
[----:B------:R-:W-:Y:S05]  /*0a50*/  @!P2 BRA `(.L_x_5) ;  /* 0x00000000000ca947 */ /* 0x000fea0003800000 */
[----:B------:R-:W-:Y:S01]  /*0a60*/  UCGABAR_WAIT ;  /* 0x0000000000007dc7 */ /* 0x000fe20008000000 */
[----:B------:R-:W-:Y:S01]  /*0a70*/  CCTL.IVALL ;  /* 0x00000000ff00798f */ /* 0x000fe20002000000 */
[----:B------:R-:W-:Y:S05]  /*0a80*/  BRA `(.L_x_6) ;  /* 0x0000000000047947 */ /* 0x000fea0003800000 */
.L_x_5:
[----:B------:R-:W-:Y:S06]  /*0a90*/  BAR.SYNC.DEFER_BLOCKING 0x0 ;  /* 0x0000000000007b1d */ /* 0x000fec0000010000 */
.L_x_6:
[----:B------:R-:W-:Y:S05]  /*0aa0*/  @!P1 BRA `(.L_x_7) ;  /* 0x0000014c00989947 */ /* 0x000fea0003800000 */
[----:B------:R-:W-:-:S06]  /*0ab0*/  UISETP.GT.U32.AND UP0, UPT, UR16, 0x1, UPT ;  /* 0x000000011000788c */ /* 0x000fcc000bf04070 */
[----:B------:R-:W-:-:S13]  /*0ac0*/  PLOP3.LUT P0, PT, PT, PT, UP0, 0x80, 0x0 ;  /* 0x000000000000781c */ /* 0x000fda0003f0f008 */
[----:B------:R-:W-:Y:S05]  /*0ad0*/  @P0 EXIT ;  /* 0x000000000000094d */ /* 0x000fea0003800000 */
[----:B------:R-:W-:Y:S01]  /*0ae0*/  ULDC.64 UR4, c[0x0][0x650] ;  /* 0x0001940000047ab9 */ /* 0x000fe20000000a00 */
[----:B------:R-:W-:Y:S01]  /*0af0*/  UMOV UR49, 0xffffffff ;  /* 0xffffffff00317882 */ /* 0x000fe20000000000 */
[----:B------:R-:W-:Y:S01]  /*0b00*/  ISETP.GE.U32.AND P0, PT, R7, UR4, PT ;  /* 0x0000000407007c0c */ /* 0x000fe2000bf06070 */
[----:B------:R-:W-:Y:S01]  /*0b10*/  UMOV UR40, 0xffffffff ;  /* 0xffffffff00287882 */ /* 0x000fe20000000000 */
[----:B------:R-:W-:Y:S01]  /*0b20*/  UMOV UR41, 0xffffffff ;  /* 0xffffffff00297882 */ /* 0x000fe20000000000 */
[----:B------:R-:W-:Y:S02]  /*0b30*/  PRMT R0, RZ, 0x7610, R0 ;  /* 0x00007610ff007816 */ /* 0x000fe40000000000 */
[----:B------:R-:W-:-:S13]  /*0b40*/  ISETP.GE.U32.AND.EX P0, PT, R6, UR5, PT, P0 ;  /* 0x0000000506007c0c */ /* 0x000fda000bf06100 */
[----:B------:R-:W-:Y:S05]  /*0b50*/  @P0 BRA `(.L_x_8) ;  /* 0x0000000400480947 */ /* 0x000fea0003800000 */
[----:B------:R-:W-:Y:S01]  /*0b60*/  ULDC.64 UR16, c[0x0][0x628] ;  /* 0x00018a0000107ab9 */ /* 0x000fe20000000a00 */
[C---:B------:R-:W-:Y:S01]  /*0b70*/  R2UR UR19, R7.reuse ;  /* 0x00000000071372ca */ /* 0x040fe200000e0000 */
[----:B------:R-:W-:Y:S01]  /*0b80*/  ULDC UR18, c[0x0][0x630] ;  /* 0x00018c0000127ab9 */ /* 0x000fe20000000800 */
[----:B------:R-:W-:Y:S02]  /*0b90*/  ISETP.NE.U32.AND P0, PT, RZ, UR16, PT ;  /* 0x00000010ff007c0c */ /* 0x000fe4000bf05070 */
[----:B------:R-:W-:Y:S02]  /*0ba0*/  R2UR UR4, R7 ;  /* 0x00000000070472ca */ /* 0x000fe400000e0000 */
[----:B------:R-:W-:Y:S02]  /*0bb0*/  ISETP.NE.AND.EX P0, PT, RZ, UR17, PT, P0 ;  /* 0x00000011ff007c0c */ /* 0x000fe4000bf05300 */
[----:B------:R-:W-:-:S11]  /*0bc0*/  R2UR UR5, R6 ;  /* 0x00000000060572ca */ /* 0x000fd600000e0000 */
[----:B------:R-:W-:Y:S05]  /*0bd0*/  @!P0 BRA `(.L_x_9) ;  /* 0x0000000000308947 */ /* 0x000fea0003800000 */
[----:B------:R-:W-:Y:S01]  /*0be0*/  R2UR UR4, R7 ;  /* 0x00000000070472ca */ /* 0x000fe200000e0000 */
[----:B------:R-:W-:Y:S01]  /*0bf0*/  ULDC UR9, c[0x0][0x634] ;  /* 0x00018d0000097ab9 */ /* 0x000fe20000000800 */
[----:B------:R-:W-:-:S11]  /*0c00*/  R2UR UR13, R6 ;  /* 0x00000000060d72ca */ /* 0x000fd600000e0000 */
[----:B------:R-:W-:-:S04]  /*0c10*/  UIADD3 UR9, UP0, UR4, UR9, URZ ;  /* 0x0000000904097290 */ /* 0x000fc8000ff1e03f */
[----:B------:R-:W-:-:S04]  /*0c20*/  UIADD3.X UR13, URZ, UR13, URZ, UP0, !UPT ;  /* 0x0000000d3f0d7290 */ /* 0x000fc800087fe43f */
[----:B------:R-:W-:-:S04]  /*0c30*/  UIMAD.WIDE.U32 UR4, UR13, UR16, URZ ;  /* 0x000000100d0472a5 */ /* 0x000fc8000f8e003f */
[----:B------:R-:W-:Y:S02]  /*0c40*/  UIMAD.WIDE.U32 UR6, UP0, UR9, UR17, UR4 ;  /* 0x00000011090672a5 */ /* 0x000fe4000f800004 */
[----:B------:R-:W-:Y:S02]  /*0c50*/  UIMAD.WIDE.U32 UR4, UR9, UR16, URZ ;  /* 0x00000010090472a5 */ /* 0x000fe4000f8e003f */
[----:B------:R-:W-:Y:S02]  /*0c60*/  UIADD3.X UR15, URZ, URZ, URZ, UP0, !UPT ;  /* 0x0000003f3f0f7290 */ /* 0x000fe400087fe43f */
[----:B------:R-:W-:Y:S01]  /*0c70*/  UIADD3 URZ, UP0, UR5, UR6, URZ ;  /* 0x00000006053f7290 */ /* 0x000fe2000ff1e03f */
[----:B------:R-:W-:-:S03]  /*0c80*/  UMOV UR14, UR7 ;  /* 0x00000007000e7c82 */ /* 0x000fc60008000000 */
[----:B------:R-:W-:-:S12]  /*0c90*/  UIMAD.WIDE.U32.X UR4, UR13, UR17, UR14, UP0 ;  /* 0x000000110d0472a5 */ /* 0x000fd800080e040e */
.L_x_9:
[----:B------:R-:W-:Y:S01]  /*0ca0*/  USHF.R.U64 UR41, UR4, UR18, UR5 ;  /* 0x0000001204297299 */ /* 0x000fe20008001205 */
[----:B------:R-:W-:Y:S01]  /*0cb0*/  R2UR UR7, R6 ;  /* 0x00000000060772ca */ /* 0x000fe200000e0000 */
[----:B------:R-:W-:Y:S02]  /*0cc0*/  USHF.R.U32.HI UR4, URZ, UR18, UR5 ;  /* 0x000000123f047299 */ /* 0x000fe40008011605 */
[----:B------:R-:W-:Y:S01]  /*0cd0*/  UIADD3 UR5, UP0, URZ, -UR41, URZ ;  /* 0x800000293f057290 */ /* 0x000fe2000ff1e03f */
[----:B------:R-:W-:Y:S01]  /*0ce0*/  ULDC.64 UR14, c[0x0][0x620] ;  /* 0x00018800000e7ab9 */ /* 0x000fe20000000a00 */
[----:B------:R-:W-:Y:S02]  /*0cf0*/  UMOV UR6, UR19 ;  /* 0x0000001300067c82 */ /* 0x000fe40008000000 */
[----:B------:R-:W-:Y:S01]  /*0d00*/  UIADD3.X UR4, URZ, ~UR4, URZ, UP0, !UPT ;  /* 0x800000043f047290 */ /* 0x000fe200087fe43f */
[----:B------:R-:W-:Y:S01]  /*0d10*/  ULDC UR9, c[0x0][0x618] ;  /* 0x0001860000097ab9 */ /* 0x000fe20000000800 */
[----:B------:R-:W-:-:S02]  /*0d20*/  UIMAD UR12, UR11, UR12, UR10 ;  /* 0x0000000c0b0c72a4 */ /* 0x000fc4000f8e020a */
[----:B------:R-:W-:Y:S02]  /*0d30*/  UIMAD UR4, UR4, UR14, URZ ;  /* 0x0000000e040472a4 */ /* 0x000fe4000f8e023f */
[----:B------:R-:W-:Y:S02]  /*0d40*/  UIMAD.WIDE.U32 UR6, UR5, UR14, UR6 ;  /* 0x0000000e050672a5 */ /* 0x000fe4000f8e0006 */
[----:B------:R-:W-:Y:S01]  /*0d50*/  UIMAD UR4, UR5, UR15, UR4 ;  /* 0x0000000f050472a4 */ /* 0x000fe2000f8e0204 */
[----:B------:R-:W-:Y:S01]  /*0d60*/  ULDC UR10, c[0x0][0x608] ;  /* 0x00018200000a7ab9 */ /* 0x000fe20000000800 */
[----:B------:R-:W-:Y:S02]  /*0d70*/  ULDC UR18, c[0x0][0x658] ;  /* 0x0001960000127ab9 */ /* 0x000fe40000000800 */
[----:B------:R-:W-:Y:S01]  /*0d80*/  UIADD3 UR7, UR7, UR4, URZ ;  /* 0x0000000407077290 */ /* 0x000fe2000fffe03f */
[----:B------:R-:W-:Y:S02]  /*0d90*/  UMOV UR11, 0xffffffff ;  /* 0xffffffff000b7882 */ /* 0x000fe40000000000 */
[----:B------:R-:W-:Y:S01]  /*0da0*/  ULDC.64 UR4, c[0x0][0x640] ;  /* 0x0001900000047ab9 */ /* 0x000fe20000000a00 */
[----:B------:R-:W-:Y:S01]  /*0db0*/  USHF.R.U64 UR16, UR6, UR9, UR7 ;  /* 0x0000000906107299 */ /* 0x000fe20008001207 */
[----:B------:R-:W-:Y:S01]  /*0dc0*/  ISETP.NE.U32.AND P0, PT, RZ, UR4, PT ;  /* 0x00000004ff007c0c */ /* 0x000fe2000bf05070 */
[----:B------:R-:W-:-:S02]  /*0dd0*/  USHF.R.U32.HI UR7, URZ, UR9, UR7 ;  /* 0x000000093f077299 */ /* 0x000fc40008011607 */
[----:B------:R-:W-:Y:S01]  /*0de0*/  USHF.L.U32 UR6, UR11, UR18, URZ ;  /* 0x000000120b067299 */ /* 0x000fe2000800063f */
[----:B------:R-:W-:Y:S01]  /*0df0*/  ISETP.NE.AND.EX P0, PT, RZ, UR5, PT, P0 ;  /* 0x00000005ff007c0c */ /* 0x000fe2000bf05300 */
[----:B------:R-:W-:Y:S02]  /*0e00*/  USHF.R.U64 UR22, UR16, UR10, UR7 ;  /* 0x0000000a10167299 */ /* 0x000fe40008001207 */
[----:B------:R-:W-:Y:S02]  /*0e10*/  USHF.R.U32.HI UR7, URZ, UR10, UR7 ;  /* 0x0000000a3f077299 */ /* 0x000fe40008011607 */
[----:B------:R-:W-:Y:S02]  /*0e20*/  UISETP.NE.AND UP1, UPT, UR39, URZ, UPT ;  /* 0x0000003f2700728c */ /* 0x000fe4000bf25270 */
[----:B------:R-:W-:Y:S01]  /*0e30*/  USHF.R.U64 UR23, UR22, UR18, UR7 ;  /* 0x0000001216177299 */ /* 0x000fe20008001207 */
[----:B------:R-:W-:Y:S01]  /*0e40*/  ULDC UR17, c[0x0][0x600] ;  /* 0x0001800000117ab9 */ /* 0x000fe20000000800 */
[----:B------:R-:W-:-:S02]  /*0e50*/  ULOP3.LUT UR13, URZ, UR6, URZ, 0x33, !UPT ;  /* 0x000000063f0d7292 */ /* 0x000fc4000f8e333f */
[----:B------:R-:W-:Y:S02]  /*0e60*/  UIADD3 UR15, UR17, -0x1, URZ ;  /* 0xffffffff110f7890 */ /* 0x000fe4000fffe03f */
[----:B------:R-:W-:Y:S02]  /*0e70*/  USEL UR12, UR8, UR12, !UP1 ;  /* 0x0000000c080c7287 */ /* 0x000fe4000c800000 */
[----:B------:R-:W-:Y:S01]  /*0e80*/  USHF.R.U32.HI UR7, URZ, UR18, UR7 ;  /* 0x000000123f077299 */ /* 0x000fe20008011607 */
[----:B------:R-:W-:Y:S01]  /*0e90*/  ULDC UR19, c[0x0][0x648] ;  /* 0x0001920000137ab9 */ /* 0x000fe20000000800 */
[----:B------:R-:W-:Y:S01]  /*0ea0*/  ULDC UR20, c[0x0][0x638] ;  /* 0x00018e0000147ab9 */ /* 0x000fe20000000800 */
[----:B------:R-:W-:Y:S01]  /*0eb0*/  UMOV UR21, 0x1 ;  /* 0x0000000100157882 */ /* 0x000fe20000000000 */
[----:B------:R-:W-:Y:S01]  /*0ec0*/  UMOV UR6, UR23 ;  /* 0x0000001700067c82 */ /* 0x000fe20008000000 */
[----:B------:R-:W-:Y:S07]  /*0ed0*/  @!P0 BRA `(.L_x_10) ;  /* 0x0000000000308947 */ /* 0x000fee0003800000 */
[----:B------:R-:W-:Y:S02]  /*0ee0*/  ULDC UR10, c[0x0][0x64c] ;  /* 0x00019300000a7ab9 */ /* 0x000fe40000000800 */
        /* <DEDUP_REMOVED lines=8> */
[----:B------:R-:W-:-:S07]  /*0f70*/  UIMAD.WIDE.U32.X UR4, UR14, UR5, UR10, UP0 ;  /* 0x000000050e0472a5 */ /* 0x000fce00080e040a */
[----:B------:R-:W-:Y:S01]  /*0f80*/  UMOV UR6, UR4 ;  /* 0x0000000400067c82 */ /* 0x000fe20008000000 */
[----:B------:R-:W-:-:S05]  /*0f90*/  UMOV UR7, UR5 ;  /* 0x0000000500077c82 */ /* 0x000fca0008000000 */
.L_x_10:
[----:B------:R-:W-:Y:S01]  /*0fa0*/  USHF.R.U64 UR5, UR6, UR19, UR7 ;  /* 0x0000001306057299 */ /* 0x000fe20008001207 */
[----:B------:R-:W-:Y:S01]  /*0fb0*/  IMAD.MOV.U32 R0, RZ, RZ, 0x1 ;  /* 0x00000001ff007424 */ /* 0x000fe200078e00ff */
[----:B------:R-:W-:Y:S02]  /*0fc0*/  USHF.L.U32 UR4, UR21, UR18, URZ ;  /* 0x0000001215047299 */ /* 0x000fe4000800063f */
[----:B------:R-:W-:Y:S02]  /*0fd0*/  ULOP3.LUT UR13, UR22, UR13, URZ, 0xc0, !UPT ;  /* 0x0000000d160d7292 */ /* 0x000fe4000f8ec03f */
[----:B------:R-:W-:Y:S02]  /*0fe0*/  UIADD3 UR6, -UR5, URZ, URZ ;  /* 0x0000003f05067290 */ /* 0x000fe4000fffe13f */
[----:B------:R-:W-:Y:S02]  /*0ff0*/  UIMAD UR13, UR4, UR5, UR13 ;  /* 0x00000005040d72a4 */ /* 0x000fe4000f8e020d */
[----:B------:R-:W-:-:S02]  /*1000*/  ULOP3.LUT UR15, UR16, UR15, URZ, 0xc0, !UPT ;  /* 0x0000000f100f7292 */ /* 0x000fc4000f8ec03f */
[----:B------:R-:W-:Y:S01]  /*1010*/  UIMAD UR4, UR6, UR20, UR23 ;  /* 0x00000014060472a4 */ /* 0x000fe2000f8e0217 */
[----:B------:R-:W-:Y:S01]  /*1020*/  ULDC UR5, c[0x0][0x610] ;  /* 0x0001840000057ab9 */ /* 0x000fe20000000800 */
[----:B------:R-:W-:Y:S02]  /*1030*/  UISETP.NE.AND UP0, UPT, UR39, URZ, UPT ;  /* 0x0000003f2700728c */ /* 0x000fe4000bf05270 */
[----:B------:R-:W-:Y:S02]  /*1040*/  UIMAD UR12, UR13, UR5, UR12 ;  /* 0x000000050d0c72a4 */ /* 0x000fe4000f8e020c */
[----:B------:R-:W-:-:S04]  /*1050*/  UIMAD UR4, UR4, UR17, UR15 ;  /* 0x00000011040472a4 */ /* 0x000fc8000f8e020f */
[----:B------:R-:W-:Y:S02]  /*1060*/  USEL UR40, UR4, UR12, !UP0 ;  /* 0x0000000c04287287 */ /* 0x000fe4000c000000 */
[----:B------:R-:W-:-:S12]  /*1070*/  USEL UR49, UR12, UR4, !UP0 ;  /* 0x000000040c317287 */ /* 0x000fd8000c000000 */
.L_x_8:
[----:B------:R-:W-:-:S08]  /*1080*/  NOP ;  /* 0x0000000000007918 */ /* 0x000fd00000000000 */
[----:B------:R-:W1:Y:S02]  /*1090*/  USETMAXREG.TRY_ALLOC.CTAPOOL UP0, 0xf0 ;  /* 0x000000f0000079c8 */ /* 0x000e640008000600 */
[----:B-1----:R-:W-:-:S13]  /*10a0*/  PLOP3.LUT P0, PT, PT, PT, UP0, 0x80, 0x0 ;  /* 0x000000000000781c */ /* 0x002fda0003f0f008 */
[----:B------:R-:W-:Y:S05]  /*10b0*/  @!P0 BRA `(.L_x_8) ;  /* 0xfffffffc00f08947 */ /* 0x000fea000383ffff */
[----:B------:R-:W-:Y:S01]  /*10c0*/  ULDC.64 UR4, c[0x0][0x598] ;  /* 0x0001660000047ab9 */ /* 0x000fe20000000a00 */
[----:B------:R-:W-:Y:S01]  /*10d0*/  ULDC.64 UR50, c[0x0][0x208] ;  /* 0x0000820000327ab9 */ /* 0x000fe20000000a00 */
[----:B------:R-:W-:-:S04]  /*10e0*/  ISETP.NE.U32.AND P0, PT, RZ, UR4, PT ;  /* 0x00000004ff007c0c */ /* 0x000fc8000bf05070 */
[----:B------:R-:W-:-:S13]  /*10f0*/  ISETP.NE.AND.EX P0, PT, RZ, UR5, PT, P0 ;  /* 0x00000005ff007c0c */ /* 0x000fda000bf05300 */
[----:B------:R-:W-:Y:S05]  /*1100*/  @!P0 BRA `(.L_x_11) ;  /* 0x00000000001c8947 */ /* 0x000fea0003800000 */
[----:B------:R-:W1:Y:S02]  /*1110*/  LDC.64 R2, c[0x0][0x598] ;  /* 0x00016600ff027b82 */ /* 0x000e640000000a00 */
[----:B-1----:R-:W2:Y:S02]  /*1120*/  LDG.E.64 R2, desc[UR50][R2.64] ;  /* 0x0000003202027981 */ /* 0x002ea4000c1e1b00 */
[----:B--2---:R-:W-:-:S04]  /*1130*/  ISETP.NE.U32.AND P0, PT, R2, RZ, PT ;  /* 0x000000ff0200720c */ /* 0x004fc80003f05070 */
[----:B------:R-:W-:-:S13]  /*1140*/  ISETP.NE.AND.EX P0, PT, R3, RZ, PT, P0 ;  /* 0x000000ff0300720c */ /* 0x000fda0003f05300 */
[----:B------:R-:W-:Y:S05]  /*1150*/  @!P0 BRA `(.L_x_11) ;  /* 0x0000000000088947 */ /* 0x000fea0003800000 */
[----:B------:R1:W5:Y:S01]  /*1160*/  LD.E R17, desc[UR50][R2.64] ;  /* 0x0000003202117980 */ /* 0x000362000c101900 */
[----:B------:R-:W-:Y:S05]  /*1170*/  BRA `(.L_x_12) ;  /* 0x0000000000247947 */ /* 0x000fea0003800000 */
.L_x_11:
[----:B------:R-:W-:Y:S02]  /*1180*/  ULDC.64 UR4, c[0x0][0x588] ;  /* 0x0001620000047ab9 */ /* 0x000fe40000000a00 */
[----:B------:R-:W-:-:S04]  /*1190*/  ISETP.NE.U32.AND P0, PT, RZ, UR4, PT ;  /* 0x00000004ff007c0c */ /* 0x000fc8000bf05070 */
[----:B------:R-:W-:-:S13]  /*11a0*/  ISETP.NE.AND.EX P0, PT, RZ, UR5, PT, P0 ;  /* 0x00000005ff007c0c */ /* 0x000fda000bf05300 */
[----:B------:R-:W-:Y:S05]  /*11b0*/  @!P0 BRA `(.L_x_13) ;  /* 0x00000000000c8947 */ /* 0x000fea0003800000 */
[----:B------:R-:W1:Y:S02]  /*11c0*/  LDC.64 R2, c[0x0][0x588] ;  /* 0x00016200ff027b82 */ /* 0x000e640000000a00 */
[----:B-1----:R2:W5:Y:S01]  /*11d0*/  LDG.E R17, desc[UR50][R2.64] ;  /* 0x0000003202117981 */ /* 0x002562000c1e1900 */
[----:B------:R-:W-:Y:S05]  /*11e0*/  BRA `(.L_x_12) ;  /* 0x0000000000087947 */ /* 0x000fea0003800000 */
.L_x_13:
[----:B------:R-:W-:Y:S02]  /*11f0*/  ULDC UR4, c[0x0][0x580] ;  /* 0x0001600000047ab9 */ /* 0x000fe40000000800 */
[----:B------:R-:W-:-:S07]  /*1200*/  IMAD.U32 R17, RZ, RZ, UR4 ;  /* 0x00000004ff117e24 */ /* 0x000fce000f8e00ff */
.L_x_12:
[----:B------:R-:W-:Y:S02]  /*1210*/  ULDC.64 UR4, c[0x0][0x5a0] ;  /* 0x0001680000047ab9 */ /* 0x000fe40000000a00 */
[----:B------:R-:W-:-:S04]  /*1220*/  ISETP.NE.U32.AND P0, PT, RZ, UR4, PT ;  /* 0x00000004ff007c0c */ /* 0x000fc8000bf05070 */
[----:B------:R-:W-:-:S13]  /*1230*/  ISETP.NE.AND.EX P0, PT, RZ, UR5, PT, P0 ;  /* 0x00000005ff007c0c */ /* 0x000fda000bf05300 */
[----:B------:R-:W-:Y:S05]  /*1240*/  @!P0 BRA `(.L_x_14) ;  /* 0x00000000001c8947 */ /* 0x000fea0003800000 */
[----:B-12---:R-:W1:Y:S02]  /*1250*/  LDC.64 R2, c[0x0][0x5a0] ;  /* 0x00016800ff027b82 */ /* 0x006e640000000a00 */
[----:B-1----:R-:W2:Y:S02]  /*1260*/  LDG.E.64 R2, desc[UR50][R2.64] ;  /* 0x0000003202027981 */ /* 0x002ea4000c1e1b00 */
[----:B--2---:R-:W-:-:S04]  /*1270*/  ISETP.NE.U32.AND P0, PT, R2, RZ, PT ;  /* 0x000000ff0200720c */ /* 0x004fc80003f05070 */
[----:B------:R-:W-:-:S13]  /*1280*/  ISETP.NE.AND.EX P0, PT, R3, RZ, PT, P0 ;  /* 0x000000ff0300720c */ /* 0x000fda0003f05300 */
[----:B------:R-:W-:Y:S05]  /*1290*/  @!P0 BRA `(.L_x_14) ;  /* 0x0000000000088947 */ /* 0x000fea0003800000 */
[----:B------:R1:W5:Y:S01]  /*12a0*/  LD.E R18, desc[UR50][R2.64] ;  /* 0x0000003202127980 */ /* 0x000362000c101900 */
[----:B------:R-:W-:Y:S05]  /*12b0*/  BRA `(.L_x_15) ;  /* 0x0000000000247947 */ /* 0x000fea0003800000 */
.L_x_14:
[----:B------:R-:W-:Y:S02]  /*12c0*/  ULDC.64 UR4, c[0x0][0x590] ;  /* 0x0001640000047ab9 */ /* 0x000fe40000000a00 */
[----:B------:R-:W-:-:S04]  /*12d0*/  ISETP.NE.U32.AND P0, PT, RZ, UR4, PT ;  /* 0x00000004ff007c0c */ /* 0x000fc8000bf05070 */
[----:B------:R-:W-:-:S13]  /*12e0*/  ISETP.NE.AND.EX P0, PT, RZ, UR5, PT, P0 ;  /* 0x00000005ff007c0c */ /* 0x000fda000bf05300 */
[----:B------:R-:W-:Y:S05]  /*12f0*/  @!P0 BRA `(.L_x_16) ;  /* 0x00000000000c8947 */ /* 0x000fea0003800000 */
[----:B-12---:R-:W1:Y:S02]  /*1300*/  LDC.64 R2, c[0x0][0x590] ;  /* 0x00016400ff027b82 */ /* 0x006e640000000a00 */
[----:B-1----:R2:W5:Y:S01]  /*1310*/  LDG.E R18, desc[UR50][R2.64] ;  /* 0x0000003202127981 */ /* 0x002562000c1e1900 */
[----:B------:R-:W-:Y:S05]  /*1320*/  BRA `(.L_x_15) ;  /* 0x0000000000087947 */ /* 0x000fea0003800000 */
.L_x_16:
[----:B------:R-:W-:Y:S02]  /*1330*/  ULDC UR4, c[0x0][0x584] ;  /* 0x0001610000047ab9 */ /* 0x000fe40000000800 */
[----:B------:R-:W-:-:S07]  /*1340*/  IMAD.U32 R18, RZ, RZ, UR4 ;  /* 0x00000004ff127e24 */ /* 0x000fce000f8e00ff */
.L_x_15:
[----:B------:R-:W-:-:S13]  /*1350*/  LOP3.LUT P0, RZ, R0, 0xff, RZ, 0xc0, !PT ;  /* 0x000000ff00ff7812 */ /* 0x000fda000780c0ff */
[----:B------:R-:W-:Y:S05]  /*1360*/  @!P0 EXIT ;  /* 0x000000000000894d */ /* 0x000fea0003800000 */
[----:B------:R-:W-:Y:S01]  /*1370*/  ULDC UR4, c[0x0][0x28c] ;  /* 0x0000a30000047ab9 */ /* 0x000fe20000000800 */
[----:B------:R-:W-:Y:S01]  /*1380*/  ULDC.64 UR6, c[0x0][0x5c8] ;  /* 0x0001720000067ab9 */ /* 0x000fe20000000a00 */
[----:B------:R-:W-:Y:S02]  /*1390*/  UIADD3 UR4, UR4, 0x3f, URZ ;  /* 0x0000003f04047890 */ /* 0x000fe4000fffe03f */
[----:B------:R-:W-:Y:S02]  /*13a0*/  USHF.L.U64.HI UR42, UR6, 0x7, UR7 ;  /* 0x00000007062a7899 */ /* 0x000fe40008010207 */
[----:B------:R-:W-:Y:S02]  /*13b0*/  USHF.R.S32.HI UR5, URZ, 0x1f, UR4 ;  /* 0x0000001f3f057899 */ /* 0x000fe40008011404 */
[----:B------:R-:W-:Y:S02]  /*13c0*/  USHF.L.U32 UR43, UR6, 0x7, URZ ;  /* 0x00000007062b7899 */ /* 0x000fe4000800063f */
[----:B------:R-:W-:-:S02]  /*13d0*/  ULEA.HI UR5, UR5, UR4, URZ, 0x6 ;  /* 0x0000000405057291 */ /* 0x000fc4000f8f303f */
[----:B------:R-:W-:Y:S02]  /*13e0*/  USHF.L.U64.HI UR44, UR6, 0x3, UR7 ;  /* 0x00000003062c7899 */ /* 0x000fe40008010207 */
[----:B------:R-:W-:Y:S02]  /*13f0*/  USHF.L.U32 UR45, UR6, 0x3, URZ ;  /* 0x00000003062d7899 */ /* 0x000fe4000800063f */
[----:B------:R-:W-:Y:S02]  /*1400*/  USHF.L.U64.HI UR46, UR6, 0x8, UR7 ;  /* 0x00000008062e7899 */ /* 0x000fe40008010207 */
[----:B------:R-:W-:Y:S02]  /*1410*/  USHF.L.U32 UR47, UR6, 0x8, URZ ;  /* 0x00000008062f7899 */ /* 0x000fe4000800063f */
[----:B------:R-:W-:Y:S01]  /*1420*/  USHF.R.S32.HI UR48, URZ, 0x6, UR5 ;  /* 0x000000063f307899 */ /* 0x000fe20008011405 */
[----:B------:R-:W-:Y:S01]  /*1430*/  UMOV UR36, URZ ;  /* 0x0000003f00247c82 */ /* 0x000fe20008000000 */
[----:B------:R-:W-:-:S10]  /*1440*/  UMOV UR37, URZ ;  /* 0x0000003f00257c82 */ /* 0x000fd40008000000 */
.L_x_550:
[----:B------:R-:W3:Y:S01]  /*1450*/  S2R R0, SR_TID.X ;  /* 0x0000000000007919 */ /* 0x000ee20000002100 */
[----:B------:R-:W4:Y:S01]  /*1460*/  S2UR UR7, SR_CgaCtaId ;  /* 0x00000000000779c3 */ /* 0x000f220000008800 */
[----:B------:R-:W-:Y:S02]  /*1470*/  UMOV UR6, 0x400 ;  /* 0x0000040000067882 */ /* 0x000fe40000000000 */
[----:B----4-:R-:W-:Y:S01]  /*1480*/  ULEA UR6, UR7, UR6, 0x18 ;  /* 0x0000000607067291 */ /* 0x010fe2000f8ec03f */
[----:B---3--:R-:W-:-:S04]  /*1490*/  LOP3.LUT R0, R0, 0x80, RZ, 0xc0, !PT ;  /* 0x0000008000007812 */ /* 0x008fc800078ec0ff */
[----:B------:R-:W-:-:S06]  /*14a0*/  SHF.R.U32.HI R0, RZ, 0x7, R0 ;  /* 0x00000007ff007819 */ /* 0x000fcc0000011600 */
[----:B------:R-:W3:Y:S02]  /*14b0*/  SHFL.IDX PT, R0, R0, RZ, 0x1f ;  /* 0x00001fff00007589 */ /* 0x000ee400000e0000 */
[----:B---3--:R-:W-:-:S13]  /*14c0*/  R2UR UR4, R0 ;  /* 0x00000000000472ca */ /* 0x008fda00000e0000 */
[----:B------:R-:W-:-:S04]  /*14d0*/  ULEA.HI UR5, UR4, UR4, URZ, 0x1 ;  /* 0x0000000404057291 */ /* 0x000fc8000f8f083f */
[----:B------:R-:W-:-:S04]  /*14e0*/  ULOP3.LUT UR5, UR5, 0xffffe, URZ, 0xc0, !UPT ;  /* 0x000ffffe05057892 */ /* 0x000fc8000f8ec03f */
[----:B------:R-:W-:-:S03]  /*14f0*/  UIADD3 UR5, UR4, -UR5, URZ ;  /* 0x8000000504057290 */ /* 0x000fc6000fffe03f */
[----:B------:R-:W-:Y:S01]  /*1500*/  ULDC UR4, c[0x0][0x28c] ;  /* 0x0000a30000047ab9 */ /* 0x000fe20000000800 */
[----:B------:R-:W-:Y:S01]  /*1510*/  ULEA UR5, UR5, UR6, 0xc ;  /* 0x0000000605057291 */ /* 0x000fe2000f8e603f */
[----:B------:R-:W-:-:S03]  /*1520*/  ISETP.LT.AND P0, PT, RZ, UR4, PT ;  /* 0x00000004ff007c0c */ /* 0x000fc6000bf01270 */
[----:B------:R-:W-:-:S04]  /*1530*/  UIADD3 UR5, UR5, 0x100, URZ ;  /* 0x0000010005057890 */ /* 0x000fc8000fffe03f */
[----:B------:R-:W-:-:S04]  /*1540*/  USHF.R.U32.HI UR5, URZ, 0x4, UR5 ;  /* 0x000000043f057899 */ /* 0x000fc80008011605 */
[----:B------:R-:W-:Y:S02]  /*1550*/  ULOP3.LUT UR52, UR5, 0x3fff, URZ, 0xc0, !UPT ;  /* 0x00003fff05347892 */ /* 0x000fe4000f8ec03f */
[----:B01---5:R-:W-:Y:S10]  /*1560*/  @P0 BRA `(.L_x_17) ;  /* 0x0000000000400947 */ /* 0x023ff40003800000 */
[----:B------:R-:W-:Y:S01]  /*1570*/  MOV R0, 0x0 ;  /* 0x0000000000007802 */ /* 0x000fe20000000f00 */
[----:B------:R-:W-:Y:S01]  /*1580*/  ULDC.64 UR4, c[0x4][0x68] ;  /* 0x01001a0000047ab9 */ /* 0x000fe20000000a00 */
[----:B------:R-:W-:Y:S01]  /*1590*/  ULDC.64 UR6, c[0x4][0x8] ;  /* 0x0100020000067ab9 */ /* 0x000fe20000000a00 */
[----:B------:R-:W-:Y:S01]  /*15a0*/  IMAD.U32 R4, RZ, RZ, UR4 ;  /* 0x00000004ff047e24 */ /* 0x000fe2000f8e00ff */
[----:B-12---:R1:W2:Y:S01]  /*15b0*/  LDC.64 R2, c[0x4][R0] ;  /* 0x0100000000027b82 */ /* 0x0062a20000000a00 */
[----:B------:R-:W-:Y:S01]  /*15c0*/  IMAD.U32 R5, RZ, RZ, UR5 ;  /* 0x00000005ff057e24 */ /* 0x000fe2000f8e00ff */
[----:B------:R-:W-:Y:S01]  /*15d0*/  ULDC.64 UR4, c[0x4][0x70] ;  /* 0x01001c0000047ab9 */ /* 0x000fe20000000a00 */
[----:B------:R-:W-:Y:S02]  /*15e0*/  IMAD.U32 R10, RZ, RZ, UR6 ;  /* 0x00000006ff0a7e24 */ /* 0x000fe4000f8e00ff */
[----:B0-----:R-:W-:Y:S02]  /*15f0*/  IMAD.U32 R6, RZ, RZ, UR4 ;  /* 0x00000004ff067e24 */ /* 0x001fe4000f8e00ff */
[----:B------:R-:W-:-:S02]  /*1600*/  IMAD.U32 R7, RZ, RZ, UR5 ;  /* 0x00000005ff077e24 */ /* 0x000fc4000f8e00ff */
[----:B------:R-:W-:Y:S02]  /*1610*/  IMAD.U32 R11, RZ, RZ, UR7 ;  /* 0x00000007ff0b7e24 */ /* 0x000fe4000f8e00ff */
[----:B------:R-:W-:Y:S02]  /*1620*/  IMAD.MOV.U32 R8, RZ, RZ, 0x1e1 ;  /* 0x000001e1ff087424 */ /* 0x000fe400078e00ff */
[----:B------:R-:W-:Y:S02]  /*1630*/  IMAD.MOV.U32 R12, RZ, RZ, 0x1 ;  /* 0x00000001ff0c7424 */ /* 0x000fe400078e00ff */
[----:B-1----:R-:W-:-:S07]  /*1640*/  IMAD.MOV.U32 R13, RZ, RZ, RZ ;  /* 0x000000ffff0d7224 */ /* 0x002fce00078e00ff */
[----:B------:R-:W-:-:S07]  /*1650*/  LEPC R20, `(.L_x_17) ;  /* 0x000000001014794e */ /* 0x000fce0000000000 */
[----:B--2--5:R-:W-:Y:S05]  /*1660*/  CALL.ABS.NOINC R2 ;  /* 0x0000000002007343 */ /* 0x024fea0003c00000 */
.L_x_17:
[----:B------:R-:W-:-:S06]  /*1670*/  ULOP3.LUT UR4, UR38, 0x1, URZ, 0xfc, !UPT ;  /* 0x0000000126047892 */ /* 0x000fcc000f8efc3f */
[----:B------:R-:W-:-:S05]  /*1680*/  IMAD.U32 R0, RZ, RZ, UR4 ;  /* 0x00000004ff007e24 */ /* 0x000fca000f8e00ff */
[----:B------:R-:W-:-:S13]  /*1690*/  ISETP.NE.AND P0, PT, R0, 0x3, PT ;  /* 0x000000030000780c */ /* 0x000fda0003f05270 */
[----:B------:R-:W-:Y:S05]  /*16a0*/  @!P0 BRA `(.L_x_18) ;  /* 0x0000000000048947 */ /* 0x000fea0003800000 */
[----:B------:R-:W-:Y:S01]  /*16b0*/  BPT.TRAP 0x1 ;  /* 0x000000040000795c */ /* 0x000fe20000300000 */
.L_x_18:
[----:B------:R-:W3:Y:S01]  /*16c0*/  S2UR UR5, SR_CgaCtaId ;  /* 0x00000000000579c3 */ /* 0x000ee20000008800 */
[----:B------:R-:W-:Y:S01]  /*16d0*/  UMOV UR4, 0x400 ;  /* 0x0000040000047882 */ /* 0x000fe20000000000 */
[----:B-12---:R-:W-:Y:S02]  /*16e0*/  IMAD.U32 R2, RZ, RZ, UR36 ;  /* 0x00000024ff027e24 */ /* 0x006fe4000f8e00ff */
[----:B------:R-:W-:-:S03]  /*16f0*/  IMAD.U32 R3, RZ, RZ, UR37 ;  /* 0x00000025ff037e24 */ /* 0x000fc6000f8e00ff */
[----:B------:R-:W-:Y:S01]  /*1700*/  SHF.L.U32 R2, R2, 0x1f, RZ ;  /* 0x0000001f02027819 */ /* 0x000fe200000006ff */
[----:B---3--:R-:W-:-:S06]  /*1710*/  ULEA UR4, UR5, UR4, 0x18 ;  /* 0x0000000405047291 */ /* 0x008fcc000f8ec03f */
[----:B------:R-:W-:-:S04]  /*1720*/  IMAD.U32 R0, RZ, RZ, UR4 ;  /* 0x00000004ff007e24 */ /* 0x000fc8000f8e00ff */
[----:B------:R-:W-:-:S04]  /*1730*/  IMAD R3, R3, 0x8, R0 ;  /* 0x0000000803037824 */ /* 0x000fc800078e0200 */
[----:B------:R1:W2:Y:S01]  /*1740*/  SYNCS.PHASECHK.TRANS64.TRYWAIT P1, [R3+URZ], R2 ;  /* 0x00000002030075a7 */ /* 0x0002a2000802017f */
[----:B------:R-:W-:Y:S05]  /*1750*/  @!P0 BRA `(.L_x_19) ;  /* 0x0000000000048947 */ /* 0x000fea0003800000 */
[----:B------:R-:W-:Y:S01]  /*1760*/  BPT.TRAP 0x1 ;  /* 0x000000040000795c */ /* 0x000fe20000300000 */
.L_x_19:
[----:B--2---:R-:W-:Y:S05]  /*1770*/  @P1 BRA `(.L_x_20) ;  /* 0x0000000000081947 */ /* 0x004fea0003800000 */
[----:B------:R-:W2:Y:S02]  /*1780*/  SYNCS.PHASECHK.TRANS64.TRYWAIT P1, [R3+URZ], R2 ;  /* 0x00000002030075a7 */ /* 0x000ea4000802017f */
[----:B--2---:R-:W-:Y:S05]  /*1790*/  @!P1 BRA `(.L_x_21) ;  /* 0x0000015800549947 */ /* 0x004fea0003800000 */
.L_x_20:
[----:B------:R-:W-:-:S04]  /*17a0*/  UISETP.LT.AND UP0, UPT, UR48, 0x1, UPT ;  /* 0x000000013000788c */ /* 0x000fc8000bf01270 */
[----:B------:R-:W-:-:S06]  /*17b0*/  USEL UR4, UR48, 0x1, UP0 ;  /* 0x0000000130047887 */ /* 0x000fcc0008000000 */
[----:B-12---:R-:W-:Y:S01]  /*17c0*/  IMAD.U32 R3, RZ, RZ, UR4 ;  /* 0x00000004ff037e24 */ /* 0x006fe2000f8e00ff */
[----:B------:R-:W-:Y:S05]  /*17d0*/  WARPSYNC.ALL ;  /* 0x0000000000007948 */ /* 0x000fea0003800000 */
[----:B------:R-:W-:-:S04]  /*17e0*/  IADD3 R3, -R3, UR48, RZ ;  /* 0x0000003003037c10 */ /* 0x000fc8000fffe1ff */
[----:B------:R-:W-:Y:S02]  /*17f0*/  ISETP.GE.AND P1, PT, R3, 0x1, PT ;  /* 0x000000010300780c */ /* 0x000fe40003f26270 */
[----:B------:R-:W-:Y:S01]  /*1800*/  R2UR UR4, R0 ;  /* 0x00000000000472ca */ /* 0x000fe200000e0000 */
[----:B------:R-:W-:Y:S01]  /*1810*/  ULOP3.LUT UR8, UR52, 0x10000, URZ, 0xfc, !UPT ;  /* 0x0001000034087892 */ /* 0x000fe2000f8efc3f */
[----:B------:R-:W-:Y:S01]  /*1820*/  WARPGROUP.ARRIVE ;  /* 0x00000000000079c5 */ /* 0x000fe20000000000 */
[----:B------:R-:W-:Y:S01]  /*1830*/  UMOV UR5, 0x80000020 ;  /* 0x8000002000057882 */ /* 0x000fe20000000000 */
[----:B------:R-:W-:Y:S01]  /*1840*/  UMOV UR7, 0x80000020 ;  /* 0x8000002000077882 */ /* 0x000fe20000000000 */
[----:B------:R-:W-:-:S08]  /*1850*/  ULEA UR10, UR37, UR8, 0xb ;  /* 0x00000008250a7291 */ /* 0x000fd0000f8e583f */
[----:B------:R-:W-:-:S04]  /*1860*/  UIADD3 UR4, UR4, 0x28100, URZ ;  /* 0x0002810004047890 */ /* 0x000fc8000fffe03f */
[----:B------:R-:W-:-:S04]  /*1870*/  USHF.R.U32.HI UR4, URZ, 0x4, UR4 ;  /* 0x000000043f047899 */ /* 0x000fc80008011604 */
[----:B------:R-:W-:-:S04]  /*1880*/  ULOP3.LUT UR4, UR4, 0x3fff, URZ, 0xc0, !UPT ;  /* 0x00003fff04047892 */ /* 0x000fc8000f8ec03f */
[----:B------:R-:W-:-:S03]  /*1890*/  ULOP3.LUT UR9, UR4, 0x10000, URZ, 0xfc, !UPT ;  /* 0x0001000004097892 */ /* 0x000fc6000f8efc3f */
[----:B------:R-:W-:Y:S01]  /*18a0*/  UMOV UR4, UR10 ;  /* 0x0000000a00047c82 */ /* 0x000fe20008000000 */
[----:B------:R-:W-:-:S07]  /*18b0*/  ULEA UR11, UR37, UR9, 0x9 ;  /* 0x00000009250b7291 */ /* 0x000fce000f8e483f */
[----:B------:R-:W-:Y:S02]  /*18c0*/  UMOV UR6, UR11 ;  /* 0x0000000b00067c82 */ /* 0x000fe40008000000 */
[----:B------:R-:W-:Y:S01]  /*18d0*/  IGMMA.64x128x32.S8.S8 R72, gdesc[UR4], RZ, !UPT, gsb0 ;  /* 0x03600000044879f1 */ /* 0x000fe2000c0410ff */
[----:B------:R-:W-:Y:S01]  /*18e0*/  UIADD3 UR4, UR10, 0x200, URZ ;  /* 0x000002000a047890 */ /* 0x000fe2000fffe03f */
[----:B------:R-:W-:Y:S01]  /*18f0*/  UMOV UR5, 0x80000020 ;  /* 0x8000002000057882 */ /* 0x000fe20000000000 */
[----:B------:R-:W-:Y:S02]  /*1900*/  WARPGROUP.DEPBAR.LE gsb0, 0x0 ;  /* 0x00008000000079c5 */ /* 0x000fe40000010000 */
[----:B------:R-:W-:Y:S01]  /*1910*/  WARPGROUP.ARRIVE ;  /* 0x00000000000079c5 */ /* 0x000fe20000000000 */
[----:B------:R-:W-:Y:S02]  /*1920*/  IMAD.MOV.U32 R54, RZ, RZ, R88 ;  /* 0x000000ffff367224 */ /* 0x000fe400078e0058 */
[----:B------:R-:W-:-:S02]  /*1930*/  IMAD.MOV.U32 R53, RZ, RZ, R89 ;  /* 0x000000ffff357224 */ /* 0x000fc400078e0059 */
[----:B------:R-:W-:Y:S01]  /*1940*/  IMAD.MOV.U32 R52, RZ, RZ, R90 ;  /* 0x000000ffff347224 */ /* 0x000fe200078e005a */
[----:B------:R-:W-:Y:S01]  /*1950*/  IGMMA.64x128x32.S8.S8 R152, gdesc[UR4], RZ, !UPT, gsb0 ;  /* 0x03600000049879f1 */ /* 0x000fe2000c0410ff */
[----:B------:R-:W-:Y:S01]  /*1960*/  UIADD3 UR4, UR10, 0x400, URZ ;  /* 0x000004000a047890 */ /* 0x000fe2000fffe03f */
[----:B------:R-:W-:Y:S01]  /*1970*/  IMAD.MOV.U32 R51, RZ, RZ, R91 ;  /* 0x000000ffff337224 */ /* 0x000fe200078e005b */
[----:B------:R-:W-:Y:S01]  /*1980*/  UMOV UR5, 0x80000020 ;  /* 0x8000002000057882 */ /* 0x000fe20000000000 */
[----:B------:R-:W-:Y:S02]  /*1990*/  IMAD.MOV.U32 R50, RZ, RZ, R92 ;  /* 0x000000ffff327224 */ /* 0x000fe400078e005c */
[----:B------:R-:W-:Y:S02]  /*19a0*/  IMAD.MOV.U32 R49, RZ, RZ, R93 ;  /* 0x000000ffff317224 */ /* 0x000fe400078e005d */
[----:B------:R-:W-:Y:S02]  /*19b0*/  IMAD.MOV.U32 R48, RZ, RZ, R94 ;  /* 0x000000ffff307224 */ /* 0x000fe400078e005e */
[----:B------:R-:W-:-:S02]  /*19c0*/  IMAD.MOV.U32 R47, RZ, RZ, R95 ;  /* 0x000000ffff2f7224 */ /* 0x000fc400078e005f */
[----:B------:R-:W-:Y:S02]  /*19d0*/  IMAD.MOV.U32 R46, RZ, RZ, R96 ;  /* 0x000000ffff2e7224 */ /* 0x000fe400078e0060 */
[----:B------:R-:W-:Y:S02]  /*19e0*/  IMAD.MOV.U32 R45, RZ, RZ, R97 ;  /* 0x000000ffff2d7224 */ /* 0x000fe400078e0061 */
        /* <DEDUP_REMOVED lines=33> */
[----:B0-----:R-:W-:-:S02]  /*1c00*/  IMAD.MOV.U32 R7, RZ, RZ, R131 ;  /* 0x000000ffff077224 */ /* 0x001fc400078e0083 */
        /* <DEDUP_REMOVED lines=24> */
[----:B------:R-:W-:Y:S01]  /*1d90*/  IMAD.MOV.U32 R220, RZ, RZ, R22 ;  /* 0x000000ffffdc7224 */ /* 0x000fe200078e0016 */
[----:B------:R-:W-:Y:S02]  /*1da0*/  WARPGROUP.DEPBAR.LE gsb0, 0x0 ;  /* 0x00008000000079c5 */ /* 0x000fe40000010000 */
[----:B------:R-:W-:Y:S01]  /*1db0*/  WARPGROUP.ARRIVE ;  /* 0x00000000000079c5 */ /* 0x000fe20000000000 */
[----:B------:R0:W-:Y:S01]  /*1dc0*/  STL.64 [R1+0x1b8], R214 ;  /* 0x0001b8d601007387 */ /* 0x0001e20000100a00 */
[----:B------:R-:W-:Y:S02]  /*1dd0*/  IMAD.MOV.U32 R221, RZ, RZ, R21 ;  /* 0x000000ffffdd7224 */ /* 0x000fe400078e0015 */
[----:B------:R-:W-:Y:S01]  /*1de0*/  IMAD.MOV.U32 R222, RZ, RZ, R20 ;  /* 0x000000ffffde7224 */ /* 0x000fe200078e0014 */
[----:B------:R1:W-:Y:S01]  /*1df0*/  STL.64 [R1+0x1b0], R212 ;  /* 0x0001b0d401007387 */ /* 0x0003e20000100a00 */
[----:B------:R-:W-:Y:S01]  /*1e00*/  IGMMA.64x128x32.S8.S8 R88, gdesc[UR4], RZ, !UPT, gsb0 ;  /* 0x03600000045879f1 */ /* 0x000fe2000c0410ff */
[----:B------:R-:W-:Y:S01]  /*1e10*/  UIADD3 UR4, UR10, 0x600, URZ ;  /* 0x000006000a047890 */ /* 0x000fe2000fffe03f */
[----:B------:R-:W-:Y:S01]  /*1e20*/  IMAD.MOV.U32 R223, RZ, RZ, R15 ;  /* 0x000000ffffdf7224 */ /* 0x000fe200078e000f */
[----:B------:R2:W-:Y:S01]  /*1e30*/  STL.64 [R1+0x1a8], R210 ;  /* 0x0001a8d201007387 */ /* 0x0005e20000100a00 */
[----:B------:R-:W-:Y:S01]  /*1e40*/  UMOV UR5, 0x80000020 ;  /* 0x8000002000057882 */ /* 0x000fe20000000000 */
[----:B------:R-:W-:-:S02]  /*1e50*/  IMAD.MOV.U32 R224, RZ, RZ, R14 ;  /* 0x000000ffffe07224 */ /* 0x000fc400078e000e */
[----:B------:R3:W-:Y:S01]  /*1e60*/  STL.64 [R1+0x1a0], R208 ;  /* 0x0001a0d001007387 */ /* 0x0007e20000100a00 */
[----:B0-----:R-:W-:Y:S02]  /*1e70*/  IMAD.MOV.U32 R214, RZ, RZ, R28 ;  /* 0x000000ffffd67224 */ /* 0x001fe400078e001c */
[----:B------:R-:W-:Y:S01]  /*1e80*/  IMAD.MOV.U32 R215, RZ, RZ, R27 ;  /* 0x000000ffffd77224 */ /* 0x000fe200078e001b */
[----:B------:R0:W-:Y:S01]  /*1e90*/  STL.64 [R1+0x198], R206 ;  /* 0x000198ce01007387 */ /* 0x0001e20000100a00 */
[----:B-1----:R-:W-:Y:S02]  /*1ea0*/  IMAD.MOV.U32 R212, RZ, RZ, R30 ;  /* 0x000000ffffd47224 */ /* 0x002fe400078e001e */
[----:B------:R-:W-:Y:S01]  /*1eb0*/  IMAD.MOV.U32 R213, RZ, RZ, R29 ;  /* 0x000000ffffd57224 */ /* 0x000fe200078e001d */
[----:B------:R1:W-:Y:S01]  /*1ec0*/  STL.64 [R1+0x190], R204 ;  /* 0x000190cc01007387 */ /* 0x0003e20000100a00 */
[----:B--2---:R-:W-:Y:S02]  /*1ed0*/  IMAD.MOV.U32 R210, RZ, RZ, R32 ;  /* 0x000000ffffd27224 */ /* 0x004fe400078e0020 */
[----:B------:R-:W-:Y:S01]  /*1ee0*/  IMAD.MOV.U32 R211, RZ, RZ, R31 ;  /* 0x000000ffffd37224 */ /* 0x000fe200078e001f */
[----:B------:R2:W-:Y:S01]  /*1ef0*/  STL.64 [R1+0x188], R202 ;  /* 0x000188ca01007387 */ /* 0x0005e20000100a00 */
[----:B---3--:R-:W-:-:S02]  /*1f00*/  IMAD.MOV.U32 R208, RZ, RZ, R34 ;  /* 0x000000ffffd07224 */ /* 0x008fc400078e0022 */
[----:B------:R-:W-:Y:S01]  /*1f10*/  IMAD.MOV.U32 R209, RZ, RZ, R33 ;  /* 0x000000ffffd17224 */ /* 0x000fe200078e0021 */
[----:B------:R3:W-:Y:S01]  /*1f20*/  STL.64 [R1+0x180], R200 ;  /* 0x000180c801007387 */ /* 0x0007e20000100a00 */
[----:B0-----:R-:W-:Y:S02]  /*1f30*/  IMAD.MOV.U32 R206, RZ, RZ, R36 ;  /* 0x000000ffffce7224 */ /* 0x001fe400078e0024 */
[----:B------:R-:W-:Y:S01]  /*1f40*/  IMAD.MOV.U32 R207, RZ, RZ, R35 ;  /* 0x000000ffffcf7224 */ /* 0x000fe200078e0023 */
[----:B------:R0:W-:Y:S01]  /*1f50*/  STL.64 [R1+0x178], R198 ;  /* 0x000178c601007387 */ /* 0x0001e20000100a00 */
[----:B-1----:R-:W-:Y:S02]  /*1f60*/  IMAD.MOV.U32 R204, RZ, RZ, R38 ;  /* 0x000000ffffcc7224 */ /* 0x002fe400078e0026 */
[----:B------:R-:W-:Y:S01]  /*1f70*/  IMAD.MOV.U32 R205, RZ, RZ, R37 ;  /* 0x000000ffffcd7224 */ /* 0x000fe200078e0025 */
[----:B------:R1:W-:Y:S01]  /*1f80*/  STL.64 [R1+0x170], R196 ;  /* 0x000170c401007387 */ /* 0x0003e20000100a00 */
[----:B--2---:R-:W-:-:S02]  /*1f90*/  IMAD.MOV.U32 R202, RZ, RZ, R40 ;  /* 0x000000ffffca7224 */ /* 0x004fc400078e0028 */
[----:B------:R-:W-:Y:S01]  /*1fa0*/  IMAD.MOV.U32 R203, RZ, RZ, R39 ;  /* 0x000000ffffcb7224 */ /* 0x000fe200078e0027 */
[----:B------:R2:W-:Y:S01]  /*1fb0*/  STL.64 [R1+0x168], R194 ;  /* 0x000168c201007387 */ /* 0x0005e20000100a00 */
[----:B---3--:R-:W-:Y:S02]  /*1fc0*/  IMAD.MOV.U32 R200, RZ, RZ, R42 ;  /* 0x000000ffffc87224 */ /* 0x008fe400078e002a */
[----:B------:R-:W-:Y:S01]  /*1fd0*/  IMAD.MOV.U32 R201, RZ, RZ, R41 ;  /* 0x000000ffffc97224 */ /* 0x000fe200078e0029 */
[----:B------:R3:W-:Y:S01]  /*1fe0*/  STL.64 [R1+0x160], R192 ;  /* 0x000160c001007387 */ /* 0x0007e20000100a00 */
[----:B0-----:R-:W-:Y:S02]  /*1ff0*/  IMAD.MOV.U32 R198, RZ, RZ, R44 ;  /* 0x000000ffffc67224 */ /* 0x001fe400078e002c */
[----:B------:R-:W-:Y:S01]  /*2000*/  IMAD.MOV.U32 R199, RZ, RZ, R43 ;  /* 0x000000ffffc77224 */ /* 0x000fe200078e002b */
[----:B------:R0:W-:Y:S01]  /*2010*/  STL.64 [R1+0x158], R190 ;  /* 0x000158be01007387 */ /* 0x0001e20000100a00 */
[----:B-1----:R-:W-:-:S02]  /*2020*/  IMAD.MOV.U32 R196, RZ, RZ, R46 ;  /* 0x000000ffffc47224 */ /* 0x002fc400078e002e */
[----:B------:R-:W-:Y:S01]  /*2030*/  IMAD.MOV.U32 R197, RZ, RZ, R45 ;  /* 0x000000ffffc57224 */ /* 0x000fe200078e002d */
[----:B------:R1:W-:Y:S01]  /*2040*/  STL.64 [R1+0x150], R188 ;  /* 0x000150bc01007387 */ /* 0x0003e20000100a00 */
[----:B--2---:R-:W-:Y:S02]  /*2050*/  IMAD.MOV.U32 R194, RZ, RZ, R48 ;  /* 0x000000ffffc27224 */ /* 0x004fe400078e0030 */
[----:B------:R-:W-:Y:S01]  /*2060*/  IMAD.MOV.U32 R195, RZ, RZ, R47 ;  /* 0x000000ffffc37224 */ /* 0x000fe200078e002f */
[----:B------:R2:W-:Y:S01]  /*2070*/  STL.64 [R1+0x148], R186 ;  /* 0x000148ba01007387 */ /* 0x0005e20000100a00 */
[----:B---3--:R-:W-:Y:S02]  /*2080*/  IMAD.MOV.U32 R192, RZ, RZ, R50 ;  /* 0x000000ffffc07224 */ /* 0x008fe400078e0032 */
[----:B------:R-:W-:Y:S01]  /*2090*/  IMAD.MOV.U32 R193, RZ, RZ, R49 ;  /* 0x000000ffffc17224 */ /* 0x000fe200078e0031 */
[----:B------:R3:W-:Y:S01]  /*20a0*/  STL.64 [R1+0x140], R184 ;  /* 0x000140b801007387 */ /* 0x0007e20000100a00 */
[----:B0-----:R-:W-:-:S02]  /*20b0*/  IMAD.MOV.U32 R190, RZ, RZ, R52 ;  /* 0x000000ffffbe7224 */ /* 0x001fc400078e0034 */
        /* <DEDUP_REMOVED lines=18> */
[----:B------:R-:W-:Y:S02]  /*21e0*/  IMAD.MOV.U32 R179, RZ, RZ, R63 ;  /* 0x000000ffffb37224 */ /* 0x000fe400078e003f */
[----:B---3--:R-:W-:Y:S02]  /*21f0*/  IMAD.MOV.U32 R176, RZ, RZ, R66 ;  /* 0x000000ffffb07224 */ /* 0x008fe400078e0042 */
[----:B------:R-:W-:Y:S02]  /*2200*/  IMAD.MOV.U32 R177, RZ, RZ, R65 ;  /* 0x000000ffffb17224 */ /* 0x000fe400078e0041 */
[----:B0-----:R-:W-:Y:S02]  /*2210*/  IMAD.MOV.U32 R174, RZ, RZ, R68 ;  /* 0x000000ffffae7224 */ /* 0x001fe400078e0044 */
[----:B------:R-:W-:Y:S02]  /*2220*/  IMAD.MOV.U32 R175, RZ, RZ, R67 ;  /* 0x000000ffffaf7224 */ /* 0x000fe400078e0043 */
[----:B-1----:R-:W-:-:S02]  /*2230*/  IMAD.MOV.U32 R172, RZ, RZ, R70 ;  /* 0x000000ffffac7224 */ /* 0x002fc400078e0046 */
        /* <DEDUP_REMOVED lines=11> */
[----:B------:R-:W-:Y:S01]  /*22f0*/  IMAD.MOV.U32 R235, RZ, RZ, R2 ;  /* 0x000000ffffeb7224 */ /* 0x000fe200078e0002 */
[----:B------:R-:W-:-:S02]  /*2300*/  WARPGROUP.DEPBAR.LE gsb0, 0x0 ;  /* 0x00008000000079c5 */ /* 0x000fc40000010000 */
[----:B------:R-:W-:-:S06]  /*2310*/  WARPGROUP.ARRIVE ;  /* 0x00000000000079c5 */ /* 0x000fcc0000000000 */
[----:B------:R-:W-:Y:S01]  /*2320*/  IGMMA.64x128x32.S8.S8 R24, gdesc[UR4], RZ, !UPT, gsb0 ;  /* 0x03600000041879f1 */ /* 0x000fe2000c0410ff */
[----:B------:R-:W-:Y:S02]  /*2330*/  UIADD3 UR4, UR10, 0x2, URZ ;  /* 0x000000020a047890 */ /* 0x000fe4000fffe03f */
[----:B------:R-:W-:Y:S01]  /*2340*/  UIADD3 UR6, UR11, 0x2, URZ ;  /* 0x000000020b067890 */ /* 0x000fe2000fffe03f */
[----:B------:R-:W-:Y:S01]  /*2350*/  UMOV UR5, 0x80000020 ;  /* 0x8000002000057882 */ /* 0x000fe20000000000 */
[----:B------:R-:W-:Y:S01]  /*2360*/  UMOV UR7, 0x80000020 ;  /* 0x8000002000077882 */ /* 0x000fe20000000000 */
[----:B------:R-:W-:Y:S02]  /*2370*/  WARPGROUP.DEPBAR.LE gsb0, 0x0 ;  /* 0x00008000000079c5 */ /* 0x000fe40000010000 */
[----:B------:R-:W-:-:S06]  /*2380*/  WARPGROUP.ARRIVE ;  /* 0x00000000000079c5 */ /* 0x000fcc0000000000 */
[----:B------:R-:W-:Y:S03]  /*2390*/  IGMMA.64x128x32.S8.S8 R172, gdesc[UR4], R172, gsb0 ;  /* 0x0360000004ac79f1 */ /* 0x000fe600080410ac */
[----:B------:R-:W-:Y:S02]  /*23a0*/  WARPGROUP.DEPBAR.LE gsb0, 0x0 ;  /* 0x00008000000079c5 */ /* 0x000fe40000010000 */
[----:B------:R-:W-:Y:S04]  /*23b0*/  STL.64 [R1], R172 ;  /* 0x000000ac01007387 */ /* 0x000fe80000100a00 */
[----:B------:R-:W-:Y:S04]  /*23c0*/  STL.64 [R1+0x8], R174 ;  /* 0x000008ae01007387 */ /* 0x000fe80000100a00 */
        /* <DEDUP_REMOVED lines=19> */
[----:B------:R0:W-:Y:S04]  /*2500*/  STL.64 [R1+0xa8], R214 ;  /* 0x0000a8d601007387 */ /* 0x0001e80000100a00 */
        /* <DEDUP_REMOVED lines=10> */
[----:B0-----:R-:W2:Y:S04]  /*25b0*/  LDL.LU.64 R214, [R1+0x1b8] ;  /* 0x0001b80001d67983 */ /* 0x001ea80000300a00 */
[----:B------:R-:W2:Y:S04]  /*25c0*/  LDL.LU.64 R212, [R1+0x1b0] ;  /* 0x0001b00001d47983 */ /* 0x000ea80000300a00 */
        /* <DEDUP_REMOVED lines=19> */
[----:B------:R-:W2:Y:S01]  /*2700*/  LDL.LU.64 R172, [R1+0x110] ;  /* 0x0001100001ac7983 */ /* 0x000ea20000300a00 */
[----:B------:R-:W-:Y:S01]  /*2710*/  UIADD3 UR4, UR10, 0x202, URZ ;  /* 0x000002020a047890 */ /* 0x000fe2000fffe03f */
[----:B------:R-:W-:Y:S01]  /*2720*/  UMOV UR5, 0x80000020 ;  /* 0x8000002000057882 */ /* 0x000fe20000000000 */
[----:B--2---:R-:W-:-:S07]  /*2730*/  WARPGROUP.ARRIVE ;  /* 0x00000000000079c5 */ /* 0x004fce0000000000 */
[----:B------:R-:W-:Y:S01]  /*2740*/  IGMMA.64x128x32.S8.S8 R152, gdesc[UR4], R152, gsb0 ;  /* 0x03600000049879f1 */ /* 0x000fe20008041098 */
[----:B------:R-:W-:Y:S01]  /*2750*/  UIADD3 UR4, UR10, 0x402, URZ ;  /* 0x000004020a047890 */ /* 0x000fe2000fffe03f */
[----:B------:R-:W-:Y:S01]  /*2760*/  UMOV UR5, 0x80000020 ;  /* 0x8000002000057882 */ /* 0x000fe20000000000 */
[----:B------:R-:W-:Y:S02]  /*2770*/  WARPGROUP.DEPBAR.LE gsb0, 0x0 ;  /* 0x00008000000079c5 */ /* 0x000fe40000010000 */
[----:B------:R-:W-:-:S06]  /*2780*/  WARPGROUP.ARRIVE ;  /* 0x00000000000079c5 */ /* 0x000fcc0000000000 */
[----:B------:R-:W-:Y:S01]  /*2790*/  IGMMA.64x128x32.S8.S8 R88, gdesc[UR4], R88, gsb0 ;  /* 0x03600000045879f1 */ /* 0x000fe20008041058 */
[----:B------:R-:W-:Y:S01]  /*27a0*/  UIADD3 UR4, UR10, 0x602, URZ ;  /* 0x000006020a047890 */ /* 0x000fe2000fffe03f */
[----:B------:R-:W-:Y:S01]  /*27b0*/  UMOV UR5, 0x80000020 ;  /* 0x8000002000057882 */ /* 0x000fe20000000000 */
[----:B------:R-:W-:Y:S02]  /*27c0*/  WARPGROUP.DEPBAR.LE gsb0, 0x0 ;  /* 0x00008000000079c5 */ /* 0x000fe40000010000 */
[----:B------:R-:W-:-:S06]  /*27d0*/  WARPGROUP.ARRIVE ;  /* 0x00000000000079c5 */ /* 0x000fcc0000000000 */
[----:B------:R-:W-:Y:S03]  /*27e0*/  IGMMA.64x128x32.S8.S8 R24, gdesc[UR4], R24, gsb0 ;  /* 0x03600000041879f1 */ /* 0x000fe60008041018 */
[----:B------:R-:W-:Y:S02]  /*27f0*/  WARPGROUP.DEPBAR.LE gsb0, 0x0 ;  /* 0x00008000000079c5 */ /* 0x000fe40000010000 */
[----:B-1----:R-:W-:Y:S05]  /*2800*/  @!P1 BRA `(.L_x_22) ;  /* 0x0000001400d89947 */ /* 0x002fea0003800000 */
[----:B------:R-:W-:Y:S02]  /*2810*/  UIADD3 UR10, UR37, 0x1, URZ ;  /* 0x00000001250a7890 */ /* 0x000fe4000fffe03f */
[----:B------:R-:W-:Y:S02]  /*2820*/  UMOV UR11, UR37 ;  /* 0x00000025000b7c82 */ /* 0x000fe40008000000 */
[----:B------:R-:W-:-:S04]  /*2830*/  UISETP.NE.AND UP0, UPT, UR10, 0x5, UPT ;  /* 0x000000050a00788c */ /* 0x000fc8000bf05270 */
[----:B------:R-:W-:Y:S02]  /*2840*/  USEL UR4, URZ, 0x1, UP0 ;  /* 0x000000013f047887 */ /* 0x000fe40008000000 */
[----:B------:R-:W-:Y:S02]  /*2850*/  USEL UR10, UR10, URZ, UP0 ;  /* 0x0000003f0a0a7287 */ /* 0x000fe40008000000 */
[----:B------:R-:W-:-:S06]  /*2860*/  ULOP3.LUT UR4, UR36, UR4, URZ, 0x3c, !UPT ;  /* 0x0000000424047292 */ /* 0x000fcc000f8e3c3f */
[----:B------:R-:W-:-:S07]  /*2870*/  IMAD.U32 R2, RZ, RZ, UR4 ;  /* 0x00000004ff027e24 */ /* 0x000fce000f8e00ff */
.L_x_29:
[----:B------:R-:W-:Y:S05]  /*2880*/  @!P0 BRA `(.L_x_23) ;  /* 0x0000000000048947 */ /* 0x000fea0003800000 */
[----:B------:R-:W-:Y:S01]  /*2890*/  BPT.TRAP 0x1 ;  /* 0x000000040000795c */ /* 0x000fe20000300000 */
.L_x_23:
[----:B------:R-:W0:Y:S01]  /*28a0*/  S2UR UR5, SR_CgaCtaId ;  /* 0x00000000000579c3 */ /* 0x000e220000008800 */
[----:B------:R-:W-:Y:S01]  /*28b0*/  UMOV UR4, 0x400 ;  /* 0x0000040000047882 */ /* 0x000fe20000000000 */
[----:B------:R-:W-:Y:S01]  /*28c0*/  IMAD.U32 R4, RZ, RZ, UR10 ;  /* 0x0000000aff047e24 */ /* 0x000fe2000f8e00ff */
[----:B------:R-:W-:Y:S01]  /*28d0*/  SHF.L.U32 R5, R2, 0x1f, RZ ;  /* 0x0000001f02057819 */ /* 0x000fe200000006ff */
[----:B0-----:R-:W-:-:S06]  /*28e0*/  ULEA UR4, UR5, UR4, 0x18 ;  /* 0x0000000405047291 */ /* 0x001fcc000f8ec03f */
[----:B------:R-:W-:-:S04]  /*28f0*/  IMAD.U32 R0, RZ, RZ, UR4 ;  /* 0x00000004ff007e24 */ /* 0x000fc8000f8e00ff */
[----:B------:R-:W-:-:S04]  /*2900*/  IMAD R4, R4, 0x8, R0 ;  /* 0x0000000804047824 */ /* 0x000fc800078e0200 */
[----:B------:R0:W1:Y:S01]  /*2910*/  SYNCS.PHASECHK.TRANS64.TRYWAIT P1, [R4+URZ], R5 ;  /* 0x00000005040075a7 */ /* 0x000062000802017f */
[----:B------:R-:W-:Y:S05]  /*2920*/  @!P0 BRA `(.L_x_24) ;  /* 0x0000000000048947 */ /* 0x000fea0003800000 */
[----:B------:R-:W-:Y:S01]  /*2930*/  BPT.TRAP 0x1 ;  /* 0x000000040000795c */ /* 0x000fe20000300000 */
.L_x_24:
[----:B-1----:R-:W-:Y:S05]  /*2940*/  @P1 BRA `(.L_x_25) ;  /* 0x0000000000081947 */ /* 0x002fea0003800000 */
[----:B------:R-:W1:Y:S02]  /*2950*/  SYNCS.PHASECHK.TRANS64.TRYWAIT P1, [R4+URZ], R5 ;  /* 0x00000005040075a7 */ /* 0x000e64000802017f */
[----:B-1----:R-:W-:Y:S05]  /*2960*/  @!P1 BRA `(.L_x_26) ;  /* 0x0000014400f49947 */ /* 0x002fea0003800000 */
.L_x_25:
        /* <DEDUP_REMOVED lines=32> */
[----:B--2---:R-:W2:Y:S04]  /*2b70*/  LDL.LU.64 R24, [R1] ;  /* 0x0000000001187983 */ /* 0x004ea80000300a00 */
        /* <DEDUP_REMOVED lines=31> */
[----:B------:R-:W-:-:S02]  /*2d70*/  ULEA UR12, UR10, UR8, 0xb ;  /* 0x000000080a0c7291 */ /* 0x000fc4000f8e583f */
[----:B------:R-:W-:Y:S01]  /*2d80*/  ULEA UR13, UR10, UR9, 0x9 ;  /* 0x000000090a0d7291 */ /* 0x000fe2000f8e483f */
[----:B------:R-:W-:Y:S01]  /*2d90*/  UMOV UR5, 0x80000020 ;  /* 0x8000002000057882 */ /* 0x000fe20000000000 */
[----:B------:R-:W-:-:S03]  /*2da0*/  UMOV UR7, 0x80000020 ;  /* 0x8000002000077882 */ /* 0x000fc60000000000 */
[----:B------:R-:W-:Y:S02]  /*2db0*/  UMOV UR4, UR12 ;  /* 0x0000000c00047c82 */ /* 0x000fe40008000000 */
[----:B------:R-:W-:Y:S01]  /*2dc0*/  UMOV UR6, UR13 ;  /* 0x0000000d00067c82 */ /* 0x000fe20008000000 */
[----:B--2---:R-:W-:-:S06]  /*2dd0*/  WARPGROUP.ARRIVE ;  /* 0x00000000000079c5 */ /* 0x004fcc0000000000 */
[----:B------:R-:W-:Y:S01]  /*2de0*/  IGMMA.64x128x32.S8.S8 R24, gdesc[UR4], R24, gsb0 ;  /* 0x03600000041879f1 */ /* 0x000fe20008041018 */
[----:B------:R-:W-:Y:S01]  /*2df0*/  UIADD3 UR4, UR12, 0x200, URZ ;  /* 0x000002000c047890 */ /* 0x000fe2000fffe03f */
[----:B------:R-:W-:Y:S01]  /*2e00*/  UMOV UR5, 0x80000020 ;  /* 0x8000002000057882 */ /* 0x000fe20000000000 */
[----:B------:R-:W-:Y:S02]  /*2e10*/  WARPGROUP.DEPBAR.LE gsb0, 0x0 ;  /* 0x00008000000079c5 */ /* 0x000fe40000010000 */
[----:B------:R-:W-:Y:S01]  /*2e20*/  WARPGROUP.ARRIVE ;  /* 0x00000000000079c5 */ /* 0x000fe20000000000 */
[----:B------:R-:W-:Y:S01]  /*2e30*/  STL.64 [R1], R24 ;  /* 0x0000001801007387 */ /* 0x000fe20000100a00 */
[----:B01----:R-:W-:Y:S02]  /*2e40*/  IMAD.MOV.U32 R5, RZ, RZ, R86 ;  /* 0x000000ffff057224 */ /* 0x003fe400078e0056 */
[----:B------:R-:W-:Y:S01]  /*2e50*/  IMAD.MOV.U32 R4, RZ, RZ, R87 ;  /* 0x000000ffff047224 */ /* 0x000fe200078e0057 */
[----:B------:R-:W-:Y:S01]  /*2e60*/  STL.64 [R1+0x8], R26 ;  /* 0x0000081a01007387 */ /* 0x000fe20000100a00 */
[----:B------:R-:W-:Y:S01]  /*2e70*/  IGMMA.64x128x32.S8.S8 R152, gdesc[UR4], R152, gsb0 ;  /* 0x03600000049879f1 */ /* 0x000fe20008041098 */
[----:B------:R-:W-:-:S02]  /*2e80*/  IMAD.MOV.U32 R7, RZ, RZ, R84 ;  /* 0x000000ffff077224 */ /* 0x000fc400078e0054 */
[----:B------:R-:W-:Y:S01]  /*2e90*/  STL.64 [R1+0x10], R28 ;  /* 0x0000101c01007387 */ /* 0x000fe20000100a00 */
[----:B------:R-:W-:Y:S02]  /*2ea0*/  IMAD.MOV.U32 R6, RZ, RZ, R85 ;  /* 0x000000ffff067224 */ /* 0x000fe400078e0055 */
[----:B------:R-:W-:Y:S01]  /*2eb0*/  IMAD.MOV.U32 R9, RZ, RZ, R82 ;  /* 0x000000ffff097224 */ /* 0x000fe200078e0052 */
[----:B------:R-:W-:Y:S01]  /*2ec0*/  STL.64 [R1+0x18], R30 ;  /* 0x0000181e01007387 */ /* 0x000fe20000100a00 */
[----:B------:R-:W-:Y:S02]  /*2ed0*/  IMAD.MOV.U32 R8, RZ, RZ, R83 ;  /* 0x000000ffff087224 */ /* 0x000fe400078e0053 */
[----:B------:R-:W-:Y:S01]  /*2ee0*/  IMAD.MOV.U32 R11, RZ, RZ, R80 ;  /* 0x000000ffff0b7224 */ /* 0x000fe200078e0050 */
[----:B------:R-:W-:Y:S01]  /*2ef0*/  STL.64 [R1+0x20], R32 ;  /* 0x0000202001007387 */ /* 0x000fe20000100a00 */
[----:B------:R-:W-:Y:S02]  /*2f00*/  IMAD.MOV.U32 R10, RZ, RZ, R81 ;  /* 0x000000ffff0a7224 */ /* 0x000fe400078e0051 */
[----:B------:R-:W-:Y:S01]  /*2f10*/  IMAD.MOV.U32 R13, RZ, RZ, R78 ;  /* 0x000000ffff0d7224 */ /* 0x000fe200078e004e */
[----:B------:R-:W-:Y:S01]  /*2f20*/  STL.64 [R1+0x28], R34 ;  /* 0x0000282201007387 */ /* 0x000fe20000100a00 */
[----:B------:R-:W-:-:S02]  /*2f30*/  IMAD.MOV.U32 R12, RZ, RZ, R79 ;  /* 0x000000ffff0c7224 */ /* 0x000fc400078e004f */
        /* <DEDUP_REMOVED lines=22> */
[----:B------:R0:W-:Y:S01]  /*30a0*/  STL.64 [R1+0x68], R50 ;  /* 0x0000683201007387 */ /* 0x0001e20000100a00 */
[----:B------:R-:W-:Y:S02]  /*30b0*/  IMAD.MOV.U32 R224, RZ, RZ, R63 ;  /* 0x000000ffffe07224 */ /* 0x000fe400078e003f */
[----:B------:R-:W-:Y:S01]  /*30c0*/  IMAD.MOV.U32 R227, RZ, RZ, R60 ;  /* 0x000000ffffe37224 */ /* 0x000fe200078e003c */
[----:B------:R-:W2:Y:S01]  /*30d0*/  LDL.LU.64 R86, [R1+0x2b8] ;  /* 0x0002b80001567983 */ /* 0x000ea20000300a00 */
[----:B------:R-:W-:-:S02]  /*30e0*/  IMAD.MOV.U32 R226, RZ, RZ, R61 ;  /* 0x000000ffffe27224 */ /* 0x000fc400078e003d */
[----:B------:R-:W-:Y:S01]  /*30f0*/  IMAD.MOV.U32 R229, RZ, RZ, R58 ;  /* 0x000000ffffe57224 */ /* 0x000fe200078e003a */
[----:B------:R-:W2:Y:S01]  /*3100*/  LDL.LU.64 R84, [R1+0x2b0] ;  /* 0x0002b00001547983 */ /* 0x000ea20000300a00 */
[----:B------:R-:W-:Y:S02]  /*3110*/  IMAD.MOV.U32 R228, RZ, RZ, R59 ;  /* 0x000000ffffe47224 */ /* 0x000fe400078e003b */
[----:B------:R-:W-:Y:S01]  /*3120*/  IMAD.MOV.U32 R231, RZ, RZ, R56 ;  /* 0x000000ffffe77224 */ /* 0x000fe200078e0038 */
[----:B------:R-:W2:Y:S01]  /*3130*/  LDL.LU.64 R82, [R1+0x2a8] ;  /* 0x0002a80001527983 */ /* 0x000ea20000300a00 */
[----:B------:R-:W-:Y:S02]  /*3140*/  IMAD.MOV.U32 R230, RZ, RZ, R57 ;  /* 0x000000ffffe67224 */ /* 0x000fe400078e0039 */
[----:B------:R-:W-:Y:S01]  /*3150*/  IMAD.MOV.U32 R233, RZ, RZ, R54 ;  /* 0x000000ffffe97224 */ /* 0x000fe200078e0036 */
[----:B------:R-:W2:Y:S01]  /*3160*/  LDL.LU.64 R80, [R1+0x2a0] ;  /* 0x0002a00001507983 */ /* 0x000ea20000300a00 */
[----:B------:R-:W-:-:S02]  /*3170*/  IMAD.MOV.U32 R232, RZ, RZ, R55 ;  /* 0x000000ffffe87224 */ /* 0x000fc400078e0037 */
[----:B------:R-:W-:Y:S01]  /*3180*/  IMAD.MOV.U32 R235, RZ, RZ, R52 ;  /* 0x000000ffffeb7224 */ /* 0x000fe200078e0034 */
[----:B------:R-:W2:Y:S01]  /*3190*/  LDL.LU.64 R78, [R1+0x298] ;  /* 0x00029800014e7983 */ /* 0x000ea20000300a00 */
[----:B------:R-:W-:-:S03]  /*31a0*/  IMAD.MOV.U32 R234, RZ, RZ, R53 ;  /* 0x000000ffffea7224 */ /* 0x000fc600078e0035 */
        /* <DEDUP_REMOVED lines=27> */
[----:B------:R-:W-:-:S03]  /*3360*/  WARPGROUP.DEPBAR.LE gsb0, 0x0 ;  /* 0x00008000000079c5 */ /* 0x000fc60000010000 */
        /* <DEDUP_REMOVED lines=22> */
[----:B0-----:R-:W3:Y:S04]  /*34d0*/  LDL.LU R172, [R1] ;  /* 0x0000000001ac7983 */ /* 0x001ee80000300800 */
[----:B------:R-:W3:Y:S04]  /*34e0*/  LDL.LU R173, [R1+0x4] ;  /* 0x0000040001ad7983 */ /* 0x000ee80000300800 */
        /* <DEDUP_REMOVED lines=25> */
[----:B------:R-:W3:Y:S01]  /*3680*/  LDL.LU R199, [R1+0x6c] ;  /* 0x00006c0001c77983 */ /* 0x000ee20000300800 */
[----:B------:R-:W-:Y:S01]  /*3690*/  UIADD3 UR4, UR12, 0x400, URZ ;  /* 0x000004000c047890 */ /* 0x000fe2000fffe03f */
[----:B------:R-:W-:Y:S01]  /*36a0*/  WARPGROUP.ARRIVE ;  /* 0x00000000000079c5 */ /* 0x000fe20000000000 */
[----:B------:R-:W-:-:S07]  /*36b0*/  UMOV UR5, 0x80000020 ;  /* 0x8000002000057882 */ /* 0x000fce0000000000 */
[----:B------:R-:W-:Y:S01]  /*36c0*/  IGMMA.64x128x32.S8.S8 R88, gdesc[UR4], R88, gsb0 ;  /* 0x03600000045879f1 */ /* 0x000fe20008041058 */
[----:B------:R-:W-:Y:S01]  /*36d0*/  UIADD3 UR4, UR12, 0x600, URZ ;  /* 0x000006000c047890 */ /* 0x000fe2000fffe03f */
[----:B------:R-:W-:Y:S01]  /*36e0*/  UMOV UR5, 0x80000020 ;  /* 0x8000002000057882 */ /* 0x000fe20000000000 */
        /* <DEDUP_REMOVED lines=12> */
[----:B--2---:R-:W-:-:S06]  /*37b0*/  WARPGROUP.ARRIVE ;  /* 0x00000000000079c5 */ /* 0x004fcc0000000000 */
[----:B------:R-:W-:Y:S01]  /*37c0*/  IGMMA.64x128x32.S8.S8 R24, gdesc[UR4], R24, gsb0 ;  /* 0x03600000041879f1 */ /* 0x000fe20008041018 */
        /* <DEDUP_REMOVED lines=20> */
[----:B------:R-:W-:Y:S01]  /*3910*/  IMAD.MOV.U32 R235, RZ, RZ, R4 ;  /* 0x000000ffffeb7224 */ /* 0x000fe200078e0004 */
[----:B------:R-:W-:Y:S02]  /*3920*/  UIADD3 UR4, UR12, 0x2, URZ ;  /* 0x000000020c047890 */ /* 0x000fe4000fffe03f */
[----:B------:R-:W-:Y:S01]  /*3930*/  UIADD3 UR6, UR13, 0x2, URZ ;  /* 0x000000020d067890 */ /* 0x000fe2000fffe03f */
[----:B------:R-:W-:Y:S01]  /*3940*/  UMOV UR5, 0x80000020 ;  /* 0x8000002000057882 */ /* 0x000fe20000000000 */
[----:B------:R-:W-:Y:S01]  /*3950*/  UMOV UR7, 0x80000020 ;  /* 0x8000002000077882 */ /* 0x000fe20000000000 */
[----:B------:R-:W-:-:S02]  /*3960*/  WARPGROUP.DEPBAR.LE gsb0, 0x0 ;  /* 0x00008000000079c5 */ /* 0x000fc40000010000 */
[----:B---3--:R-:W-:-:S06]  /*3970*/  WARPGROUP.ARRIVE ;  /* 0x00000000000079c5 */ /* 0x008fcc0000000000 */
        /* <DEDUP_REMOVED lines=72> */
[----:B------:R-:W-:Y:S01]  /*3e00*/  BPT.TRAP 0x1 ;  /* 0x000000040000795c */ /* 0x000fe20000300000 */
.L_x_27:
[----:B------:R-:W2:Y:S01]  /*3e10*/  LDL R5, [R1+0x100] ;  /* 0x0001000001057983 */ /* 0x000ea20000100800 */
[----:B------:R-:W-:Y:S01]  /*3e20*/  ISETP.NE.AND P1, PT, R19, RZ, PT ;  /* 0x000000ff1300720c */ /* 0x000fe20003f25270 */
[----:B------:R-:W-:Y:S01]  /*3e30*/  IMAD.U32 R4, RZ, RZ, UR11 ;  /* 0x0000000bff047e24 */ /* 0x000fe2000f8e00ff */
[----:B------:R-:W-:-:S11]  /*3e40*/  UISETP.GT.U32.AND UP0, UPT, UR38, 0x1, UPT ;  /* 0x000000012600788c */ /* 0x000fd6000bf04070 */
[----:B------:R-:W-:-:S04]  /*3e50*/  @P1 IMAD R4, R4, 0x8, R0 ;  /* 0x0000000804041824 */ /* 0x000fc800078e0200 */
[----:B------:R-:W-:-:S05]  /*3e60*/  @P1 VIADD R4, R4, 0x28 ;  /* 0x0000002804041836 */ /* 0x000fca0000000000 */
[----:B--2---:R-:W-:-:S04]  /*3e70*/  @P1 PRMT R4, R5, 0x654, R4 ;  /* 0x0000065405041816 */ /* 0x004fc80000000004 */
[----:B------:R0:W-:Y:S01]  /*3e80*/  @P1 SYNCS.ARRIVE.TRANS64.RED.A1T0 RZ, [R4+URZ], RZ ;  /* 0x000000ff04ff19a7 */ /* 0x0001e2000810043f */
[----:B------:R-:W-:-:S13]  /*3e90*/  PLOP3.LUT P1, PT, PT, PT, UP0, 0x80, 0x0 ;  /* 0x000000000000781c */ /* 0x000fda0003f2f008 */
[----:B0-----:R-:W-:Y:S05]  /*3ea0*/  @P1 BRA `(.L_x_28) ;  /* 0x0000000000041947 */ /* 0x001fea0003800000 */
[----:B------:R-:W-:Y:S01]  /*3eb0*/  BPT.TRAP 0x1 ;  /* 0x000000040000795c */ /* 0x000fe20000300000 */
.L_x_28:
[----:B------:R-:W-:Y:S01]  /*3ec0*/  UIADD3 UR10, UR10, 0x1, URZ ;  /* 0x000000010a0a7890 */ /* 0x000fe2000fffe03f */
[C---:B------:R-:W-:Y:S01]  /*3ed0*/  ISETP.GT.AND P1, PT, R3.reuse, 0x1, PT ;  /* 0x000000010300780c */ /* 0x040fe20003f24270 */
[----:B------:R-:W-:Y:S01]  /*3ee0*/  UIADD3 UR11, UR11, 0x1, URZ ;  /* 0x000000010b0b7890 */ /* 0x000fe2000fffe03f */
[----:B------:R-:W-:Y:S01]  /*3ef0*/  VIADD R3, R3, 0xffffffff ;  /* 0xffffffff03037836 */ /* 0x000fe20000000000 */
[----:B------:R-:W-:Y:S02]  /*3f00*/  UISETP.NE.AND UP0, UPT, UR10, 0x5, UPT ;  /* 0x000000050a00788c */ /* 0x000fe4000bf05270 */
[----:B------:R-:W-:Y:S02]  /*3f10*/  UISETP.NE.AND UP1, UPT, UR11, 0x5, UPT ;  /* 0x000000050b00788c */ /* 0x000fe4000bf25270 */
[----:B------:R-:W-:Y:S02]  /*3f20*/  USEL UR4, URZ, 0x1, UP0 ;  /* 0x000000013f047887 */ /* 0x000fe40008000000 */
[----:B------:R-:W-:-:S02]  /*3f30*/  USEL UR10, UR10, URZ, UP0 ;  /* 0x0000003f0a0a7287 */ /* 0x000fc40008000000 */
[----:B------:R-:W-:Y:S02]  /*3f40*/  USEL UR11, UR11, URZ, UP1 ;  /* 0x0000003f0b0b7287 */ /* 0x000fe40008800000 */
[----:B------:R-:W-:Y:S01]  /*3f50*/  LOP3.LUT R2, R2, UR4, RZ, 0x3c, !PT ;  /* 0x0000000402027c12 */ /* 0x000fe2000f8e3cff */
[----:B------:R-:W-:Y:S09]  /*3f60*/  @P1 BRA `(.L_x_29) ;  /* 0xffffffe800441947 */ /* 0x000ff2000383ffff */
.L_x_22:
[----:B------:R-:W0:Y:S02]  /*3f70*/  LDC R2, c[0x0][0x28c] ;  /* 0x0000a300ff027b82 */ /* 0x000e240000000800 */
[----:B0-----:R-:W-:-:S13]  /*3f80*/  ISETP.GE.AND P1, PT, R2, 0x1, PT ;  /* 0x000000010200780c */ /* 0x001fda0003f26270 */
[----:B------:R-:W-:Y:S05]  /*3f90*/  @!P1 BRA `(.L_x_30) ;  /* 0x0000000000589947 */ /* 0x000fea0003800000 */
[----:B------:R-:W-:Y:S05]  /*3fa0*/  @!P0 BRA `(.L_x_31) ;  /* 0x0000000000048947 */ /* 0x000fea0003800000 */
[----:B------:R-:W-:Y:S01]  /*3fb0*/  BPT.TRAP 0x1 ;  /* 0x000000040000795c */ /* 0x000fe20000300000 */
.L_x_31:
[----:B------:R-:W-:Y:S01]  /*3fc0*/  ISETP.NE.AND P0, PT, R19, RZ, PT ;  /* 0x000000ff1300720c */ /* 0x000fe20003f05270 */
[----:B------:R-:W-:-:S12]  /*3fd0*/  BSSY B0, `(.L_x_32) ;  /* 0x000000e000007945 */ /* 0x000fd80003800000 */
[----:B------:R-:W-:Y:S05]  /*3fe0*/  @!P0 BRA `(.L_x_33) ;  /* 0x0000000000308947 */ /* 0x000fea0003800000 */
[----:B------:R-:W2:Y:S01]  /*3ff0*/  LDL R3, [R1+0x100] ;  /* 0x0001000001037983 */ /* 0x000ea20000100800 */
[----:B------:R-:W-:-:S04]  /*4000*/  UISETP.LT.AND UP0, UPT, UR48, 0x1, UPT ;  /* 0x000000013000788c */ /* 0x000fc8000bf01270 */
[----:B------:R-:W-:-:S04]  /*4010*/  USEL UR6, UR48, 0x1, UP0 ;  /* 0x0000000130067887 */ /* 0x000fc80008000000 */
[----:B------:R-:W-:-:S04]  /*4020*/  UIADD3 UR6, UR37, UR48, -UR6 ;  /* 0x0000003025067290 */ /* 0x000fc8000fffe806 */
[----:B------:R-:W-:-:S04]  /*4030*/  UIMAD.WIDE.U32 UR4, UR6, -0x33333333, URZ ;  /* 0xcccccccd060478a5 */ /* 0x000fc8000f8e003f */
[----:B------:R-:W-:-:S04]  /*4040*/  USHF.R.U32.HI UR4, URZ, 0x2, UR5 ;  /* 0x000000023f047899 */ /* 0x000fc80008011605 */
[----:B------:R-:W-:-:S06]  /*4050*/  UIMAD UR6, UR4, -0x5, UR6 ;  /* 0xfffffffb040678a4 */ /* 0x000fcc000f8e0206 */
[----:B------:R-:W-:-:S04]  /*4060*/  IMAD.U32 R2, RZ, RZ, UR6 ;  /* 0x00000006ff027e24 */ /* 0x000fc8000f8e00ff */
[----:B------:R-:W-:-:S04]  /*4070*/  IMAD R0, R2, 0x8, R0 ;  /* 0x0000000802007824 */ /* 0x000fc800078e0200 */
[----:B------:R-:W-:-:S05]  /*4080*/  VIADD R0, R0, 0x28 ;  /* 0x0000002800007836 */ /* 0x000fca0000000000 */
[----:B--2---:R-:W-:-:S04]  /*4090*/  PRMT R0, R3, 0x654, R0 ;  /* 0x0000065403007816 */ /* 0x004fc80000000000 */
[----:B------:R0:W-:Y:S03]  /*40a0*/  SYNCS.ARRIVE.TRANS64.RED.A1T0 RZ, [R0+URZ], RZ ;  /* 0x000000ff00ff79a7 */ /* 0x0001e6000810043f */
.L_x_33:
[----:B------:R-:W-:Y:S05]  /*40b0*/  BSYNC B0 ;  /* 0x0000000000007941 */ /* 0x000fea0003800000 */
.L_x_32:
[----:B------:R-:W-:-:S06]  /*40c0*/  UISETP.GT.U32.AND UP0, UPT, UR38, 0x1, UPT ;  /* 0x000000012600788c */ /* 0x000fcc000bf04070 */
[----:B------:R-:W-:-:S13]  /*40d0*/  PLOP3.LUT P0, PT, PT, PT, UP0, 0x80, 0x0 ;  /* 0x000000000000781c */ /* 0x000fda0003f0f008 */
[----:B------:R-:W-:Y:S05]  /*40e0*/  @P0 BRA `(.L_x_30) ;  /* 0x0000000000040947 */ /* 0x000fea0003800000 */
[----:B------:R-:W-:Y:S01]  /*40f0*/  BPT.TRAP 0x1 ;  /* 0x000000040000795c */ /* 0x000fe20000300000 */
.L_x_30:
[----:B------:R-:W1:Y:S01]  /*4100*/  S2R R6, SR_TID.X ;  /* 0x0000000000067919 */ /* 0x000e620000002100 */
[----:B------:R-:W-:Y:S01]  /*4110*/  USHF.L.U32 UR40, UR40, 0x7, URZ ;  /* 0x0000000728287899 */ /* 0x000fe2000800063f */
[----:B------:R-:W-:Y:S01]  /*4120*/  IMAD.MOV.U32 R7, RZ, RZ, -0x2 ;  /* 0xfffffffeff077424 */ /* 0x000fe200078e00ff */
[----:B------:R-:W-:Y:S02]  /*4130*/  UIMAD.WIDE UR6, UR49, 0x200, URZ ;  /* 0x00000200310678a5 */ /* 0x000fe4000f8e023f */
[----:B------:R-:W-:Y:S02]  /*4140*/  USHF.R.S32.HI UR10, URZ, 0x1f, UR41 ;  /* 0x0000001f3f0a7899 */ /* 0x000fe40008011429 */
[----:B------:R-:W-:Y:S01]  /*4150*/  IMAD.U32 R22, RZ, RZ, UR40 ;  /* 0x00000028ff167e24 */ /* 0x000fe2000f8e00ff */
[----:B------:R-:W-:Y:S01]  /*4160*/  ULDC.64 UR8, c[0x0][0x5d0] ;  /* 0x0001740000087ab9 */ /* 0x000fe20000000a00 */
[----:B------:R-:W-:Y:S02]  /*4170*/  USHF.L.U32 UR49, UR49, 0x9, URZ ;  /* 0x0000000931317899 */ /* 0x000fe4000800063f */
[----:B------:R-:W-:-:S02]  /*4180*/  UIMAD UR4, UR10, UR8, URZ ;  /* 0x000000080a0472a4 */ /* 0x000fc4000f8e023f */
[----:B------:R-:W-:Y:S02]  /*4190*/  UIADD3 UR37, UR48, UR37, URZ ;  /* 0x0000002530257290 */ /* 0x000fe4000fffe03f */
[----:B------:R-:W-:Y:S02]  /*41a0*/  UIMAD UR4, UR41, UR9, UR4 ;  /* 0x00000009290472a4 */ /* 0x000fe4000f8e0204 */
[----:B------:R-:W-:Y:S02]  /*41b0*/  UISETP.GT.U32.AND UP1, UPT, UR37, 0x4, UPT ;  /* 0x000000042500788c */ /* 0x000fe4000bf24070 */
[----:B------:R-:W-:Y:S02]  /*41c0*/  UISETP.GE.U32.AND UP2, UPT, UR48, 0x5, UPT ;  /* 0x000000053000788c */ /* 0x000fe4000bf46070 */
[----:B------:R-:W-:Y:S01]  /*41d0*/  UISETP.LT.U32.AND UP1, UPT, UR48, 0x5, UP1 ;  /* 0x000000053000788c */ /* 0x000fe20008f21070 */
[--C-:B-1----:R-:W-:Y:S01]  /*41e0*/  SHF.R.U32.HI R2, RZ, 0x7, R6.reuse ;  /* 0x00000007ff027819 */ /* 0x102fe20000011606 */
[----:B------:R-:W-:Y:S01]  /*41f0*/  IMAD.SHL.U32 R23, R6, 0x2, RZ ;  /* 0x0000000206177824 */ /* 0x000fe200078e00ff */
[----:B0-----:R-:W-:-:S02]  /*4200*/  SHF.R.U32.HI R0, RZ, 0x2, R6 ;  /* 0x00000002ff007819 */ /* 0x001fc40000011606 */
[----:B------:R-:W-:Y:S02]  /*4210*/  LOP3.LUT R2, R2, 0x1, RZ, 0xc0, !PT ;  /* 0x0000000102027812 */ /* 0x000fe400078ec0ff */
[----:B------:R-:W-:Y:S02]  /*4220*/  LOP3.LUT R4, R6, 0x60, RZ, 0xc0, !PT ;  /* 0x0000006006047812 */ /* 0x000fe400078ec0ff */
[----:B------:R-:W-:Y:S01]  /*4230*/  LOP3.LUT R0, R0, 0x7, RZ, 0xc0, !PT ;  /* 0x0000000700007812 */ /* 0x000fe200078ec0ff */
[----:B------:R-:W-:Y:S01]  /*4240*/  IMAD.SHL.U32 R3, R2, 0x40, RZ ;  /* 0x0000004002037824 */ /* 0x000fe200078e00ff */
[----:B------:R-:W-:Y:S02]  /*4250*/  SHF.R.U32.HI R4, RZ, 0x1, R4 ;  /* 0x00000001ff047819 */ /* 0x000fe40000011604 */
[----:B------:R-:W-:Y:S02]  /*4260*/  LOP3.LUT R22, R22, 0x6, R23, 0xf8, !PT ;  /* 0x0000000616167812 */ /* 0x000fe400078ef817 */
[----:B------:R-:W-:-:S02]  /*4270*/  LOP3.LUT R3, R3, 0x40, R0, 0xe2, !PT ;  /* 0x0000004003037812 */ /* 0x000fc400078ee200 */
[----:B------:R-:W-:Y:S02]  /*4280*/  IADD3 R0, RZ, -R4, -R0 ;  /* 0x80000004ff007210 */ /* 0x000fe40007ffe800 */
[----:B------:R-:W-:Y:S01]  /*4290*/  LOP3.LUT R3, R3, UR6, R4, 0xfe, !PT ;  /* 0x0000000603037c12 */ /* 0x000fe2000f8efe04 */
[----:B------:R-:W-:Y:S01]  /*42a0*/  IMAD.U32 R4, RZ, RZ, UR8 ;  /* 0x00000008ff047e24 */ /* 0x000fe2000f8e00ff */
[----:B------:R-:W-:Y:S01]  /*42b0*/  SHF.R.S32.HI R23, RZ, 0x1f, R22 ;  /* 0x0000001fff177819 */ /* 0x000fe20000011416 */
[----:B------:R-:W-:Y:S01]  /*42c0*/  ULDC UR8, c[0x0][0x284] ;  /* 0x0000a10000087ab9 */ /* 0x000fe20000000800 */
[----:B------:R-:W-:Y:S02]  /*42d0*/  IMAD R0, R2, -0x40, R0 ;  /* 0xffffffc002007824 */ /* 0x000fe400078e0200 */
[----:B------:R-:W-:Y:S02]  /*42e0*/  IMAD.U32 R14, RZ, RZ, UR8 ;  /* 0x00000008ff0e7e24 */ /* 0x000fe4000f8e00ff */
[----:B------:R-:W-:-:S03]  /*42f0*/  IMAD.WIDE.U32 R4, R4, UR41, R22 ;  /* 0x0000002904047c25 */ /* 0x000fc6000f8e0016 */
[----:B------:R-:W-:Y:S01]  /*4300*/  IADD3 R14, R14, -UR49, R0 ;  /* 0x800000310e0e7c10 */ /* 0x000fe2000fffe000 */
[----:B------:R-:W-:Y:S01]  /*4310*/  VIADD R5, R5, UR4 ;  /* 0x0000000405057c36 */ /* 0x000fe20008000000 */
[----:B------:R-:W-:Y:S01]  /*4320*/  ULDC UR4, c[0x0][0x288] ;  /* 0x0000a20000047ab9 */ /* 0x000fe20000000800 */
[----:B------:R-:W-:Y:S01]  /*4330*/  LOP3.LUT R0, R6, 0x3, RZ, 0xc0, !PT ;  /* 0x0000000306007812 */ /* 0x000fe200078ec0ff */
[----:B------:R-:W-:-:S04]  /*4340*/  UISETP.GE.AND UP0, UPT, UR40, UR4, UPT ;  /* 0x000000042800728c */ /* 0x000fc8000bf06270 */
[----:B------:R-:W-:Y:S01]  /*4350*/  UISETP.GE.OR UP0, UPT, UR49, UR8, UP0 ;  /* 0x000000083100728c */ /* 0x000fe20008706670 */
[----:B------:R-:W-:Y:S01]  /*4360*/  IMAD R0, R0, R7, UR4 ;  /* 0x0000000400007e24 */ /* 0x000fe2000f8e0207 */
[----:B------:R-:W-:Y:S02]  /*4370*/  UIMAD.WIDE.U32 UR4, UR37, -0x33333333, URZ ;  /* 0xcccccccd250478a5 */ /* 0x000fe4000f8e003f */
[----:B------:R-:W-:Y:S01]  /*4380*/  USEL UR8, URZ, 0x1, !UP1 ;  /* 0x000000013f087887 */ /* 0x000fe2000c800000 */
[----:B------:R-:W-:Y:S01]  /*4390*/  VIADD R0, R0, -UR40 ;  /* 0x8000002800007c36 */ /* 0x000fe20008000000 */
[----:B------:R-:W-:Y:S01]  /*43a0*/  PLOP3.LUT P0, PT, PT, PT, UP0, 0x80, 0x0 ;  /* 0x000000000000781c */ /* 0x000fe20003f0f008 */
[----:B------:R-:W-:Y:S02]  /*43b0*/  USHF.R.U32.HI UR4, URZ, 0x2, UR5 ;  /* 0x000000023f047899 */ /* 0x000fe40008011605 */
[----:B------:R-:W-:Y:S02]  /*43c0*/  ULOP3.LUT UR36, UR36, UR8, URZ, 0x3c, !UPT ;  /* 0x0000000824247292 */ /* 0x000fe4000f8e3c3f */
[----:B------:R-:W-:-:S02]  /*43d0*/  UIMAD UR37, UR4, -0x5, UR37 ;  /* 0xfffffffb042578a4 */ /* 0x000fc4000f8e0225 */
[----:B------:R-:W-:Y:S01]  /*43e0*/  @UP2 ULOP3.LUT UR36, UR36, 0x1, UR4, 0x78, !UPT ;  /* 0x0000000124242892 */ /* 0x000fe2000f8e7804 */
[----:B------:R-:W-:-:S05]  /*43f0*/  UMOV UR49, 0xffffffff ;  /* 0xffffffff00317882 */ /* 0x000fca0000000000 */
[----:B------:R-:W-:Y:S06]  /*4400*/  @P0 BRA `(.L_x_34) ;  /* 0x0000010c00680947 */ /* 0x000fec0003800000 */
[----:B-----5:R-:W-:Y:S01]  /*4410*/  ISETP.NE.AND P0, PT, R18, RZ, PT ;  /* 0x000000ff1200720c */ /* 0x020fe20003f05270 */
[----:B------:R-:W-:Y:S01]  /*4420*/  ULDC.64 UR12, c[0x0][0x5c8] ;  /* 0x00017200000c7ab9 */ /* 0x000fe20000000a00 */
[----:B------:R-:W-:Y:S01]  /*4430*/  BSSY B0, `(.L_x_34) ;  /* 0x00010d7000007945 */ /* 0x000fe20003800000 */
[----:B------:R-:W-:Y:S01]  /*4440*/  UIMAD UR4, UR7, UR12, URZ ;  /* 0x0000000c070472a4 */ /* 0x000fe2000f8e023f */
[----:B------:R-:W-:Y:S02]  /*4450*/  IMAD.U32 R15, RZ, RZ, UR13 ;  /* 0x0000000dff0f7e24 */ /* 0x000fe4000f8e00ff */
[----:B------:R-:W-:-:S04]  /*4460*/  IMAD.WIDE.U32 R4, R3, UR12, R4 ;  /* 0x0000000c03047c25 */ /* 0x000fc8000f8e0004 */
[----:B------:R-:W-:-:S04]  /*4470*/  IMAD R15, R3, R15, UR4 ;  /* 0x00000004030f7e24 */ /* 0x000fc8000f8e020f */
[----:B------:R-:W-:Y:S01]  /*4480*/  IMAD.IADD R15, R5, 0x1, R15 ;  /* 0x00000001050f7824 */ /* 0x000fe200078e020f */
[----:B------:R-:W-:Y:S06]  /*4490*/  @!P0 BRA `(.L_x_35) ;  /* 0x000000b400048947 */ /* 0x000fec0003800000 */
[----:B------:R-:W0:Y:S01]  /*44a0*/  LDC.64 R10, c[0x0][0x5b0] ;  /* 0x00016c00ff0a7b82 */ /* 0x000e220000000a00 */
[----:B------:R-:W-:Y:S01]  /*44b0*/  ULDC.64 UR8, c[0x0][0x5b8] ;  /* 0x00016e0000087ab9 */ /* 0x000fe20000000a00 */
[----:B------:R-:W-:Y:S01]  /*44c0*/  ISETP.GE.AND P1, PT, R14, 0x1, PT ;  /* 0x000000010e00780c */ /* 0x000fe20003f26270 */
[----:B------:R-:W-:Y:S02]  /*44d0*/  UIMAD UR4, UR10, UR8, URZ ;  /* 0x000000080a0472a4 */ /* 0x000fe4000f8e023f */
[----:B------:R-:W-:Y:S01]  /*44e0*/  IMAD.U32 R2, RZ, RZ, UR8 ;  /* 0x00000008ff027e24 */ /* 0x000fe2000f8e00ff */
[----:B------:R-:W-:Y:S01]  /*44f0*/  BSSY B1, `(.L_x_36) ;  /* 0x000000e000017945 */ /* 0x000fe20003800000 */
[----:B------:R-:W-:Y:S01]  /*4500*/  ISETP.LT.OR P2, PT, R0, 0x1, !P1 ;  /* 0x000000010000780c */ /* 0x000fe20004f41670 */
[----:B------:R-:W-:Y:S01]  /*4510*/  UIMAD UR4, UR41, UR9, UR4 ;  /* 0x00000009290472a4 */ /* 0x000fe2000f8e0204 */
[----:B------:R-:W1:Y:S01]  /*4520*/  LDC.64 R12, c[0x0][0x5a8] ;  /* 0x00016a00ff0c7b82 */ /* 0x000e620000000a00 */
[----:B------:R-:W-:-:S04]  /*4530*/  IMAD.WIDE.U32 R22, R2, UR41, R22 ;  /* 0x0000002902167c25 */ /* 0x000fc8000f8e0016 */
[----:B------:R-:W-:Y:S02]  /*4540*/  VIADD R21, R23, UR4 ;  /* 0x0000000417157c36 */ /* 0x000fe40008000000 */
[----:B------:R-:W-:Y:S02]  /*4550*/  IMAD.MOV.U32 R20, RZ, RZ, R22 ;  /* 0x000000ffff147224 */ /* 0x000fe400078e0016 */
[----:B0-----:R-:W-:Y:S02]  /*4560*/  IMAD R218, R10, UR7, RZ ;  /* 0x000000070ada7c24 */ /* 0x001fe4000f8e02ff */
[----:B------:R-:W-:-:S04]  /*4570*/  IMAD.WIDE.U32 R6, R3, R10, R20 ;  /* 0x0000000a03067225 */ /* 0x000fc800078e0014 */
[----:B------:R-:W-:Y:S01]  /*4580*/  IMAD R218, R3, R11, R218 ;  /* 0x0000000b03da7224 */ /* 0x000fe200078e02da */
[----:B-1----:R-:W-:-:S04]  /*4590*/  IADD3 R8, P0, R6, R12, RZ ;  /* 0x0000000c06087210 */ /* 0x002fc80007f1e0ff */
[----:B------:R-:W-:Y:S01]  /*45a0*/  IADD3.X R9, R13, R7, R218, P0, !PT ;  /* 0x000000070d097210 */ /* 0x000fe200007fe4da */
[----:B------:R-:W-:Y:S08]  /*45b0*/  @P2 BRA `(.L_x_37) ;  /* 0x0000000000042947 */ /* 0x000ff00003800000 */
[----:B------:R0:W5:Y:S02]  /*45c0*/  LDG.E.U8 R16, desc[UR50][R8.64] ;  /* 0x0000003208107981 */ /* 0x000164000c1e1100 */
.L_x_37:
[----:B------:R-:W-:Y:S05]  /*45d0*/  BSYNC B1 ;  /* 0x0000000000017941 */ /* 0x000fea0003800000 */
.L_x_36:
[----:B------:R-:W2:Y:S01]  /*45e0*/  LDL.LU R6, [R1] ;  /* 0x0000000001067983 */ /* 0x000ea20000300800 */
[----:B-----5:R-:W-:Y:S01]  /*45f0*/  LOP3.LUT R2, R16, 0xffff, RZ, 0xc0, !PT ;  /* 0x0000ffff10027812 */ /* 0x020fe200078ec0ff */
[----:B------:R-:W-:Y:S01]  /*4600*/  ULDC.64 UR4, c[0x0][0x5c0] ;  /* 0x0001700000047ab9 */ /* 0x000fe20000000a00 */
[----:B------:R-:W-:Y:S01]  /*4610*/  BSSY B1, `(.L_x_38) ;  /* 0x000000c000017945 */ /* 0x000fe20003800000 */
[----:B------:R-:W-:Y:S02]  /*4620*/  IADD3 R4, P0, R4, UR4, RZ ;  /* 0x0000000404047c10 */ /* 0x000fe4000ff1e0ff */
[----:B------:R-:W-:Y:S02]  /*4630*/  PRMT R2, R2, 0x8880, RZ ;  /* 0x0000888002027816 */ /* 0x000fe400000000ff */
[----:B------:R-:W-:Y:S02]  /*4640*/  IADD3.X R5, R15, UR5, RZ, P0, !PT ;  /* 0x000000050f057c10 */ /* 0x000fe400087fe4ff */
[----:B------:R-:W-:Y:S01]  /*4650*/  ISETP.LT.OR P0, PT, R0, 0x2, !P1 ;  /* 0x000000020000780c */ /* 0x000fe20004f01670 */
[----:B------:R-:W-:-:S04]  /*4660*/  IMAD R2, R2, R18, RZ ;  /* 0x0000001202027224 */ /* 0x000fc800078e02ff */
[----:B--2---:R-:W-:-:S05]  /*4670*/  @!P2 IMAD R6, R6, R17, R2 ;  /* 0x000000110606a224 */ /* 0x004fca00078e0202 */
[----:B------:R1:W-:Y:S03]  /*4680*/  @!P2 STG.E.U8 desc[UR50][R4.64], R6 ;  /* 0x000000060400a986 */ /* 0x0003e6000c101132 */
[----:B------:R-:W-:Y:S05]  /*4690*/  @P0 BRA `(.L_x_39) ;  /* 0x00000000000c0947 */ /* 0x000fea0003800000 */
[----:B------:R-:W2:Y:S02]  /*46a0*/  LDG.E.U8 R16, desc[UR50][R8.64+0x1] ;  /* 0x0000013208107981 */ /* 0x000ea4000c1e1100 */
[----:B--2---:R-:W-:-:S05]  /*46b0*/  PRMT R2, R16, 0x8880, RZ ;  /* 0x0000888010027816 */ /* 0x004fca00000000ff */
[----:B------:R-:W-:-:S07]  /*46c0*/  IMAD R2, R2, R18, RZ ;  /* 0x0000001202027224 */ /* 0x000fce00078e02ff */
.L_x_39:
[----:B------:R-:W-:Y:S05]  /*46d0*/  BSYNC B1 ;  /* 0x0000000000017941 */ /* 0x000fea0003800000 */
.L_x_38:
[----:B-1----:R-:W2:Y:S01]  /*46e0*/  LDL.LU R6, [R1+0x4] ;  /* 0x0000040001067983 */ /* 0x002ea20000300800 */
[C---:B------:R-:W-:Y:S01]  /*46f0*/  SHF.L.U64.HI R217, R10.reuse, 0x3, R11 ;  /* 0x000000030ad97819 */ /* 0x040fe2000001020b */
[----:B------:R-:W-:Y:S01]  /*4700*/  IMAD.SHL.U32 R216, R10, 0x8, RZ ;  /* 0x000000080ad87824 */ /* 0x000fe200078e00ff */
[----:B------:R-:W-:Y:S01]  /*4710*/  BSSY B1, `(.L_x_40) ;  /* 0x000000d000017945 */ /* 0x000fe20003800000 */
[----:B--2---:R-:W-:-:S05]  /*4720*/  @!P0 IMAD R6, R6, R17, R2 ;  /* 0x0000001106068224 */ /* 0x004fca00078e0202 */
[----:B------:R1:W-:Y:S01]  /*4730*/  @!P0 STG.E.U8 desc[UR50][R4.64+0x1], R6 ;  /* 0x0000010604008986 */ /* 0x0003e2000c101132 */
[----:B------:R-:W-:-:S04]  /*4740*/  ISETP.GE.AND P0, PT, R14, 0x9, PT ;  /* 0x000000090e00780c */ /* 0x000fc80003f06270 */
[----:B------:R-:W-:Y:S01]  /*4750*/  ISETP.LT.OR P4, PT, R0, 0x1, !P0 ;  /* 0x000000010000780c */ /* 0x000fe20004781670 */
[----:B-1----:R-:W-:-:S04]  /*4760*/  IMAD.WIDE.U32 R6, R3, R10, R216 ;  /* 0x0000000a03067225 */ /* 0x002fc800078e00d8 */
[----:B------:R-:W-:Y:S01]  /*4770*/  IMAD.IADD R218, R218, 0x1, R7 ;  /* 0x00000001dada7824 */ /* 0x000fe200078e0207 */
[----:B------:R-:W-:-:S04]  /*4780*/  IADD3 R6, P2, P3, R22, R12, R6 ;  /* 0x0000000c16067210 */ /* 0x000fc80007b5e006 */
[----:B------:R-:W-:-:S03]  /*4790*/  IADD3.X R7, R21, R13, R218, P2, P3 ;  /* 0x0000000d15077210 */ /* 0x000fc600017e64da */
[----:B------:R-:W-:Y:S06]  /*47a0*/  @P4 BRA `(.L_x_41) ;  /* 0x00000000000c4947 */ /* 0x000fec0003800000 */
[----:B------:R-:W2:Y:S02]  /*47b0*/  LDG.E.U8 R16, desc[UR50][R6.64] ;  /* 0x0000003206107981 */ /* 0x000ea4000c1e1100 */
[----:B--2---:R-:W-:-:S05]  /*47c0*/  PRMT R2, R16, 0x8880, RZ ;  /* 0x0000888010027816 */ /* 0x004fca00000000ff */
[----:B------:R-:W-:-:S07]  /*47d0*/  IMAD R2, R2, R18, RZ ;  /* 0x0000001202027224 */ /* 0x000fce00078e02ff */
.L_x_41:
[----:B------:R-:W-:Y:S05]  /*47e0*/  BSYNC B1 ;  /* 0x0000000000017941 */ /* 0x000fea0003800000 */
.L_x_40:
[----:B------:R-:W2:Y:S01]  /*47f0*/  LDL.LU R15, [R1+0x8] ;  /* 0x00000800010f7983 */ /* 0x000ea20000300800 */
[----:B------:R-:W-:Y:S01]  /*4800*/  @!P4 IADD3 R218, P2, R4, UR45, RZ ;  /* 0x0000002d04dacc10 */ /* 0x000fe2000ff5e0ff */
[----:B------:R-:W-:Y:S03]  /*4810*/  BSSY B1, `(.L_x_42) ;  /* 0x0000009000017945 */ /* 0x000fe60003800000 */
[----:B------:R-:W-:Y:S02]  /*4820*/  @!P4 IADD3.X R219, R5, UR44, RZ, P2, !PT ;  /* 0x0000002c05dbcc10 */ /* 0x000fe400097fe4ff */
[----:B------:R-:W-:Y:S01]  /*4830*/  ISETP.LT.OR P2, PT, R0, 0x2, !P0 ;  /* 0x000000020000780c */ /* 0x000fe20004741670 */
[----:B--2---:R-:W-:-:S05]  /*4840*/  @!P4 IMAD R15, R15, R17, R2 ;  /* 0x000000110f0fc224 */ /* 0x004fca00078e0202 */
[----:B------:R1:W-:Y:S07]  /*4850*/  @!P4 STG.E.U8 desc[UR50][R218.64], R15 ;  /* 0x0000000fda00c986 */ /* 0x0003ee000c101132 */
[----:B------:R-:W-:Y:S05]  /*4860*/  @P2 BRA `(.L_x_43) ;  /* 0x00000000000c2947 */ /* 0x000fea0003800000 */
[----:B------:R-:W2:Y:S02]  /*4870*/  LDG.E.U8 R16, desc[UR50][R6.64+0x1] ;  /* 0x0000013206107981 */ /* 0x000ea4000c1e1100 */
[----:B--2---:R-:W-:-:S05]  /*4880*/  PRMT R2, R16, 0x8880, RZ ;  /* 0x0000888010027816 */ /* 0x004fca00000000ff */
[----:B------:R-:W-:-:S07]  /*4890*/  IMAD R2, R2, R18, RZ ;  /* 0x0000001202027224 */ /* 0x000fce00078e02ff */
.L_x_43:
[----:B------:R-:W-:Y:S05]  /*48a0*/  BSYNC B1 ;  /* 0x0000000000017941 */ /* 0x000fea0003800000 */
.L_x_42:
[----:B-1----:R-:W2:Y:S01]  /*48b0*/  LDL.LU R15, [R1+0xc] ;  /* 0x00000c00010f7983 */ /* 0x002ea20000300800 */
[----:B------:R-:W-:Y:S01]  /*48c0*/  @!P2 IADD3 R218, P3, R4, UR45, RZ ;  /* 0x0000002d04daac10 */ /* 0x000fe2000ff7e0ff */
[----:B------:R-:W-:Y:S01]  /*48d0*/  BSSY B1, `(.L_x_44) ;  /* 0x000000b000017945 */ /* 0x000fe20003800000 */
[C---:B------:R-:W-:Y:S02]  /*48e0*/  ISETP.LT.OR P4, PT, R0.reuse, 0x9, !P0 ;  /* 0x000000090000780c */ /* 0x040fe40004781670 */
[----:B------:R-:W-:Y:S02]  /*48f0*/  @!P2 IADD3.X R219, R5, UR44, RZ, P3, !PT ;  /* 0x0000002c05dbac10 */ /* 0x000fe40009ffe4ff */
[----:B------:R-:W-:Y:S01]  /*4900*/  ISETP.LT.OR P3, PT, R0, 0xa, !P1 ;  /* 0x0000000a0000780c */ /* 0x000fe20004f61670 */
[----:B--2---:R-:W-:-:S05]  /*4910*/  @!P2 IMAD R15, R15, R17, R2 ;  /* 0x000000110f0fa224 */ /* 0x004fca00078e0202 */
[----:B------:R1:W-:Y:S01]  /*4920*/  @!P2 STG.E.U8 desc[UR50][R218.64+0x1], R15 ;  /* 0x0000010fda00a986 */ /* 0x0003e2000c101132 */
[----:B------:R-:W-:-:S13]  /*4930*/  ISETP.LT.OR P2, PT, R0, 0x9, !P1 ;  /* 0x000000090000780c */ /* 0x000fda0004f41670 */
[----:B-1----:R-:W-:Y:S05]  /*4940*/  @P2 BRA `(.L_x_45) ;  /* 0x00000000000c2947 */ /* 0x002fea0003800000 */
[----:B------:R-:W2:Y:S02]  /*4950*/  LDG.E.U8 R16, desc[UR50][R8.64+0x8] ;  /* 0x0000083208107981 */ /* 0x000ea4000c1e1100 */
[----:B--2---:R-:W-:-:S05]  /*4960*/  PRMT R2, R16, 0x8880, RZ ;  /* 0x0000888010027816 */ /* 0x004fca00000000ff */
[----:B------:R-:W-:-:S07]  /*4970*/  IMAD R2, R2, R18, RZ ;  /* 0x0000001202027224 */ /* 0x000fce00078e02ff */
.L_x_45:
[----:B------:R-:W-:Y:S05]  /*4980*/  BSYNC B1 ;  /* 0x0000000000017941 */ /* 0x000fea0003800000 */
.L_x_44:
[----:B------:R-:W2:Y:S01]  /*4990*/  LDL.LU R15, [R1+0x10] ;  /* 0x00001000010f7983 */ /* 0x000ea20000300800 */
[----:B------:R-:W-:Y:S01]  /*49a0*/  BSSY B1, `(.L_x_46) ;  /* 0x0000007000017945 */ /* 0x000fe20003800000 */
[----:B--2---:R-:W-:-:S05]  /*49b0*/  @!P2 IMAD R15, R15, R17, R2 ;  /* 0x000000110f0fa224 */ /* 0x004fca00078e0202 */
[----:B------:R1:W-:Y:S01]  /*49c0*/  @!P2 STG.E.U8 desc[UR50][R4.64+0x8], R15 ;  /* 0x0000080f0400a986 */ /* 0x0003e2000c101132 */
[----:B------:R-:W-:Y:S05]  /*49d0*/  @P3 BRA `(.L_x_47) ;  /* 0x00000000000c3947 */ /* 0x000fea0003800000 */
[----:B------:R-:W2:Y:S02]  /*49e0*/  LDG.E.U8 R16, desc[UR50][R8.64+0x9] ;  /* 0x0000093208107981 */ /* 0x000ea4000c1e1100 */
[----:B--2---:R-:W-:-:S05]  /*49f0*/  PRMT R2, R16, 0x8880, RZ ;  /* 0x0000888010027816 */ /* 0x004fca00000000ff */
[----:B------:R-:W-:-:S07]  /*4a00*/  IMAD R2, R2, R18, RZ ;  /* 0x0000001202027224 */ /* 0x000fce00078e02ff */
.L_x_47:
[----:B------:R-:W-:Y:S05]  /*4a10*/  BSYNC B1 ;  /* 0x0000000000017941 */ /* 0x000fea0003800000 */
.L_x_46:
[----:B-1----:R-:W2:Y:S01]  /*4a20*/  LDL.LU R15, [R1+0x14] ;  /* 0x00001400010f7983 */ /* 0x002ea20000300800 */
[----:B------:R-:W-:Y:S01]  /*4a30*/  BSSY B1, `(.L_x_48) ;  /* 0x0000009000017945 */ /* 0x000fe20003800000 */
[----:B------:R-:W-:Y:S01]  /*4a40*/  ISETP.LT.OR P2, PT, R0, 0xa, !P0 ;  /* 0x0000000a0000780c */ /* 0x000fe20004741670 */
[----:B--2---:R-:W-:-:S05]  /*4a50*/  @!P3 IMAD R15, R15, R17, R2 ;  /* 0x000000110f0fb224 */ /* 0x004fca00078e0202 */
[----:B------:R1:W-:Y:S01]  /*4a60*/  @!P3 STG.E.U8 desc[UR50][R4.64+0x9], R15 ;  /* 0x0000090f0400b986 */ /* 0x0003e2000c101132 */
[----:B------:R-:W-:Y:S01]  /*4a70*/  @!P4 IADD3 R218, P3, R4, UR45, RZ ;  /* 0x0000002d04dacc10 */ /* 0x000fe2000ff7e0ff */
[----:B------:R-:W-:-:S12]  /*4a80*/  @P4 BRA `(.L_x_49) ;  /* 0x00000000000c4947 */ /* 0x000fd80003800000 */
[----:B------:R-:W2:Y:S02]  /*4a90*/  LDG.E.U8 R16, desc[UR50][R6.64+0x8] ;  /* 0x0000083206107981 */ /* 0x000ea4000c1e1100 */
[----:B--2---:R-:W-:-:S05]  /*4aa0*/  PRMT R2, R16, 0x8880, RZ ;  /* 0x0000888010027816 */ /* 0x004fca00000000ff */
[----:B------:R-:W-:-:S07]  /*4ab0*/  IMAD R2, R2, R18, RZ ;  /* 0x0000001202027224 */ /* 0x000fce00078e02ff */
.L_x_49:
[----:B------:R-:W-:Y:S05]  /*4ac0*/  BSYNC B1 ;  /* 0x0000000000017941 */ /* 0x000fea0003800000 */
.L_x_48:
[----:B-1----:R-:W2:Y:S01]  /*4ad0*/  LDL.LU R15, [R1+0x18] ;  /* 0x00001800010f7983 */ /* 0x002ea20000300800 */
[----:B------:R-:W-:Y:S01]  /*4ae0*/  @!P4 IADD3.X R219, R5, UR44, RZ, P3, !PT ;  /* 0x0000002c05dbcc10 */ /* 0x000fe20009ffe4ff */
[----:B------:R-:W-:Y:S01]  /*4af0*/  BSSY B1, `(.L_x_50) ;  /* 0x000000b000017945 */ /* 0x000fe20003800000 */
[C---:B------:R-:W-:Y:S02]  /*4b00*/  ISETP.LT.OR P5, PT, R0.reuse, 0x12, !P1 ;  /* 0x000000120000780c */ /* 0x040fe40004fa1670 */
[----:B------:R-:W-:Y:S01]  /*4b10*/  ISETP.LT.OR P3, PT, R0, 0x11, !P0 ;  /* 0x000000110000780c */ /* 0x000fe20004761670 */
[----:B--2---:R-:W-:-:S05]  /*4b20*/  @!P4 IMAD R15, R15, R17, R2 ;  /* 0x000000110f0fc224 */ /* 0x004fca00078e0202 */
[----:B------:R1:W-:Y:S01]  /*4b30*/  @!P4 STG.E.U8 desc[UR50][R218.64+0x8], R15 ;  /* 0x0000080fda00c986 */ /* 0x0003e2000c101132 */
[----:B------:R-:W-:Y:S02]  /*4b40*/  ISETP.LT.OR P4, PT, R0, 0x11, !P1 ;  /* 0x000000110000780c */ /* 0x000fe40004f81670 */
[----:B-1----:R-:W-:Y:S01]  /*4b50*/  @!P2 IADD3 R218, P6, R4, UR45, RZ ;  /* 0x0000002d04daac10 */ /* 0x002fe2000ffde0ff */
[----:B------:R-:W-:-:S12]  /*4b60*/  @P2 BRA `(.L_x_51) ;  /* 0x00000000000c2947 */ /* 0x000fd80003800000 */
[----:B------:R-:W2:Y:S02]  /*4b70*/  LDG.E.U8 R16, desc[UR50][R6.64+0x9] ;  /* 0x0000093206107981 */ /* 0x000ea4000c1e1100 */
[----:B--2---:R-:W-:-:S05]  /*4b80*/  PRMT R2, R16, 0x8880, RZ ;  /* 0x0000888010027816 */ /* 0x004fca00000000ff */
[----:B------:R-:W-:-:S07]  /*4b90*/  IMAD R2, R2, R18, RZ ;  /* 0x0000001202027224 */ /* 0x000fce00078e02ff */
.L_x_51:
[----:B------:R-:W-:Y:S05]  /*4ba0*/  BSYNC B1 ;  /* 0x0000000000017941 */ /* 0x000fea0003800000 */
.L_x_50:
[----:B------:R-:W2:Y:S01]  /*4bb0*/  LDL.LU R15, [R1+0x1c] ;  /* 0x00001c00010f7983 */ /* 0x000ea20000300800 */
[----:B------:R-:W-:Y:S01]  /*4bc0*/  @!P2 IADD3.X R219, R5, UR44, RZ, P6, !PT ;  /* 0x0000002c05dbac10 */ /* 0x000fe2000b7fe4ff */
[----:B------:R-:W-:Y:S01]  /*4bd0*/  BSSY B1, `(.L_x_52) ;  /* 0x0000007000017945 */ /* 0x000fe20003800000 */
[----:B--2---:R-:W-:-:S05]  /*4be0*/  @!P2 IMAD R15, R15, R17, R2 ;  /* 0x000000110f0fa224 */ /* 0x004fca00078e0202 */
[----:B------:R1:W-:Y:S01]  /*4bf0*/  @!P2 STG.E.U8 desc[UR50][R218.64+0x9], R15 ;  /* 0x0000090fda00a986 */ /* 0x0003e2000c101132 */
[----:B------:R-:W-:Y:S05]  /*4c00*/  @P4 BRA `(.L_x_53) ;  /* 0x00000000000c4947 */ /* 0x000fea0003800000 */
[----:B------:R-:W2:Y:S02]  /*4c10*/  LDG.E.U8 R16, desc[UR50][R8.64+0x10] ;  /* 0x0000103208107981 */ /* 0x000ea4000c1e1100 */
[----:B--2---:R-:W-:-:S05]  /*4c20*/  PRMT R2, R16, 0x8880, RZ ;  /* 0x0000888010027816 */ /* 0x004fca00000000ff */
[----:B------:R-:W-:-:S07]  /*4c30*/  IMAD R2, R2, R18, RZ ;  /* 0x0000001202027224 */ /* 0x000fce00078e02ff */
.L_x_53:
[----:B------:R-:W-:Y:S05]  /*4c40*/  BSYNC B1 ;  /* 0x0000000000017941 */ /* 0x000fea0003800000 */
.L_x_52:
[----:B-1----:R-:W2:Y:S01]  /*4c50*/  LDL.LU R15, [R1+0x20] ;  /* 0x00002000010f7983 */ /* 0x002ea20000300800 */
[----:B------:R-:W-:Y:S01]  /*4c60*/  BSSY B1, `(.L_x_54) ;  /* 0x0000007000017945 */ /* 0x000fe20003800000 */
[----:B--2---:R-:W-:-:S05]  /*4c70*/  @!P4 IMAD R15, R15, R17, R2 ;  /* 0x000000110f0fc224 */ /* 0x004fca00078e0202 */
[----:B------:R1:W-:Y:S01]  /*4c80*/  @!P4 STG.E.U8 desc[UR50][R4.64+0x10], R15 ;  /* 0x0000100f0400c986 */ /* 0x0003e2000c101132 */
[----:B------:R-:W-:Y:S05]  /*4c90*/  @P5 BRA `(.L_x_55) ;  /* 0x00000000000c5947 */ /* 0x000fea0003800000 */
[----:B------:R-:W2:Y:S02]  /*4ca0*/  LDG.E.U8 R16, desc[UR50][R8.64+0x11] ;  /* 0x0000113208107981 */ /* 0x000ea4000c1e1100 */
[----:B--2---:R-:W-:-:S05]  /*4cb0*/  PRMT R2, R16, 0x8880, RZ ;  /* 0x0000888010027816 */ /* 0x004fca00000000ff */
[----:B------:R-:W-:-:S07]  /*4cc0*/  IMAD R2, R2, R18, RZ ;  /* 0x0000001202027224 */ /* 0x000fce00078e02ff */
.L_x_55:
[----:B------:R-:W-:Y:S05]  /*4cd0*/  BSYNC B1 ;  /* 0x0000000000017941 */ /* 0x000fea0003800000 */
.L_x_54:
[----:B-1----:R-:W2:Y:S01]  /*4ce0*/  LDL.LU R15, [R1+0x24] ;  /* 0x00002400010f7983 */ /* 0x002ea20000300800 */
[----:B------:R-:W-:Y:S01]  /*4cf0*/  BSSY B1, `(.L_x_56) ;  /* 0x0000009000017945 */ /* 0x000fe20003800000 */
[----:B------:R-:W-:Y:S02]  /*4d00*/  ISETP.LT.OR P2, PT, R0, 0x12, !P0 ;  /* 0x000000120000780c */ /* 0x000fe40004741670 */
[----:B------:R-:W-:Y:S01]  /*4d10*/  @!P3 IADD3 R218, P4, R4, UR45, RZ ;  /* 0x0000002d04dabc10 */ /* 0x000fe2000ff9e0ff */
[----:B--2---:R-:W-:-:S05]  /*4d20*/  @!P5 IMAD R15, R15, R17, R2 ;  /* 0x000000110f0fd224 */ /* 0x004fca00078e0202 */
[----:B------:R1:W-:Y:S01]  /*4d30*/  @!P5 STG.E.U8 desc[UR50][R4.64+0x11], R15 ;  /* 0x0000110f0400d986 */ /* 0x0003e2000c101132 */
[----:B------:R-:W-:Y:S06]  /*4d40*/  @P3 BRA `(.L_x_57) ;  /* 0x00000000000c3947 */ /* 0x000fec0003800000 */
[----:B------:R-:W2:Y:S02]  /*4d50*/  LDG.E.U8 R16, desc[UR50][R6.64+0x10] ;  /* 0x0000103206107981 */ /* 0x000ea4000c1e1100 */
[----:B--2---:R-:W-:-:S05]  /*4d60*/  PRMT R2, R16, 0x8880, RZ ;  /* 0x0000888010027816 */ /* 0x004fca00000000ff */
[----:B------:R-:W-:-:S07]  /*4d70*/  IMAD R2, R2, R18, RZ ;  /* 0x0000001202027224 */ /* 0x000fce00078e02ff */
.L_x_57:
[----:B------:R-:W-:Y:S05]  /*4d80*/  BSYNC B1 ;  /* 0x0000000000017941 */ /* 0x000fea0003800000 */
.L_x_56:
        /* <DEDUP_REMOVED lines=13> */
.L_x_59:
[----:B------:R-:W-:Y:S05]  /*4e60*/  BSYNC B1 ;  /* 0x0000000000017941 */ /* 0x000fea0003800000 */
.L_x_58:
        /* <DEDUP_REMOVED lines=9> */
.L_x_61:
[----:B------:R-:W-:Y:S05]  /*4f00*/  BSYNC B1 ;  /* 0x0000000000017941 */ /* 0x000fea0003800000 */
.L_x_60:
        /* <DEDUP_REMOVED lines=8> */
.L_x_63:
[----:B------:R-:W-:Y:S05]  /*4f90*/  BSYNC B1 ;  /* 0x0000000000017941 */ /* 0x000fea0003800000 */
.L_x_62:
        /* <DEDUP_REMOVED lines=10> */
.L_x_65:
[----:B------:R-:W-:Y:S05]  /*5040*/  BSYNC B1 ;  /* 0x0000000000017941 */ /* 0x000fea0003800000 */
.L_x_64:
        /* <DEDUP_REMOVED lines=13> */
.L_x_67:
[----:B------:R-:W-:Y:S05]  /*5120*/  BSYNC B1 ;  /* 0x0000000000017941 */ /* 0x000fea0003800000 */
.L_x_66:
        /* <DEDUP_REMOVED lines=9> */
.L_x_69:
[----:B------:R-:W-:Y:S05]  /*51c0*/  BSYNC B1 ;  /* 0x0000000000017941 */ /* 0x000fea0003800000 */
.L_x_68:
        /* <DEDUP_REMOVED lines=8> */
.L_x_71:
[----:B------:R-:W-:Y:S05]  /*5250*/  BSYNC B1 ;  /* 0x0000000000017941 */ /* 0x000fea0003800000 */
.L_x_70:
        /* <DEDUP_REMOVED lines=10> */
.L_x_73:
[----:B------:R-:W-:Y:S05]  /*5300*/  BSYNC B1 ;  /* 0x0000000000017941 */ /* 0x000fea0003800000 */
.L_x_72:
        /* <DEDUP_REMOVED lines=13> */
.L_x_75:
[----:B------:R-:W-:Y:S05]  /*53e0*/  BSYNC B1 ;  /* 0x0000000000017941 */ /* 0x000fea0003800000 */
.L_x_74:
        /* <DEDUP_REMOVED lines=9> */
.L_x_77:
[----:B------:R-:W-:Y:S05]  /*5480*/  BSYNC B1 ;  /* 0x0000000000017941 */ /* 0x000fea0003800000 */
.L_x_76:
        /* <DEDUP_REMOVED lines=8> */
.L_x_79:
[----:B------:R-:W-:Y:S05]  /*5510*/  BSYNC B1 ;  /* 0x0000000000017941 */ /* 0x000fea0003800000 */
.L_x_78:
[----:B-1----:R-:W2:Y:S01]  /*5520*/  LDL.LU R15, [R1+0x54] ;  /* 0x00005400010f7983 */ /* 0x002ea20000300800 */
[----:B------:R-:W-:Y:S01]  /*5530*/  BSSY B1, `(.L_x_80) ;  /* 0x000000b000017945 */ /* 0x000fe20003800000 */
[C---:B------:R-:W-:Y:S02]  /*5540*/  ISETP.LT.OR P4, PT, R0.reuse, 0x2a, !P0 ;  /* 0x0000002a0000780c */ /* 0x040fe40004781670 */
[----:B------:R-:W-:Y:S01]  /*5550*/  ISETP.LT.OR P3, PT, R0, 0x31, !P0 ;  /* 0x000000310000780c */ /* 0x000fe20004761670 */
[----:B--2---:R-:W-:-:S05]  /*5560*/  @!P5 IMAD R15, R15, R17, R2 ;  /* 0x000000110f0fd224 */ /* 0x004fca00078e0202 */
[----:B------:R1:W-:Y:S01]  /*5570*/  @!P5 STG.E.U8 desc[UR50][R4.64+0x29], R15 ;  /* 0x0000290f0400d986 */ /* 0x0003e2000c101132 */
[----:B------:R-:W-:-:S04]  /*5580*/  @!P2 IADD3 R220, P5, R4, UR45, RZ ;  /* 0x0000002d04dcac10 */ /* 0x000fc8000ffbe0ff */
[----:B------:R-:W-:Y:S01]  /*5590*/  @!P2 IADD3.X R221, R5, UR44, RZ, P5, !PT ;  /* 0x0000002c05ddac10 */ /* 0x000fe2000affe4ff */
[----:B------:R-:W-:Y:S08]  /*55a0*/  @P2 BRA `(.L_x_81) ;  /* 0x00000000000c2947 */ /* 0x000ff00003800000 */
[----:B------:R-:W2:Y:S02]  /*55b0*/  LDG.E.U8 R16, desc[UR50][R6.64+0x28] ;  /* 0x0000283206107981 */ /* 0x000ea4000c1e1100 */
[----:B--2---:R-:W-:-:S05]  /*55c0*/  PRMT R2, R16, 0x8880, RZ ;  /* 0x0000888010027816 */ /* 0x004fca00000000ff */
[----:B------:R-:W-:-:S07]  /*55d0*/  IMAD R2, R2, R18, RZ ;  /* 0x0000001202027224 */ /* 0x000fce00078e02ff */
.L_x_81:
[----:B------:R-:W-:Y:S05]  /*55e0*/  BSYNC B1 ;  /* 0x0000000000017941 */ /* 0x000fea0003800000 */
.L_x_80:
[----:B-1----:R-:W2:Y:S01]  /*55f0*/  LDL.LU R15, [R1+0x58] ;  /* 0x00005800010f7983 */ /* 0x002ea20000300800 */
[----:B------:R-:W-:Y:S01]  /*5600*/  @!P4 IADD3 R218, P5, R4, UR45, RZ ;  /* 0x0000002d04dacc10 */ /* 0x000fe2000ffbe0ff */
[----:B------:R-:W-:Y:S03]  /*5610*/  BSSY B1, `(.L_x_82) ;  /* 0x0000008000017945 */ /* 0x000fe60003800000 */
[----:B------:R-:W-:Y:S01]  /*5620*/  @!P4 IADD3.X R219, R5, UR44, RZ, P5, !PT ;  /* 0x0000002c05dbcc10 */ /* 0x000fe2000affe4ff */
[----:B--2---:R-:W-:-:S05]  /*5630*/  @!P2 IMAD R15, R15, R17, R2 ;  /* 0x000000110f0fa224 */ /* 0x004fca00078e0202 */
[----:B------:R1:W-:Y:S01]  /*5640*/  @!P2 STG.E.U8 desc[UR50][R220.64+0x28], R15 ;  /* 0x0000280fdc00a986 */ /* 0x0003e2000c101132 */
[----:B------:R-:W-:Y:S05]  /*5650*/  @P4 BRA `(.L_x_83) ;  /* 0x00000000000c4947 */ /* 0x000fea0003800000 */
[----:B------:R-:W2:Y:S02]  /*5660*/  LDG.E.U8 R16, desc[UR50][R6.64+0x29] ;  /* 0x0000293206107981 */ /* 0x000ea4000c1e1100 */
[----:B--2---:R-:W-:-:S05]  /*5670*/  PRMT R2, R16, 0x8880, RZ ;  /* 0x0000888010027816 */ /* 0x004fca00000000ff */
[----:B------:R-:W-:-:S07]  /*5680*/  IMAD R2, R2, R18, RZ ;  /* 0x0000001202027224 */ /* 0x000fce00078e02ff */
.L_x_83:
[----:B------:R-:W-:Y:S05]  /*5690*/  BSYNC B1 ;  /* 0x0000000000017941 */ /* 0x000fea0003800000 */
.L_x_82:
[----:B-1----:R-:W2:Y:S01]  /*56a0*/  LDL.LU R15, [R1+0x5c] ;  /* 0x00005c00010f7983 */ /* 0x002ea20000300800 */
[C---:B------:R-:W-:Y:S01]  /*56b0*/  ISETP.LT.OR P5, PT, R0.reuse, 0x31, !P1 ;  /* 0x000000310000780c */ /* 0x040fe20004fa1670 */
[----:B------:R-:W-:Y:S01]  /*56c0*/  BSSY B1, `(.L_x_84) ;  /* 0x000000a000017945 */ /* 0x000fe20003800000 */
[----:B------:R-:W-:Y:S02]  /*56d0*/  ISETP.LT.OR P2, PT, R0, 0x32, !P0 ;  /* 0x000000320000780c */ /* 0x000fe40004741670 */
[----:B------:R-:W-:Y:S01]  /*56e0*/  @!P3 IADD3 R220, P6, R4, UR45, RZ ;  /* 0x0000002d04dcbc10 */ /* 0x000fe2000ffde0ff */
[----:B--2---:R-:W-:-:S05]  /*56f0*/  @!P4 IMAD R15, R15, R17, R2 ;  /* 0x000000110f0fc224 */ /* 0x004fca00078e0202 */
[----:B------:R1:W-:Y:S01]  /*5700*/  @!P4 STG.E.U8 desc[UR50][R218.64+0x29], R15 ;  /* 0x0000290fda00c986 */ /* 0x0003e2000c101132 */
[----:B------:R-:W-:Y:S02]  /*5710*/  ISETP.LT.OR P4, PT, R0, 0x32, !P1 ;  /* 0x000000320000780c */ /* 0x000fe40004f81670 */
[----:B------:R-:W-:Y:S11]  /*5720*/  @P5 BRA `(.L_x_85) ;  /* 0x00000000000c5947 */ /* 0x000ff60003800000 */
[----:B------:R-:W2:Y:S02]  /*5730*/  LDG.E.U8 R16, desc[UR50][R8.64+0x30] ;  /* 0x0000303208107981 */ /* 0x000ea4000c1e1100 */
[----:B--2---:R-:W-:-:S05]  /*5740*/  PRMT R2, R16, 0x8880, RZ ;  /* 0x0000888010027816 */ /* 0x004fca00000000ff */
[----:B------:R-:W-:-:S07]  /*5750*/  IMAD R2, R2, R18, RZ ;  /* 0x0000001202027224 */ /* 0x000fce00078e02ff */
.L_x_85:
[----:B------:R-:W-:Y:S05]  /*5760*/  BSYNC B1 ;  /* 0x0000000000017941 */ /* 0x000fea0003800000 */
.L_x_84:
        /* <DEDUP_REMOVED lines=8> */
.L_x_87:
[----:B------:R-:W-:Y:S05]  /*57f0*/  BSYNC B1 ;  /* 0x0000000000017941 */ /* 0x000fea0003800000 */
.L_x_86:
[----:B-1----:R-:W2:Y:S01]  /*5800*/  LDL.LU R15, [R1+0x64] ;  /* 0x00006400010f7983 */ /* 0x002ea20000300800 */
[----:B------:R-:W-:Y:S01]  /*5810*/  BSSY B1, `(.L_x_88) ;  /* 0x0000008000017945 */ /* 0x000fe20003800000 */
[----:B------:R-:W-:Y:S01]  /*5820*/  @!P3 IADD3.X R221, R5, UR44, RZ, P6, !PT ;  /* 0x0000002c05ddbc10 */ /* 0x000fe2000b7fe4ff */
[----:B--2---:R-:W-:-:S05]  /*5830*/  @!P4 IMAD R15, R15, R17, R2 ;  /* 0x000000110f0fc224 */ /* 0x004fca00078e0202 */
[----:B------:R1:W-:Y:S01]  /*5840*/  @!P4 STG.E.U8 desc[UR50][R4.64+0x31], R15 ;  /* 0x0000310f0400c986 */ /* 0x0003e2000c101132 */
[----:B------:R-:W-:Y:S05]  /*5850*/  @P3 BRA `(.L_x_89) ;  /* 0x00000000000c3947 */ /* 0x000fea0003800000 */
[----:B------:R-:W2:Y:S02]  /*5860*/  LDG.E.U8 R16, desc[UR50][R6.64+0x30] ;  /* 0x0000303206107981 */ /* 0x000ea4000c1e1100 */
[----:B--2---:R-:W-:-:S05]  /*5870*/  PRMT R2, R16, 0x8880, RZ ;  /* 0x0000888010027816 */ /* 0x004fca00000000ff */
[----:B------:R-:W-:-:S07]  /*5880*/  IMAD R2, R2, R18, RZ ;  /* 0x0000001202027224 */ /* 0x000fce00078e02ff */
.L_x_89:
[----:B------:R-:W-:Y:S05]  /*5890*/  BSYNC B1 ;  /* 0x0000000000017941 */ /* 0x000fea0003800000 */
.L_x_88:
[----:B-1----:R-:W2:Y:S01]  /*58a0*/  LDL.LU R15, [R1+0x68] ;  /* 0x00006800010f7983 */ /* 0x002ea20000300800 */
[----:B------:R-:W-:Y:S01]  /*58b0*/  @!P2 IADD3 R218, P5, R4, UR45, RZ ;  /* 0x0000002d04daac10 */ /* 0x000fe2000ffbe0ff */
[----:B------:R-:W-:Y:S01]  /*58c0*/  BSSY B1, `(.L_x_90) ;  /* 0x000000c000017945 */ /* 0x000fe20003800000 */
[C---:B------:R-:W-:Y:S02]  /*58d0*/  ISETP.LT.OR P6, PT, R0.reuse, 0x39, !P1 ;  /* 0x000000390000780c */ /* 0x040fe40004fc1670 */
[----:B------:R-:W-:Y:S02]  /*58e0*/  @!P2 IADD3.X R219, R5, UR44, RZ, P5, !PT ;  /* 0x0000002c05dbac10 */ /* 0x000fe4000affe4ff */
[C---:B------:R-:W-:Y:S02]  /*58f0*/  ISETP.LT.OR P4, PT, R0.reuse, 0x39, !P0 ;  /* 0x000000390000780c */ /* 0x040fe40004781670 */
[----:B------:R-:W-:Y:S01]  /*5900*/  ISETP.LT.OR P5, PT, R0, 0x3a, !P0 ;  /* 0x0000003a0000780c */ /* 0x000fe200047a1670 */
[----:B--2---:R-:W-:-:S05]  /*5910*/  @!P3 IMAD R15, R15, R17, R2 ;  /* 0x000000110f0fb224 */ /* 0x004fca00078e0202 */
[----:B------:R1:W-:Y:S01]  /*5920*/  @!P3 STG.E.U8 desc[UR50][R220.64+0x30], R15 ;  /* 0x0000300fdc00b986 */ /* 0x0003e2000c101132 */
[----:B------:R-:W-:Y:S01]  /*5930*/  ISETP.LT.OR P3, PT, R0, 0x3a, !P1 ;  /* 0x0000003a0000780c */ /* 0x000fe20004f61670 */
[----:B------:R-:W-:-:S12]  /*5940*/  @P2 BRA `(.L_x_91) ;  /* 0x00000000000c2947 */ /* 0x000fd80003800000 */
[----:B------:R-:W2:Y:S02]  /*5950*/  LDG.E.U8 R16, desc[UR50][R6.64+0x31] ;  /* 0x0000313206107981 */ /* 0x000ea4000c1e1100 */
[----:B--2---:R-:W-:-:S05]  /*5960*/  PRMT R2, R16, 0x8880, RZ ;  /* 0x0000888010027816 */ /* 0x004fca00000000ff */
[----:B------:R-:W-:-:S07]  /*5970*/  IMAD R2, R2, R18, RZ ;  /* 0x0000001202027224 */ /* 0x000fce00078e02ff */
.L_x_91:
[----:B------:R-:W-:Y:S05]  /*5980*/  BSYNC B1 ;  /* 0x0000000000017941 */ /* 0x000fea0003800000 */
.L_x_90:
        /* <DEDUP_REMOVED lines=8> */
.L_x_93:
[----:B------:R-:W-:Y:S05]  /*5a10*/  BSYNC B1 ;  /* 0x0000000000017941 */ /* 0x000fea0003800000 */
.L_x_92:
        /* <DEDUP_REMOVED lines=8> */
.L_x_95:
[----:B------:R-:W-:Y:S05]  /*5aa0*/  BSYNC B1 ;  /* 0x0000000000017941 */ /* 0x000fea0003800000 */
.L_x_94:
[----:B-1----:R-:W2:Y:S01]  /*5ab0*/  LDL.LU R15, [R1+0x74] ;  /* 0x00007400010f7983 */ /* 0x002ea20000300800 */
[----:B------:R-:W-:Y:S01]  /*5ac0*/  BSSY B1, `(.L_x_96) ;  /* 0x000000b000017945 */ /* 0x000fe20003800000 */
[----:B------:R-:W-:Y:S02]  /*5ad0*/  ISETP.LT.OR P2, PT, R0, 0x41, !P0 ;  /* 0x000000410000780c */ /* 0x000fe40004741670 */
[----:B------:R-:W-:Y:S01]  /*5ae0*/  @!P5 IADD3 R218, P6, R4, UR45, RZ ;  /* 0x0000002d04dadc10 */ /* 0x000fe2000ffde0ff */
        /* <DEDUP_REMOVED lines=8> */
.L_x_97:
[----:B------:R-:W-:Y:S05]  /*5b70*/  BSYNC B1 ;  /* 0x0000000000017941 */ /* 0x000fea0003800000 */
.L_x_96:
        /* <DEDUP_REMOVED lines=9> */
.L_x_99:
[----:B------:R-:W-:Y:S05]  /*5c10*/  BSYNC B1 ;  /* 0x0000000000017941 */ /* 0x000fea0003800000 */
.L_x_98:
        /* <DEDUP_REMOVED lines=12> */
.L_x_101:
[----:B------:R-:W-:Y:S05]  /*5ce0*/  BSYNC B1 ;  /* 0x0000000000017941 */ /* 0x000fea0003800000 */
.L_x_100:
        /* <DEDUP_REMOVED lines=8> */
.L_x_103:
[----:B------:R-:W-:Y:S05]  /*5d70*/  BSYNC B1 ;  /* 0x0000000000017941 */ /* 0x000fea0003800000 */
.L_x_102:
        /* <DEDUP_REMOVED lines=9> */
.L_x_105:
[----:B------:R-:W-:Y:S05]  /*5e10*/  BSYNC B1 ;  /* 0x0000000000017941 */ /* 0x000fea0003800000 */
.L_x_104:
        /* <DEDUP_REMOVED lines=14> */
.L_x_107:
[----:B------:R-:W-:Y:S05]  /*5f00*/  BSYNC B1 ;  /* 0x0000000000017941 */ /* 0x000fea0003800000 */
.L_x_106:
        /* <DEDUP_REMOVED lines=8> */
.L_x_109:
[----:B------:R-:W-:Y:S05]  /*5f90*/  BSYNC B1 ;  /* 0x0000000000017941 */ /* 0x000fea0003800000 */
.L_x_108:
        /* <DEDUP_REMOVED lines=8> */
.L_x_111:
[----:B------:R-:W-:Y:S05]  /*6020*/  BSYNC B1 ;  /* 0x0000000000017941 */ /* 0x000fea0003800000 */
.L_x_110:
        /* <DEDUP_REMOVED lines=12> */
.L_x_113:
[----:B------:R-:W-:Y:S05]  /*60f0*/  BSYNC B1 ;  /* 0x0000000000017941 */ /* 0x000fea0003800000 */
.L_x_112:
        /* <DEDUP_REMOVED lines=9> */
.L_x_115:
[----:B------:R-:W-:Y:S05]  /*6190*/  BSYNC B1 ;  /* 0x0000000000017941 */ /* 0x000fea0003800000 */
.L_x_114:
        /* <DEDUP_REMOVED lines=12> */
.L_x_117:
[----:B------:R-:W-:Y:S05]  /*6260*/  BSYNC B1 ;  /* 0x0000000000017941 */ /* 0x000fea0003800000 */
.L_x_116:
        /* <DEDUP_REMOVED lines=8> */
.L_x_119:
[----:B------:R-:W-:Y:S05]  /*62f0*/  BSYNC B1 ;  /* 0x0000000000017941 */ /* 0x000fea0003800000 */
.L_x_118:
        /* <DEDUP_REMOVED lines=9> */
.L_x_121:
[----:B------:R-:W-:Y:S05]  /*6390*/  BSYNC B1 ;  /* 0x0000000000017941 */ /* 0x000fea0003800000 */
.L_x_120:
        /* <DEDUP_REMOVED lines=14> */
.L_x_123:
[----:B------:R-:W-:Y:S05]  /*6480*/  BSYNC B1 ;  /* 0x0000000000017941 */ /* 0x000fea0003800000 */
.L_x_122:
        /* <DEDUP_REMOVED lines=8> */
.L_x_125:
[----:B------:R-:W-:Y:S05]  /*6510*/  BSYNC B1 ;  /* 0x0000000000017941 */ /* 0x000fea0003800000 */
.L_x_124:
        /* <DEDUP_REMOVED lines=8> */
.L_x_127:
[----:B------:R-:W-:Y:S05]  /*65a0*/  BSYNC B1 ;  /* 0x0000000000017941 */ /* 0x000fea0003800000 */
.L_x_126:
        /* <DEDUP_REMOVED lines=12> */
.L_x_129:
[----:B------:R-:W-:Y:S05]  /*6670*/  BSYNC B1 ;  /* 0x0000000000017941 */ /* 0x000fea0003800000 */
.L_x_128:
        /* <DEDUP_REMOVED lines=9> */
.L_x_131:
[----:B------:R-:W-:Y:S05]  /*6710*/  BSYNC B1 ;  /* 0x0000000000017941 */ /* 0x000fea0003800000 */
.L_x_130:
        /* <DEDUP_REMOVED lines=12> */
.L_x_133:
[----:B------:R-:W-:Y:S05]  /*67e0*/  BSYNC B1 ;  /* 0x0000000000017941 */ /* 0x000fea0003800000 */
.L_x_132:
[----:B-1----:R-:W2:Y:S01]  /*67f0*/  LDL.LU R15, [R1+0xc0] ;  /* 0x0000c000010f7983 */ /* 0x002ea20000300800 */
[----:B------:R-:W-:Y:S01]  /*6800*/  BSSY B1, `(.L_x_134) ;  /* 0x0000007000017945 */ /* 0x000fe20003800000 */
[----:B--2---:R-:W-:-:S05]  /*6810*/  @!P3 IMAD R15, R15, R17, R2 ;  /* 0x000000110f0fb224 */ /* 0x004fca00078e0202 */
[----:B------:R1:W-:Y:S01]  /*6820*/  @!P3 STG.E.U8 desc[UR50][R4.64+0x60], R15 ;  /* 0x0000600f0400b986 */ /* 0x0003e2000c101132 */
[----:B------:R-:W-:Y:S05]  /*6830*/  @P4 BRA `(.L_x_135) ;  /* 0x00000000000c4947 */ /* 0x000fea0003800000 */
[----:B------:R-:W1:Y:S02]  /*6840*/  LDG.E.U8 R16, desc[UR50][R8.64+0x61] ;  /* 0x0000613208107981 */ /* 0x000e64000c1e1100 */
[----:B-1----:R-:W-:-:S05]  /*6850*/  PRMT R15, R16, 0x8880, RZ ;  /* 0x00008880100f7816 */ /* 0x002fca00000000ff */
[----:B------:R-:W-:-:S07]  /*6860*/  IMAD R2, R15, R18, RZ ;  /* 0x000000120f027224 */ /* 0x000fce00078e02ff */
.L_x_135:
[----:B------:R-:W-:Y:S05]  /*6870*/  BSYNC B1 ;  /* 0x0000000000017941 */ /* 0x000fea0003800000 */
.L_x_134:
[----:B-1----:R-:W2:Y:S01]  /*6880*/  LDL.LU R15, [R1+0xc4] ;  /* 0x0000c400010f7983 */ /* 0x002ea20000300800 */
[----:B------:R-:W-:Y:S01]  /*6890*/  BSSY B1, `(.L_x_136) ;  /* 0x0000008000017945 */ /* 0x000fe20003800000 */
[----:B------:R-:W-:Y:S01]  /*68a0*/  @!P2 IADD3.X R221, R5, UR44, RZ, P6, !PT ;  /* 0x0000002c05ddac10 */ /* 0x000fe2000b7fe4ff */
[----:B--2---:R-:W-:-:S05]  /*68b0*/  @!P4 IMAD R15, R15, R17, R2 ;  /* 0x000000110f0fc224 */ /* 0x004fca00078e0202 */
[----:B------:R1:W-:Y:S01]  /*68c0*/  @!P4 STG.E.U8 desc[UR50][R4.64+0x61], R15 ;  /* 0x0000610f0400c986 */ /* 0x0003e2000c101132 */
[----:B------:R-:W-:Y:S05]  /*68d0*/  @P2 BRA `(.L_x_137) ;  /* 0x00000000000c2947 */ /* 0x000fea0003800000 */
[----:B------:R-:W1:Y:S02]  /*68e0*/  LDG.E.U8 R16, desc[UR50][R6.64+0x60] ;  /* 0x0000603206107981 */ /* 0x000e64000c1e1100 */
[----:B-1----:R-:W-:-:S05]  /*68f0*/  PRMT R15, R16, 0x8880, RZ ;  /* 0x00008880100f7816 */ /* 0x002fca00000000ff */
[----:B------:R-:W-:-:S07]  /*6900*/  IMAD R2, R15, R18, RZ ;  /* 0x000000120f027224 */ /* 0x000fce00078e02ff */
.L_x_137:
[----:B------:R-:W-:Y:S05]  /*6910*/  BSYNC B1 ;  /* 0x0000000000017941 */ /* 0x000fea0003800000 */
.L_x_136:
        /* <DEDUP_REMOVED lines=11> */
[----:B------:R-:W1:Y:S02]  /*69d0*/  LDG.E.U8 R16, desc[UR50][R6.64+0x61] ;  /* 0x0000613206107981 */ /* 0x000e64000c1e1100 */
[----:B-1----:R-:W-:-:S05]  /*69e0*/  PRMT R15, R16, 0x8880, RZ ;  /* 0x00008880100f7816 */ /* 0x002fca00000000ff */
[----:B------:R-:W-:-:S07]  /*69f0*/  IMAD R2, R15, R18, RZ ;  /* 0x000000120f027224 */ /* 0x000fce00078e02ff */
.L_x_139:
[----:B------:R-:W-:Y:S05]  /*6a00*/  BSYNC B1 ;  /* 0x0000000000017941 */ /* 0x000fea0003800000 */
.L_x_138:
        /* <DEDUP_REMOVED lines=8> */
.L_x_141:
[----:B------:R-:W-:Y:S05]  /*6a90*/  BSYNC B1 ;  /* 0x0000000000017941 */ /* 0x000fea0003800000 */
.L_x_140:
        /* <DEDUP_REMOVED lines=8> */
.L_x_143:
[----:B------:R-:W-:Y:S05]  /*6b20*/  BSYNC B1 ;  /* 0x0000000000017941 */ /* 0x000fea0003800000 */
.L_x_142:
[----:B-1----:R-:W2:Y:S01]  /*6b30*/  LDL.LU R15, [R1+0xd4] ;  /* 0x0000d400010f7983 */ /* 0x002ea20000300800 */
[----:B------:R-:W-:Y:S01]  /*6b40*/  @!P3 IADD3 R220, P6, R4, UR45, RZ ;  /* 0x0000002d04dcbc10 */ /* 0x000fe2000ffde0ff */
[----:B------:R-:W-:Y:S01]  /*6b50*/  BSSY B1, `(.L_x_144) ;  /* 0x000000b000017945 */ /* 0x000fe20003800000 */
[----:B------:R-:W-:Y:S02]  /*6b60*/  ISETP.LT.OR P5, PT, R0, 0x71, !P0 ;  /* 0x000000710000780c */ /* 0x000fe400047a1670 */
[----:B------:R-:W-:Y:S02]  /*6b70*/  @!P3 IADD3.X R221, R5, UR44, RZ, P6, !PT ;  /* 0x0000002c05ddbc10 */ /* 0x000fe4000b7fe4ff */
[----:B------:R-:W-:Y:S01]  /*6b80*/  @!P4 IADD3 R218, P6, R4, UR45, RZ ;  /* 0x0000002d04dacc10 */ /* 0x000fe2000ffde0ff */
[----:B--2---:R-:W-:-:S05]  /*6b90*/  @!P2 IMAD R15, R15, R17, R2 ;  /* 0x000000110f0fa224 */ /* 0x004fca00078e0202 */
[----:B------:R1:W-:Y:S01]  /*6ba0*/  @!P2 STG.E.U8 desc[UR50][R4.64+0x69], R15 ;  /* 0x0000690f0400a986 */ /* 0x0003e2000c101132 */
[----:B------:R-:W-:Y:S01]  /*6bb0*/  ISETP.LT.OR P2, PT, R0, 0x71, !P1 ;  /* 0x000000710000780c */ /* 0x000fe20004f41670 */
[----:B------:R-:W-:-:S12]  /*6bc0*/  @P3 BRA `(.L_x_145) ;  /* 0x00000000000c3947 */ /* 0x000fd80003800000 */
[----:B------:R-:W1:Y:S02]  /*6bd0*/  LDG.E.U8 R16, desc[UR50][R6.64+0x68] ;  /* 0x0000683206107981 */ /* 0x000e64000c1e1100 */
[----:B-1----:R-:W-:-:S05]  /*6be0*/  PRMT R15, R16, 0x8880, RZ ;  /* 0x00008880100f7816 */ /* 0x002fca00000000ff */
[----:B------:R-:W-:-:S07]  /*6bf0*/  IMAD R2, R15, R18, RZ ;  /* 0x000000120f027224 */ /* 0x000fce00078e02ff */
.L_x_145:
[----:B------:R-:W-:Y:S05]  /*6c00*/  BSYNC B1 ;  /* 0x0000000000017941 */ /* 0x000fea0003800000 */
.L_x_144:
        /* <DEDUP_REMOVED lines=9> */
.L_x_147:
[----:B------:R-:W-:Y:S05]  /*6ca0*/  BSYNC B1 ;  /* 0x0000000000017941 */ /* 0x000fea0003800000 */
.L_x_146:
        /* <DEDUP_REMOVED lines=8> */
.L_x_149:
[----:B------:R-:W-:Y:S05]  /*6d30*/  BSYNC B1 ;  /* 0x0000000000017941 */ /* 0x000fea0003800000 */
.L_x_148:
[----:B-1----:R-:W2:Y:S01]  /*6d40*/  LDL.LU R15, [R1+0xe0] ;  /* 0x0000e000010f7983 */ /* 0x002ea20000300800 */
[----:B------:R-:W-:Y:S01]  /*6d50*/  BSSY B1, `(.L_x_150) ;  /* 0x000000b000017945 */ /* 0x000fe20003800000 */
[----:B------:R-:W-:Y:S02]  /*6d60*/  ISETP.LT.OR P3, PT, R0, 0x72, !P0 ;  /* 0x000000720000780c */ /* 0x000fe40004761670 */
[----:B------:R-:W-:Y:S01]  /*6d70*/  @!P5 IADD3 R218, P6, R4, UR45, RZ ;  /* 0x0000002d04dadc10 */ /* 0x000fe2000ffde0ff */
[----:B--2---:R-:W-:Y:S01]  /*6d80*/  @!P2 IMAD R221, R15, R17, R2 ;  /* 0x000000110fdda224 */ /* 0x004fe200078e0202 */
[----:B------:R-:W-:-:S04]  /*6d90*/  IADD3 R15, P4, R3, 0x80, RZ ;  /* 0x00000080030f7810 */ /* 0x000fc80007f9e0ff */
[----:B------:R1:W-:Y:S01]  /*6da0*/  @!P2 STG.E.U8 desc[UR50][R4.64+0x70], R221 ;  /* 0x000070dd0400a986 */ /* 0x0003e2000c101132 */
[----:B------:R-:W-:-:S13]  /*6db0*/  ISETP.LT.OR P2, PT, R0, 0x72, !P1 ;  /* 0x000000720000780c */ /* 0x000fda0004f41670 */
[----:B-1----:R-:W-:Y:S05]  /*6dc0*/  @P2 BRA `(.L_x_151) ;  /* 0x00000000000c2947 */ /* 0x002fea0003800000 */
[----:B------:R-:W2:Y:S02]  /*6dd0*/  LDG.E.U8 R16, desc[UR50][R8.64+0x71] ;  /* 0x0000713208107981 */ /* 0x000ea4000c1e1100 */
[----:B--2---:R-:W-:-:S05]  /*6de0*/  PRMT R221, R16, 0x8880, RZ ;  /* 0x0000888010dd7816 */ /* 0x004fca00000000ff */
[----:B------:R-:W-:-:S07]  /*6df0*/  IMAD R2, R221, R18, RZ ;  /* 0x00000012dd027224 */ /* 0x000fce00078e02ff */
.L_x_151:
[----:B------:R-:W-:Y:S05]  /*6e00*/  BSYNC B1 ;  /* 0x0000000000017941 */ /* 0x000fea0003800000 */
.L_x_150:
[----:B------:R-:W2:Y:S01]  /*6e10*/  LDL.LU R220, [R1+0xe4] ;  /* 0x0000e40001dc7983 */ /* 0x000ea20000300800 */
        /* <DEDUP_REMOVED lines=8> */
.L_x_153:
[----:B------:R-:W-:Y:S05]  /*6ea0*/  BSYNC B1 ;  /* 0x0000000000017941 */ /* 0x000fea0003800000 */
.L_x_152:
[----:B------:R-:W1:Y:S01]  /*6eb0*/  LDL.LU R220, [R1+0xe8] ;  /* 0x0000e80001dc7983 */ /* 0x000e620000300800 */
[----:B------:R-:W-:Y:S01]  /*6ec0*/  BSSY B1, `(.L_x_154) ;  /* 0x000000c000017945 */ /* 0x000fe20003800000 */
[C---:B------:R-:W-:Y:S02]  /*6ed0*/  ISETP.LT.OR P2, PT, R0.reuse, 0x79, !P1 ;  /* 0x000000790000780c */ /* 0x040fe40004f41670 */
[C---:B------:R-:W-:Y:S02]  /*6ee0*/  ISETP.LT.OR P1, PT, R0.reuse, 0x7a, !P1 ;  /* 0x0000007a0000780c */ /* 0x040fe40004f21670 */
[----:B------:R-:W-:Y:S01]  /*6ef0*/  ISETP.LT.OR P6, PT, R0, 0x79, !P0 ;  /* 0x000000790000780c */ /* 0x000fe200047c1670 */
[----:B-1----:R-:W-:-:S05]  /*6f00*/  @!P5 IMAD R221, R220, R17, R2 ;  /* 0x00000011dcddd224 */ /* 0x002fca00078e0202 */
[----:B------:R1:W-:Y:S02]  /*6f10*/  @!P5 STG.E.U8 desc[UR50][R218.64+0x70], R221 ;  /* 0x000070ddda00d986 */ /* 0x0003e4000c101132 */
[----:B-1----:R-:W-:-:S04]  /*6f20*/  @!P3 IADD3 R218, P5, R4, UR45, RZ ;  /* 0x0000002d04dabc10 */ /* 0x002fc8000ffbe0ff */
[----:B------:R-:W-:Y:S01]  /*6f30*/  @!P3 IADD3.X R219, R5, UR44, RZ, P5, !PT ;  /* 0x0000002c05dbbc10 */ /* 0x000fe2000affe4ff */
[----:B------:R-:W-:Y:S08]  /*6f40*/  @P3 BRA `(.L_x_155) ;  /* 0x00000000000c3947 */ /* 0x000ff00003800000 */
[----:B------:R-:W2:Y:S02]  /*6f50*/  LDG.E.U8 R16, desc[UR50][R6.64+0x71] ;  /* 0x0000713206107981 */ /* 0x000ea4000c1e1100 */
[----:B--2---:R-:W-:-:S05]  /*6f60*/  PRMT R221, R16, 0x8880, RZ ;  /* 0x0000888010dd7816 */ /* 0x004fca00000000ff */
[----:B------:R-:W-:-:S07]  /*6f70*/  IMAD R2, R221, R18, RZ ;  /* 0x00000012dd027224 */ /* 0x000fce00078e02ff */
.L_x_155:
[----:B------:R-:W-:Y:S05]  /*6f80*/  BSYNC B1 ;  /* 0x0000000000017941 */ /* 0x000fea0003800000 */
.L_x_154:
[----:B------:R-:W2:Y:S01]  /*6f90*/  LDL.LU R220, [R1+0xec] ;  /* 0x0000ec0001dc7983 */ /* 0x000ea20000300800 */
[----:B------:R-:W-:Y:S01]  /*6fa0*/  BSSY B1, `(.L_x_156) ;  /* 0x0000007000017945 */ /* 0x000fe20003800000 */
[----:B--2---:R-:W-:-:S05]  /*6fb0*/  @!P3 IMAD R221, R220, R17, R2 ;  /* 0x00000011dcddb224 */ /* 0x004fca00078e0202 */
[----:B------:R1:W-:Y:S01]  /*6fc0*/  @!P3 STG.E.U8 desc[UR50][R218.64+0x71], R221 ;  /* 0x000071ddda00b986 */ /* 0x0003e2000c101132 */
[----:B------:R-:W-:Y:S05]  /*6fd0*/  @P2 BRA `(.L_x_157) ;  /* 0x00000000000c2947 */ /* 0x000fea0003800000 */
[----:B------:R-:W1:Y:S02]  /*6fe0*/  LDG.E.U8 R16, desc[UR50][R8.64+0x78] ;  /* 0x0000783208107981 */ /* 0x000e64000c1e1100 */
[----:B-1----:R-:W-:-:S05]  /*6ff0*/  PRMT R219, R16, 0x8880, RZ ;  /* 0x0000888010db7816 */ /* 0x002fca00000000ff */
[----:B------:R-:W-:-:S07]  /*7000*/  IMAD R2, R219, R18, RZ ;  /* 0x00000012db027224 */ /* 0x000fce00078e02ff */
.L_x_157:
[----:B------:R-:W-:Y:S05]  /*7010*/  BSYNC B1 ;  /* 0x0000000000017941 */ /* 0x000fea0003800000 */
.L_x_156:
        /* <DEDUP_REMOVED lines=8> */
.L_x_159:
[----:B------:R-:W-:Y:S05]  /*70a0*/  BSYNC B1 ;  /* 0x0000000000017941 */ /* 0x000fea0003800000 */
.L_x_158:
[----:B------:R-:W1:Y:S01]  /*70b0*/  LDL.LU R218, [R1+0xf4] ;  /* 0x0000f40001da7983 */ /* 0x000e620000300800 */
[----:B0-----:R-:W-:Y:S01]  /*70c0*/  @!P6 IADD3 R8, P2, R4, UR45, RZ ;  /* 0x0000002d0408ec10 */ /* 0x001fe2000ff5e0ff */
[----:B------:R-:W-:Y:S01]  /*70d0*/  BSSY B1, `(.L_x_160) ;  /* 0x000000a000017945 */ /* 0x000fe20003800000 */
[----:B------:R-:W-:Y:S01]  /*70e0*/  ISETP.LT.OR P0, PT, R0, 0x7a, !P0 ;  /* 0x0000007a0000780c */ /* 0x000fe20004701670 */
[----:B------:R-:W-:Y:S01]  /*70f0*/  IMAD.X R223, RZ, RZ, UR7, P4 ;  /* 0x00000007ffdf7e24 */ /* 0x000fe2000a0e06ff */
[----:B------:R-:W-:Y:S01]  /*7100*/  @!P6 IADD3.X R9, R5, UR44, RZ, P2, !PT ;  /* 0x0000002c0509ec10 */ /* 0x000fe200097fe4ff */
[----:B-1----:R-:W-:-:S05]  /*7110*/  @!P1 IMAD R219, R218, R17, R2 ;  /* 0x00000011dadb9224 */ /* 0x002fca00078e0202 */
[----:B------:R0:W-:Y:S01]  /*7120*/  @!P1 STG.E.U8 desc[UR50][R4.64+0x79], R219 ;  /* 0x000079db04009986 */ /* 0x0001e2000c101132 */
[----:B------:R-:W-:Y:S05]  /*7130*/  @P6 BRA `(.L_x_161) ;  /* 0x00000000000c6947 */ /* 0x000fea0003800000 */
[----:B------:R-:W0:Y:S02]  /*7140*/  LDG.E.U8 R16, desc[UR50][R6.64+0x78] ;  /* 0x0000783206107981 */ /* 0x000e24000c1e1100 */
[----:B0-----:R-:W-:-:S05]  /*7150*/  PRMT R219, R16, 0x8880, RZ ;  /* 0x0000888010db7816 */ /* 0x001fca00000000ff */
[----:B------:R-:W-:-:S07]  /*7160*/  IMAD R2, R219, R18, RZ ;  /* 0x00000012db027224 */ /* 0x000fce00078e02ff */
.L_x_161:
[----:B------:R-:W-:Y:S05]  /*7170*/  BSYNC B1 ;  /* 0x0000000000017941 */ /* 0x000fea0003800000 */
.L_x_160:
[----:B------:R-:W2:Y:S01]  /*7180*/  LDL.LU R218, [R1+0xf8] ;  /* 0x0000f80001da7983 */ /* 0x000ea20000300800 */
[----:B------:R-:W-:Y:S01]  /*7190*/  BSSY B1, `(.L_x_162) ;  /* 0x0000009000017945 */ /* 0x000fe20003800000 */
[-C--:B------:R-:W-:Y:S02]  /*71a0*/  IMAD R220, R223, R10.reuse, RZ ;  /* 0x0000000adfdc7224 */ /* 0x080fe400078e02ff */
[----:B--2---:R-:W-:Y:S02]  /*71b0*/  @!P6 IMAD R221, R218, R17, R2 ;  /* 0x00000011dadde224 */ /* 0x004fe400078e0202 */
[----:B0-----:R-:W-:-:S03]  /*71c0*/  IMAD.WIDE.U32 R218, R15, R10, R20 ;  /* 0x0000000a0fda7225 */ /* 0x001fc600078e0014 */
[----:B------:R0:W-:Y:S01]  /*71d0*/  @!P6 STG.E.U8 desc[UR50][R8.64+0x78], R221 ;  /* 0x000078dd0800e986 */ /* 0x0001e2000c101132 */
[----:B------:R-:W-:Y:S05]  /*71e0*/  @P0 BRA `(.L_x_163) ;  /* 0x00000000000c0947 */ /* 0x000fea0003800000 */
[----:B------:R-:W0:Y:S02]  /*71f0*/  LDG.E.U8 R16, desc[UR50][R6.64+0x79] ;  /* 0x0000793206107981 */ /* 0x000e24000c1e1100 */
[----:B0-----:R-:W-:-:S05]  /*7200*/  PRMT R9, R16, 0x8880, RZ ;  /* 0x0000888010097816 */ /* 0x001fca00000000ff */
[----:B------:R-:W-:-:S07]  /*7210*/  IMAD R2, R9, R18, RZ ;  /* 0x0000001209027224 */ /* 0x000fce00078e02ff */
.L_x_163:
[----:B------:R-:W-:Y:S05]  /*7220*/  BSYNC B1 ;  /* 0x0000000000017941 */ /* 0x000fea0003800000 */
.L_x_162:
[----:B0-----:R-:W2:Y:S01]  /*7230*/  LDL.LU R221, [R1+0xfc] ;  /* 0x0000fc0001dd7983 */ /* 0x001ea20000300800 */
[----:B------:R-:W-:Y:S01]  /*7240*/  @!P0 IADD3 R6, P4, R4, UR45, RZ ;  /* 0x0000002d04068c10 */ /* 0x000fe2000ff9e0ff */
[----:B------:R-:W-:Y:S01]  /*7250*/  IMAD R223, R15, R11, R220 ;  /* 0x0000000b0fdf7224 */ /* 0x000fe200078e02dc */
[----:B------:R-:W-:Y:S01]  /*7260*/  ISETP.GE.AND P1, PT, R14, 0x81, PT ;  /* 0x000000810e00780c */ /* 0x000fe20003f26270 */
[----:B------:R-:W-:Y:S01]  /*7270*/  BSSY B1, `(.L_x_164) ;  /* 0x000000d000017945 */ /* 0x000fe20003800000 */
[----:B------:R-:W-:Y:S02]  /*7280*/  @!P0 IADD3.X R7, R5, UR44, RZ, P4, !PT ;  /* 0x0000002c05078c10 */ /* 0x000fe4000a7fe4ff */
[----:B------:R-:W-:Y:S02]  /*7290*/  ISETP.LT.OR P3, PT, R0, 0x1, !P1 ;  /* 0x000000010000780c */ /* 0x000fe40004f61670 */
[----:B------:R-:W-:-:S04]  /*72a0*/  IADD3 R8, P2, R218, R12, RZ ;  /* 0x0000000cda087210 */ /* 0x000fc80007f5e0ff */
[----:B------:R-:W-:Y:S02]  /*72b0*/  IADD3.X R9, R13, R219, R223, P2, !PT ;  /* 0x000000db0d097210 */ /* 0x000fe400017fe4df */
[----:B------:R-:W-:-:S04]  /*72c0*/  IADD3 R218, P2, R4, UR43, RZ ;  /* 0x0000002b04da7c10 */ /* 0x000fc8000ff5e0ff */
[----:B------:R-:W-:Y:S01]  /*72d0*/  IADD3.X R219, R5, UR42, RZ, P2, !PT ;  /* 0x0000002a05db7c10 */ /* 0x000fe200097fe4ff */
[----:B--2---:R-:W-:-:S05]  /*72e0*/  @!P0 IMAD R221, R221, R17, R2 ;  /* 0x00000011dddd8224 */ /* 0x004fca00078e0202 */
[----:B------:R0:W-:Y:S01]  /*72f0*/  @!P0 STG.E.U8 desc[UR50][R6.64+0x79], R221 ;  /* 0x000079dd06008986 */ /* 0x0001e2000c101132 */
[----:B------:R-:W-:Y:S05]  /*7300*/  @P3 BRA `(.L_x_165) ;  /* 0x00000000000c3947 */ /* 0x000fea0003800000 */
[----:B------:R-:W0:Y:S02]  /*7310*/  LDG.E.U8 R16, desc[UR50][R8.64] ;  /* 0x0000003208107981 */ /* 0x000e24000c1e1100 */
[----:B0-----:R-:W-:-:S05]  /*7320*/  PRMT R7, R16, 0x8880, RZ ;  /* 0x0000888010077816 */ /* 0x001fca00000000ff */
[----:B------:R-:W-:-:S07]  /*7330*/  IMAD R2, R7, R18, RZ ;  /* 0x0000001207027224 */ /* 0x000fce00078e02ff */
.L_x_165:
[----:B------:R-:W-:Y:S05]  /*7340*/  BSYNC B1 ;  /* 0x0000000000017941 */ /* 0x000fea0003800000 */
.L_x_164:
[----:B0-----:R-:W-:Y:S01]  /*7350*/  @!P3 IMAD R221, R152, R17, R2 ;  /* 0x0000001198ddb224 */ /* 0x001fe200078e0202 */
[----:B------:R-:W-:Y:S01]  /*7360*/  ISETP.GE.AND P0, PT, R14, 0x89, PT ;  /* 0x000000890e00780c */ /* 0x000fe20003f06270 */
[----:B------:R-:W-:Y:S01]  /*7370*/  IMAD.WIDE.U32 R6, R15, R10, R216 ;  /* 0x0000000a0f067225 */ /* 0x000fe200078e00d8 */
[----:B------:R-:W-:Y:S02]  /*7380*/  BSSY B1, `(.L_x_166) ;  /* 0x000000b000017945 */ /* 0x000fe40003800000 */
[----:B------:R0:W-:Y:S01]  /*7390*/  @!P3 STG.E.U8 desc[UR50][R218.64], R221 ;  /* 0x000000ddda00b986 */ /* 0x0001e2000c101132 */
[C---:B------:R-:W-:Y:S01]  /*73a0*/  ISETP.LT.OR P3, PT, R0.reuse, 0x2, !P1 ;  /* 0x000000020000780c */ /* 0x040fe20004f61670 */
[----:B------:R-:W-:Y:S01]  /*73b0*/  IMAD.IADD R152, R223, 0x1, R7 ;  /* 0x00000001df987824 */ /* 0x000fe200078e0207 */
[C---:B------:R-:W-:Y:S02]  /*73c0*/  ISETP.LT.OR P2, PT, R0.reuse, 0x1, !P0 ;  /* 0x000000010000780c */ /* 0x040fe40004741670 */
[----:B------:R-:W-:-:S02]  /*73d0*/  ISETP.LT.OR P5, PT, R0, 0x2, !P0 ;  /* 0x000000020000780c */ /* 0x000fc400047a1670 */
[----:B------:R-:W-:-:S07]  /*73e0*/  IADD3 R6, P4, P6, R22, R12, R6 ;  /* 0x0000000c16067210 */ /* 0x000fce0007e9e006 */
[----:B0-----:R-:W-:Y:S06]  /*73f0*/  @P3 BRA `(.L_x_167) ;  /* 0x00000000000c3947 */ /* 0x001fec0003800000 */
[----:B------:R-:W2:Y:S02]  /*7400*/  LDG.E.U8 R16, desc[UR50][R8.64+0x1] ;  /* 0x0000013208107981 */ /* 0x000ea4000c1e1100 */
[----:B--2---:R-:W-:-:S05]  /*7410*/  PRMT R15, R16, 0x8880, RZ ;  /* 0x00008880100f7816 */ /* 0x004fca00000000ff */
[----:B------:R-:W-:-:S07]  /*7420*/  IMAD R2, R15, R18, RZ ;  /* 0x000000120f027224 */ /* 0x000fce00078e02ff */
.L_x_167:
[----:B------:R-:W-:Y:S05]  /*7430*/  BSYNC B1 ;  /* 0x0000000000017941 */ /* 0x000fea0003800000 */
.L_x_166:
[----:B------:R-:W-:Y:S01]  /*7440*/  @!P3 IMAD R15, R153, R17, R2 ;  /* 0x00000011990fb224 */ /* 0x000fe200078e0202 */
[----:B------:R-:W-:Y:S01]  /*7450*/  IADD3.X R7, R21, R13, R152, P4, P6 ;  /* 0x0000000d15077210 */ /* 0x000fe200027ec498 */
[----:B------:R-:W-:Y:S01]  /*7460*/  BSSY B1, `(.L_x_168) ;  /* 0x0000008000017945 */ /* 0x000fe20003800000 */
[----:B------:R-:W-:Y:S02]  /*7470*/  @!P2 IADD3 R152, P4, R218, UR45, RZ ;  /* 0x0000002dda98ac10 */ /* 0x000fe4000ff9e0ff */
[----:B------:R0:W-:Y:S02]  /*7480*/  @!P3 STG.E.U8 desc[UR50][R218.64+0x1], R15 ;  /* 0x0000010fda00b986 */ /* 0x0001e4000c101132 */
[----:B------:R-:W-:Y:S01]  /*7490*/  @!P2 IADD3.X R153, R219, UR44, RZ, P4, !PT ;  /* 0x0000002cdb99ac10 */ /* 0x000fe2000a7fe4ff */
[----:B------:R-:W-:Y:S08]  /*74a0*/  @P2 BRA `(.L_x_169) ;  /* 0x00000000000c2947 */ /* 0x000ff00003800000 */
[----:B------:R-:W0:Y:S02]  /*74b0*/  LDG.E.U8 R16, desc[UR50][R6.64] ;  /* 0x0000003206107981 */ /* 0x000e24000c1e1100 */
[----:B0-----:R-:W-:-:S05]  /*74c0*/  PRMT R15, R16, 0x8880, RZ ;  /* 0x00008880100f7816 */ /* 0x001fca00000000ff */
[----:B------:R-:W-:-:S07]  /*74d0*/  IMAD R2, R15, R18, RZ ;  /* 0x000000120f027224 */ /* 0x000fce00078e02ff */
.L_x_169:
[----:B------:R-:W-:Y:S05]  /*74e0*/  BSYNC B1 ;  /* 0x0000000000017941 */ /* 0x000fea0003800000 */
.L_x_168:
[----:B0-----:R-:W-:Y:S01]  /*74f0*/  @!P2 IMAD R15, R154, R17, R2 ;  /* 0x000000119a0fa224 */ /* 0x001fe200078e0202 */
[----:B------:R-:W-:Y:S01]  /*7500*/  @!P5 IADD3 R220, P3, R218, UR45, RZ ;  /* 0x0000002ddadcdc10 */ /* 0x000fe2000ff7e0ff */
[----:B------:R-:W-:Y:S01]  /*7510*/  BSSY B1, `(.L_x_170) ;  /* 0x000000b000017945 */ /* 0x000fe20003800000 */
[C---:B------:R-:W-:Y:S02]  /*7520*/  ISETP.LT.OR P6, PT, R0.reuse, 0x9, !P1 ;  /* 0x000000090000780c */ /* 0x040fe40004fc1670 */
[----:B------:R0:W-:Y:S01]  /*7530*/  @!P2 STG.E.U8 desc[UR50][R152.64], R15 ;  /* 0x0000000f9800a986 */ /* 0x0001e2000c101132 */
[----:B------:R-:W-:Y:S02]  /*7540*/  @!P5 IADD3.X R221, R219, UR44, RZ, P3, !PT ;  /* 0x0000002cdbdddc10 */ /* 0x000fe40009ffe4ff */
[C---:B------:R-:W-:Y:S02]  /*7550*/  ISETP.LT.OR P4, PT, R0.reuse, 0xa, !P1 ;  /* 0x0000000a0000780c */ /* 0x040fe40004f81670 */
[----:B------:R-:W-:-:S02]  /*7560*/  ISETP.LT.OR P2, PT, R0, 0x9, !P0 ;  /* 0x000000090000780c */ /* 0x000fc40004741670 */
[----:B------:R-:W-:Y:S01]  /*7570*/  ISETP.LT.OR P3, PT, R0, 0xa, !P0 ;  /* 0x0000000a0000780c */ /* 0x000fe20004761670 */
[----:B------:R-:W-:-:S12]  /*7580*/  @P5 BRA `(.L_x_171) ;  /* 0x00000000000c5947 */ /* 0x000fd80003800000 */
[----:B------:R-:W0:Y:S02]  /*7590*/  LDG.E.U8 R16, desc[UR50][R6.64+0x1] ;  /* 0x0000013206107981 */ /* 0x000e24000c1e1100 */
[----:B0-----:R-:W-:-:S05]  /*75a0*/  PRMT R15, R16, 0x8880, RZ ;  /* 0x00008880100f7816 */ /* 0x001fca00000000ff */
[----:B------:R-:W-:-:S07]  /*75b0*/  IMAD R2, R15, R18, RZ ;  /* 0x000000120f027224 */ /* 0x000fce00078e02ff */
.L_x_171:
[----:B------:R-:W-:Y:S05]  /*75c0*/  BSYNC B1 ;  /* 0x0000000000017941 */ /* 0x000fea0003800000 */
.L_x_170:
[----:B------:R-:W-:Y:S01]  /*75d0*/  @!P5 IMAD R155, R155, R17, R2 ;  /* 0x000000119b9bd224 */ /* 0x000fe200078e0202 */
[----:B------:R-:W-:Y:S04]  /*75e0*/  BSSY B1, `(.L_x_172) ;  /* 0x0000006000017945 */ /* 0x000fe80003800000 */
[----:B------:R1:W-:Y:S01]  /*75f0*/  @!P5 STG.E.U8 desc[UR50][R220.64+0x1], R155 ;  /* 0x0000019bdc00d986 */ /* 0x0003e2000c101132 */
[----:B------:R-:W-:Y:S05]  /*7600*/  @P6 BRA `(.L_x_173) ;  /* 0x00000000000c6947 */ /* 0x000fea0003800000 */
[----:B------:R-:W0:Y:S02]  /*7610*/  LDG.E.U8 R16, desc[UR50][R8.64+0x8] ;  /* 0x0000083208107981 */ /* 0x000e24000c1e1100 */
[----:B0-----:R-:W-:-:S05]  /*7620*/  PRMT R15, R16, 0x8880, RZ ;  /* 0x00008880100f7816 */ /* 0x001fca00000000ff */
[----:B------:R-:W-:-:S07]  /*7630*/  IMAD R2, R15, R18, RZ ;  /* 0x000000120f027224 */ /* 0x000fce00078e02ff */
.L_x_173:
[----:B------:R-:W-:Y:S05]  /*7640*/  BSYNC B1 ;  /* 0x0000000000017941 */ /* 0x000fea0003800000 */
.L_x_172:
[----:B0-----:R-:W-:Y:S01]  /*7650*/  @!P6 IMAD R15, R156, R17, R2 ;  /* 0x000000119c0fe224 */ /* 0x001fe200078e0202 */
[----:B------:R-:W-:Y:S01]  /*7660*/  BSSY B1, `(.L_x_174) ;  /* 0x0000008000017945 */ /* 0x000fe20003800000 */
[----:B------:R-:W-:Y:S02]  /*7670*/  IMAD.MOV.U32 R152, RZ, RZ, R218 ;  /* 0x000000ffff987224 */ /* 0x000fe400078e00da */
[----:B------:R-:W-:-:S05]  /*7680*/  IMAD.MOV.U32 R153, RZ, RZ, R219 ;  /* 0x000000ffff997224 */ /* 0x000fca00078e00db */
[----:B------:R0:W-:Y:S01]  /*7690*/  @!P6 STG.E.U8 desc[UR50][R152.64+0x8], R15 ;  /* 0x0000080f9800e986 */ /* 0x0001e2000c101132 */
[----:B------:R-:W-:Y:S05]  /*76a0*/  @P4 BRA `(.L_x_175) ;  /* 0x00000000000c4947 */ /* 0x000fea0003800000 */
[----:B------:R-:W0:Y:S02]  /*76b0*/  LDG.E.U8 R16, desc[UR50][R8.64+0x9] ;  /* 0x0000093208107981 */ /* 0x000e24000c1e1100 */
[----:B0-----:R-:W-:-:S05]  /*76c0*/  PRMT R15, R16, 0x8880, RZ ;  /* 0x00008880100f7816 */ /* 0x001fca00000000ff */
[----:B------:R-:W-:-:S07]  /*76d0*/  IMAD R2, R15, R18, RZ ;  /* 0x000000120f027224 */ /* 0x000fce00078e02ff */
.L_x_175:
[----:B------:R-:W-:Y:S05]  /*76e0*/  BSYNC B1 ;  /* 0x0000000000017941 */ /* 0x000fea0003800000 */
.L_x_174:
[----:B0-----:R-:W-:Y:S01]  /*76f0*/  @!P4 IMAD R15, R157, R17, R2 ;  /* 0x000000119d0fc224 */ /* 0x001fe200078e0202 */
[----:B------:R-:W-:Y:S01]  /*7700*/  @!P2 IADD3 R154, P6, R218, UR45, RZ ;  /* 0x0000002dda9aac10 */ /* 0x000fe2000ffde0ff */
[----:B------:R-:W-:Y:S01]  /*7710*/  IMAD.U32 R157, RZ, RZ, UR45 ;  /* 0x0000002dff9d7e24 */ /* 0x000fe2000f8e00ff */
[----:B------:R-:W-:Y:S01]  /*7720*/  BSSY B1, `(.L_x_176) ;  /* 0x000000a000017945 */ /* 0x000fe20003800000 */
[----:B------:R-:W-:Y:S01]  /*7730*/  ISETP.LT.OR P5, PT, R0, 0x11, !P0 ;  /* 0x000000110000780c */ /* 0x000fe200047a1670 */
[----:B------:R0:W-:Y:S01]  /*7740*/  @!P4 STG.E.U8 desc[UR50][R152.64+0x9], R15 ;  /* 0x0000090f9800c986 */ /* 0x0001e2000c101132 */
[----:B-1----:R-:W-:Y:S01]  /*7750*/  @!P2 IADD3.X R155, R219, UR44, RZ, P6, !PT ;  /* 0x0000002cdb9bac10 */ /* 0x002fe2000b7fe4ff */
[----:B------:R-:W-:Y:S01]  /*7760*/  IMAD.U32 R219, RZ, RZ, UR44 ;  /* 0x0000002cffdb7e24 */ /* 0x000fe2000f8e00ff */
[----:B------:R-:W-:Y:S01]  /*7770*/  @!P3 IADD3 R156, P4, P6, R157, UR43, R4 ;  /* 0x0000002b9d9cbc10 */ /* 0x000fe2000fe9e004 */
[----:B------:R-:W-:-:S12]  /*7780*/  @P2 BRA `(.L_x_177) ;  /* 0x00000000000c2947 */ /* 0x000fd80003800000 */
[----:B------:R-:W0:Y:S02]  /*7790*/  LDG.E.U8 R16, desc[UR50][R6.64+0x8] ;  /* 0x0000083206107981 */ /* 0x000e24000c1e1100 */
[----:B0-----:R-:W-:-:S05]  /*77a0*/  PRMT R15, R16, 0x8880, RZ ;  /* 0x00008880100f7816 */ /* 0x001fca00000000ff */
[----:B------:R-:W-:-:S07]  /*77b0*/  IMAD R2, R15, R18, RZ ;  /* 0x000000120f027224 */ /* 0x000fce00078e02ff */
.L_x_177:
[----:B------:R-:W-:Y:S05]  /*77c0*/  BSYNC B1 ;  /* 0x0000000000017941 */ /* 0x000fea0003800000 */
.L_x_176:
[----:B0-----:R-:W-:Y:S01]  /*77d0*/  @!P2 IMAD R15, R158, R17, R2 ;  /* 0x000000119e0fa224 */ /* 0x001fe200078e0202 */
[----:B------:R-:W-:Y:S01]  /*77e0*/  BSSY B1, `(.L_x_178) ;  /* 0x0000007000017945 */ /* 0x000fe20003800000 */
[----:B------:R-:W-:-:S03]  /*77f0*/  @!P3 IADD3.X R157, R219, UR42, R5, P4, P6 ;  /* 0x0000002adb9dbc10 */ /* 0x000fc6000a7ec405 */
[----:B------:R0:W-:Y:S01]  /*7800*/  @!P2 STG.E.U8 desc[UR50][R154.64+0x8], R15 ;  /* 0x0000080f9a00a986 */ /* 0x0001e2000c101132 */
[----:B------:R-:W-:Y:S05]  /*7810*/  @P3 BRA `(.L_x_179) ;  /* 0x00000000000c3947 */ /* 0x000fea0003800000 */
[----:B------:R-:W0:Y:S02]  /*7820*/  LDG.E.U8 R16, desc[UR50][R6.64+0x9] ;  /* 0x0000093206107981 */ /* 0x000e24000c1e1100 */
[----:B0-----:R-:W-:-:S05]  /*7830*/  PRMT R15, R16, 0x8880, RZ ;  /* 0x00008880100f7816 */ /* 0x001fca00000000ff */
[----:B------:R-:W-:-:S07]  /*7840*/  IMAD R2, R15, R18, RZ ;  /* 0x000000120f027224 */ /* 0x000fce00078e02ff */
.L_x_179:
[----:B------:R-:W-:Y:S05]  /*7850*/  BSYNC B1 ;  /* 0x0000000000017941 */ /* 0x000fea0003800000 */
.L_x_178:
[C---:B------:R-:W-:Y:S01]  /*7860*/  ISETP.LT.OR P2, PT, R0.reuse, 0x11, !P1 ;  /* 0x000000110000780c */ /* 0x040fe20004f41670 */
[----:B------:R-:W-:Y:S01]  /*7870*/  @!P3 IMAD R159, R159, R17, R2 ;  /* 0x000000119f9fb224 */ /* 0x000fe200078e0202 */
[----:B------:R-:W-:Y:S01]  /*7880*/  BSSY B1, `(.L_x_180) ;  /* 0x000000b000017945 */ /* 0x000fe20003800000 */
[----:B0-----:R-:W-:Y:S02]  /*7890*/  IMAD.U32 R155, RZ, RZ, UR45 ;  /* 0x0000002dff9b7e24 */ /* 0x001fe4000f8e00ff */
[----:B------:R-:W-:Y:S01]  /*78a0*/  IMAD.U32 R219, RZ, RZ, UR44 ;  /* 0x0000002cffdb7e24 */ /* 0x000fe2000f8e00ff */
[----:B------:R0:W-:Y:S01]  /*78b0*/  @!P3 STG.E.U8 desc[UR50][R156.64+0x9], R159 ;  /* 0x0000099f9c00b986 */ /* 0x0001e2000c101132 */
[----:B------:R-:W-:Y:S01]  /*78c0*/  ISETP.LT.OR P3, PT, R0, 0x12, !P0 ;  /* 0x000000120000780c */ /* 0x000fe20004761670 */
[----:B------:R-:W-:Y:S01]  /*78d0*/  IMAD.U32 R221, RZ, RZ, UR45 ;  /* 0x0000002dffdd7e24 */ /* 0x000fe2000f8e00ff */
[----:B------:R-:W-:-:S04]  /*78e0*/  @!P5 IADD3 R154, P4, P6, R155, UR43, R4 ;  /* 0x0000002b9b9adc10 */ /* 0x000fc8000fe9e004 */
[----:B------:R-:W-:Y:S09]  /*78f0*/  @P2 BRA `(.L_x_181) ;  /* 0x00000000000c2947 */ /* 0x000ff20003800000 */
[----:B------:R-:W2:Y:S02]  /*7900*/  LDG.E.U8 R16, desc[UR50][R8.64+0x10] ;  /* 0x0000103208107981 */ /* 0x000ea4000c1e1100 */
[----:B--2---:R-:W-:-:S05]  /*7910*/  PRMT R15, R16, 0x8880, RZ ;  /* 0x00008880100f7816 */ /* 0x004fca00000000ff */
[----:B------:R-:W-:-:S07]  /*7920*/  IMAD R2, R15, R18, RZ ;  /* 0x000000120f027224 */ /* 0x000fce00078e02ff */
.L_x_181:
[----:B------:R-:W-:Y:S05]  /*7930*/  BSYNC B1 ;  /* 0x0000000000017941 */ /* 0x000fea0003800000 */
.L_x_180:
[----:B------:R-:W-:Y:S01]  /*7940*/  @!P2 IMAD R15, R160, R17, R2 ;  /* 0x00000011a00fa224 */ /* 0x000fe200078e0202 */
[--C-:B------:R-:W-:Y:S01]  /*7950*/  @!P5 IADD3.X R155, R219, UR42, R5.reuse, P4, P6 ;  /* 0x0000002adb9bdc10 */ /* 0x100fe2000a7ec405 */
[----:B0-----:R-:W-:Y:S01]  /*7960*/  IMAD.U32 R157, RZ, RZ, UR44 ;  /* 0x0000002cff9d7e24 */ /* 0x001fe2000f8e00ff */
[----:B------:R-:W-:Y:S01]  /*7970*/  @!P3 IADD3 R156, P4, P6, R221, UR43, R4 ;  /* 0x0000002bdd9cbc10 */ /* 0x000fe2000fe9e004 */
[----:B------:R-:W-:Y:S01]  /*7980*/  BSSY B1, `(.L_x_182) ;  /* 0x000000a000017945 */ /* 0x000fe20003800000 */
[----:B------:R0:W-:Y:S01]  /*7990*/  @!P2 STG.E.U8 desc[UR50][R152.64+0x10], R15 ;  /* 0x0000100f9800a986 */ /* 0x0001e2000c101132 */
[C---:B------:R-:W-:Y:S02]  /*79a0*/  ISETP.LT.OR P2, PT, R0.reuse, 0x12, !P1 ;  /* 0x000000120000780c */ /* 0x040fe40004f41670 */
[----:B------:R-:W-:Y:S02]  /*79b0*/  @!P3 IADD3.X R157, R157, UR42, R5, P4, P6 ;  /* 0x0000002a9d9dbc10 */ /* 0x000fe4000a7ec405 */
[----:B------:R-:W-:-:S02]  /*79c0*/  ISETP.LT.OR P6, PT, R0, 0x19, !P1 ;  /* 0x000000190000780c */ /* 0x000fc40004fc1670 */
[----:B------:R-:W-:-:S07]  /*79d0*/  ISETP.LT.OR P4, PT, R0, 0x19, !P0 ;  /* 0x000000190000780c */ /* 0x000fce0004781670 */
[----:B0-----:R-:W-:Y:S06]  /*79e0*/  @P2 BRA `(.L_x_183) ;  /* 0x00000000000c2947 */ /* 0x001fec0003800000 */
[----:B------:R-:W2:Y:S02]  /*79f0*/  LDG.E.U8 R16, desc[UR50][R8.64+0x11] ;  /* 0x0000113208107981 */ /* 0x000ea4000c1e1100 */
[----:B--2---:R-:W-:-:S05]  /*7a00*/  PRMT R15, R16, 0x8880, RZ ;  /* 0x00008880100f7816 */ /* 0x004fca00000000ff */
[----:B------:R-:W-:-:S07]  /*7a10*/  IMAD R2, R15, R18, RZ ;  /* 0x000000120f027224 */ /* 0x000fce00078e02ff */
.L_x_183:
[----:B------:R-:W-:Y:S05]  /*7a20*/  BSYNC B1 ;  /* 0x0000000000017941 */ /* 0x000fea0003800000 */
.L_x_182:
[----:B------:R-:W-:Y:S01]  /*7a30*/  @!P2 IMAD R161, R161, R17, R2 ;  /* 0x00000011a1a1a224 */ /* 0x000fe200078e0202 */
[----:B------:R-:W-:Y:S04]  /*7a40*/  BSSY B1, `(.L_x_184) ;  /* 0x0000006000017945 */ /* 0x000fe80003800000 */
[----:B------:R0:W-:Y:S01]  /*7a50*/  @!P2 STG.E.U8 desc[UR50][R152.64+0x11], R161 ;  /* 0x000011a19800a986 */ /* 0x0001e2000c101132 */
[----:B------:R-:W-:Y:S05]  /*7a60*/  @P5 BRA `(.L_x_185) ;  /* 0x00000000000c5947 */ /* 0x000fea0003800000 */
[----:B------:R-:W2:Y:S02]  /*7a70*/  LDG.E.U8 R16, desc[UR50][R6.64+0x10] ;  /* 0x0000103206107981 */ /* 0x000ea4000c1e1100 */
[----:B--2---:R-:W-:-:S05]  /*7a80*/  PRMT R15, R16, 0x8880, RZ ;  /* 0x00008880100f7816 */ /* 0x004fca00000000ff */
[----:B------:R-:W-:-:S07]  /*7a90*/  IMAD R2, R15, R18, RZ ;  /* 0x000000120f027224 */ /* 0x000fce00078e02ff */
.L_x_185:
[----:B------:R-:W-:Y:S05]  /*7aa0*/  BSYNC B1 ;  /* 0x0000000000017941 */ /* 0x000fea0003800000 */
.L_x_184:
[----:B------:R-:W-:Y:S01]  /*7ab0*/  @!P5 IMAD R15, R162, R17, R2 ;  /* 0x00000011a20fd224 */ /* 0x000fe200078e0202 */
[----:B------:R-:W-:Y:S04]  /*7ac0*/  BSSY B1, `(.L_x_186) ;  /* 0x0000006000017945 */ /* 0x000fe80003800000 */
[----:B------:R1:W-:Y:S01]  /*7ad0*/  @!P5 STG.E.U8 desc[UR50][R154.64+0x10], R15 ;  /* 0x0000100f9a00d986 */ /* 0x0003e2000c101132 */
[----:B------:R-:W-:Y:S05]  /*7ae0*/  @P3 BRA `(.L_x_187) ;  /* 0x00000000000c3947 */ /* 0x000fea0003800000 */
[----:B------:R-:W1:Y:S02]  /*7af0*/  LDG.E.U8 R16, desc[UR50][R6.64+0x11] ;  /* 0x0000113206107981 */ /* 0x000e64000c1e1100 */
[----:B-1----:R-:W-:-:S05]  /*7b00*/  PRMT R15, R16, 0x8880, RZ ;  /* 0x00008880100f7816 */ /* 0x002fca00000000ff */
[----:B------:R-:W-:-:S07]  /*7b10*/  IMAD R2, R15, R18, RZ ;  /* 0x000000120f027224 */ /* 0x000fce00078e02ff */
.L_x_187:
[----:B------:R-:W-:Y:S05]  /*7b20*/  BSYNC B1 ;  /* 0x0000000000017941 */ /* 0x000fea0003800000 */
.L_x_186:
[----:B------:R-:W-:Y:S01]  /*7b30*/  @!P3 IMAD R163, R163, R17, R2 ;  /* 0x00000011a3a3b224 */ /* 0x000fe200078e0202 */
[----:B------:R-:W-:Y:S04]  /*7b40*/  BSSY B1, `(.L_x_188) ;  /* 0x0000006000017945 */ /* 0x000fe80003800000 */
[----:B------:R2:W-:Y:S01]  /*7b50*/  @!P3 STG.E.U8 desc[UR50][R156.64+0x11], R163 ;  /* 0x000011a39c00b986 */ /* 0x0005e2000c101132 */
[----:B------:R-:W-:Y:S05]  /*7b60*/  @P6 BRA `(.L_x_189) ;  /* 0x00000000000c6947 */ /* 0x000fea0003800000 */
[----:B------:R-:W1:Y:S02]  /*7b70*/  LDG.E.U8 R16, desc[UR50][R8.64+0x18] ;  /* 0x0000183208107981 */ /* 0x000e64000c1e1100 */
[----:B-1----:R-:W-:-:S05]  /*7b80*/  PRMT R15, R16, 0x8880, RZ ;  /* 0x00008880100f7816 */ /* 0x002fca00000000ff */
[----:B------:R-:W-:-:S07]  /*7b90*/  IMAD R2, R15, R18, RZ ;  /* 0x000000120f027224 */ /* 0x000fce00078e02ff */
.L_x_189:
[----:B------:R-:W-:Y:S05]  /*7ba0*/  BSYNC B1 ;  /* 0x0000000000017941 */ /* 0x000fea0003800000 */
.L_x_188:
[----:B------:R-:W-:Y:S01]  /*7bb0*/  ISETP.LT.OR P2, PT, R0, 0x1a, !P1 ;  /* 0x0000001a0000780c */ /* 0x000fe20004f41670 */
[----:B-1----:R-:W-:Y:S01]  /*7bc0*/  @!P6 IMAD R15, R164, R17, R2 ;  /* 0x00000011a40fe224 */ /* 0x002fe200078e0202 */
[----:B------:R-:W-:Y:S01]  /*7bd0*/  BSSY B1, `(.L_x_190) ;  /* 0x000000a000017945 */ /* 0x000fe20003800000 */
[----:B------:R-:W-:Y:S02]  /*7be0*/  IMAD.U32 R155, RZ, RZ, UR45 ;  /* 0x0000002dff9b7e24 */ /* 0x000fe4000f8e00ff */
[----:B--2---:R-:W-:Y:S01]  /*7bf0*/  IMAD.U32 R157, RZ, RZ, UR44 ;  /* 0x0000002cff9d7e24 */ /* 0x004fe2000f8e00ff */
[----:B------:R1:W-:Y:S01]  /*7c00*/  @!P6 STG.E.U8 desc[UR50][R152.64+0x18], R15 ;  /* 0x0000180f9800e986 */ /* 0x0003e2000c101132 */
[----:B------:R-:W-:Y:S02]  /*7c10*/  ISETP.LT.OR P6, PT, R0, 0x1a, !P0 ;  /* 0x0000001a0000780c */ /* 0x000fe400047c1670 */
[----:B------:R-:W-:-:S04]  /*7c20*/  @!P4 IADD3 R154, P3, P5, R155, UR43, R4 ;  /* 0x0000002b9b9acc10 */ /* 0x000fc8000fd7e004 */
[----:B------:R-:W-:Y:S09]  /*7c30*/  @P2 BRA `(.L_x_191) ;  /* 0x00000000000c2947 */ /* 0x000ff20003800000 */
[----:B------:R-:W1:Y:S02]  /*7c40*/  LDG.E.U8 R16, desc[UR50][R8.64+0x19] ;  /* 0x0000193208107981 */ /* 0x000e64000c1e1100 */
[----:B-1----:R-:W-:-:S05]  /*7c50*/  PRMT R15, R16, 0x8880, RZ ;  /* 0x00008880100f7816 */ /* 0x002fca00000000ff */
[----:B------:R-:W-:-:S07]  /*7c60*/  IMAD R2, R15, R18, RZ ;  /* 0x000000120f027224 */ /* 0x000fce00078e02ff */
.L_x_191:
[----:B------:R-:W-:Y:S05]  /*7c70*/  BSYNC B1 ;  /* 0x0000000000017941 */ /* 0x000fea0003800000 */
.L_x_190:
[----:B------:R-:W-:Y:S01]  /*7c80*/  @!P2 IMAD R165, R165, R17, R2 ;  /* 0x00000011a5a5a224 */ /* 0x000fe200078e0202 */
[----:B------:R-:W-:Y:S01]  /*7c90*/  BSSY B1, `(.L_x_192) ;  /* 0x0000008000017945 */ /* 0x000fe20003800000 */
[----:B------:R-:W-:Y:S01]  /*7ca0*/  IMAD.U32 R159, RZ, RZ, UR45 ;  /* 0x0000002dff9f7e24 */ /* 0x000fe2000f8e00ff */
[----:B------:R-:W-:Y:S02]  /*7cb0*/  @!P4 IADD3.X R155, R157, UR42, R5, P3, P5 ;  /* 0x0000002a9d9bcc10 */ /* 0x000fe40009fea405 */
[----:B------:R2:W-:Y:S01]  /*7cc0*/  @!P2 STG.E.U8 desc[UR50][R152.64+0x19], R165 ;  /* 0x000019a59800a986 */ /* 0x0005e2000c101132 */
[----:B------:R-:W-:Y:S05]  /*7cd0*/  @P4 BRA `(.L_x_193) ;  /* 0x00000000000c4947 */ /* 0x000fea0003800000 */
[----:B------:R-:W1:Y:S02]  /*7ce0*/  LDG.E.U8 R16, desc[UR50][R6.64+0x18] ;  /* 0x0000183206107981 */ /* 0x000e64000c1e1100 */
[----:B-1----:R-:W-:-:S05]  /*7cf0*/  PRMT R15, R16, 0x8880, RZ ;  /* 0x00008880100f7816 */ /* 0x002fca00000000ff */
[----:B------:R-:W-:-:S07]  /*7d00*/  IMAD R2, R15, R18, RZ ;  /* 0x000000120f027224 */ /* 0x000fce00078e02ff */
.L_x_193:
[----:B------:R-:W-:Y:S05]  /*7d10*/  BSYNC B1 ;  /* 0x0000000000017941 */ /* 0x000fea0003800000 */
.L_x_192:
[----:B-1----:R-:W-:Y:S01]  /*7d20*/  @!P4 IMAD R15, R166, R17, R2 ;  /* 0x00000011a60fc224 */ /* 0x002fe200078e0202 */
[----:B------:R-:W-:Y:S01]  /*7d30*/  @!P6 IADD3 R156, P2, P3, R159, UR43, R4 ;  /* 0x0000002b9f9cec10 */ /* 0x000fe2000fb5e004 */
[----:B------:R-:W-:Y:S01]  /*7d40*/  IMAD.U32 R157, RZ, RZ, UR44 ;  /* 0x0000002cff9d7e24 */ /* 0x000fe2000f8e00ff */
[----:B------:R-:W-:Y:S01]  /*7d50*/  BSSY B1, `(.L_x_194) ;  /* 0x000000b000017945 */ /* 0x000fe20003800000 */
[C---:B------:R-:W-:Y:S01]  /*7d60*/  ISETP.LT.OR P5, PT, R0.reuse, 0x21, !P1 ;  /* 0x000000210000780c */ /* 0x040fe20004fa1670 */
[----:B------:R1:W-:Y:S01]  /*7d70*/  @!P4 STG.E.U8 desc[UR50][R154.64+0x18], R15 ;  /* 0x0000180f9a00c986 */ /* 0x0003e2000c101132 */
[C---:B------:R-:W-:Y:S02]  /*7d80*/  ISETP.LT.OR P4, PT, R0.reuse, 0x22, !P1 ;  /* 0x000000220000780c */ /* 0x040fe40004f81670 */
[----:B------:R-:W-:Y:S02]  /*7d90*/  @!P6 IADD3.X R157, R157, UR42, R5, P2, P3 ;  /* 0x0000002a9d9dec10 */ /* 0x000fe400097e6405 */
[----:B------:R-:W-:-:S02]  /*7da0*/  ISETP.LT.OR P2, PT, R0, 0x21, !P0 ;  /* 0x000000210000780c */ /* 0x000fc40004741670 */
[----:B------:R-:W-:Y:S01]  /*7db0*/  ISETP.LT.OR P3, PT, R0, 0x22, !P0 ;  /* 0x000000220000780c */ /* 0x000fe20004761670 */
[----:B------:R-:W-:-:S12]  /*7dc0*/  @P6 BRA `(.L_x_195) ;  /* 0x00000000000c6947 */ /* 0x000fd80003800000 */
[----:B------:R-:W1:Y:S02]  /*7dd0*/  LDG.E.U8 R16, desc[UR50][R6.64+0x19] ;  /* 0x0000193206107981 */ /* 0x000e64000c1e1100 */
[----:B-1----:R-:W-:-:S05]  /*7de0*/  PRMT R15, R16, 0x8880, RZ ;  /* 0x00008880100f7816 */ /* 0x002fca00000000ff */
[----:B------:R-:W-:-:S07]  /*7df0*/  IMAD R2, R15, R18, RZ ;  /* 0x000000120f027224 */ /* 0x000fce00078e02ff */
.L_x_195:
[----:B------:R-:W-:Y:S05]  /*7e00*/  BSYNC B1 ;  /* 0x0000000000017941 */ /* 0x000fea0003800000 */
.L_x_194:
[----:B------:R-:W-:Y:S01]  /*7e10*/  @!P6 IMAD R167, R167, R17, R2 ;  /* 0x00000011a7a7e224 */ /* 0x000fe200078e0202 */
[----:B------:R-:W-:Y:S04]  /*7e20*/  BSSY B1, `(.L_x_196) ;  /* 0x0000006000017945 */ /* 0x000fe80003800000 */
[----:B------:R3:W-:Y:S01]  /*7e30*/  @!P6 STG.E.U8 desc[UR50][R156.64+0x19], R167 ;  /* 0x000019a79c00e986 */ /* 0x0007e2000c101132 */
[----:B------:R-:W-:Y:S05]  /*7e40*/  @P5 BRA `(.L_x_197) ;  /* 0x00000000000c5947 */ /* 0x000fea0003800000 */
[----:B------:R-:W1:Y:S02]  /*7e50*/  LDG.E.U8 R16, desc[UR50][R8.64+0x20] ;  /* 0x0000203208107981 */ /* 0x000e64000c1e1100 */
[----:B-1----:R-:W-:-:S05]  /*7e60*/  PRMT R15, R16, 0x8880, RZ ;  /* 0x00008880100f7816 */ /* 0x002fca00000000ff */
[----:B------:R-:W-:-:S07]  /*7e70*/  IMAD R2, R15, R18, RZ ;  /* 0x000000120f027224 */ /* 0x000fce00078e02ff */
.L_x_197:
[----:B------:R-:W-:Y:S05]  /*7e80*/  BSYNC B1 ;  /* 0x0000000000017941 */ /* 0x000fea0003800000 */
.L_x_196:
[----:B-1----:R-:W-:Y:S01]  /*7e90*/  @!P5 IMAD R15, R168, R17, R2 ;  /* 0x00000011a80fd224 */ /* 0x002fe200078e0202 */
[----:B------:R-:W-:Y:S01]  /*7ea0*/  BSSY B1, `(.L_x_198) ;  /* 0x0000007000017945 */ /* 0x000fe20003800000 */
[----:B------:R-:W-:-:S03]  /*7eb0*/  IMAD.U32 R155, RZ, RZ, UR45 ;  /* 0x0000002dff9b7e24 */ /* 0x000fc6000f8e00ff */
[----:B------:R1:W-:Y:S01]  /*7ec0*/  @!P5 STG.E.U8 desc[UR50][R152.64+0x20], R15 ;  /* 0x0000200f9800d986 */ /* 0x0003e2000c101132 */
[----:B------:R-:W-:Y:S05]  /*7ed0*/  @P4 BRA `(.L_x_199) ;  /* 0x00000000000c4947 */ /* 0x000fea0003800000 */
[----:B------:R-:W1:Y:S02]  /*7ee0*/  LDG.E.U8 R16, desc[UR50][R8.64+0x21] ;  /* 0x0000213208107981 */ /* 0x000e64000c1e1100 */
[----:B-1----:R-:W-:-:S05]  /*7ef0*/  PRMT R15, R16, 0x8880, RZ ;  /* 0x00008880100f7816 */ /* 0x002fca00000000ff */
[----:B------:R-:W-:-:S07]  /*7f00*/  IMAD R2, R15, R18, RZ ;  /* 0x000000120f027224 */ /* 0x000fce00078e02ff */
.L_x_199:
[----:B------:R-:W-:Y:S05]  /*7f10*/  BSYNC B1 ;  /* 0x0000000000017941 */ /* 0x000fea0003800000 */
.L_x_198:
[----:B------:R-:W-:Y:S01]  /*7f20*/  @!P4 IMAD R169, R169, R17, R2 ;  /* 0x00000011a9a9c224 */ /* 0x000fe200078e0202 */
[--C-:B------:R-:W-:Y:S01]  /*7f30*/  @!P2 IADD3 R154, P5, P6, R155, UR43, R4.reuse ;  /* 0x0000002b9b9aac10 */ /* 0x100fe2000febe004 */
[----:B-1----:R-:W-:Y:S01]  /*7f40*/  IMAD.U32 R15, RZ, RZ, UR44 ;  /* 0x0000002cff0f7e24 */ /* 0x002fe2000f8e00ff */
[----:B------:R-:W-:Y:S01]  /*7f50*/  BSSY B1, `(.L_x_200) ;  /* 0x000000b000017945 */ /* 0x000fe20003800000 */
[----:B---3--:R-:W-:Y:S01]  /*7f60*/  IMAD.U32 R157, RZ, RZ, UR45 ;  /* 0x0000002dff9d7e24 */ /* 0x008fe2000f8e00ff */
[----:B------:R1:W-:Y:S01]  /*7f70*/  @!P4 STG.E.U8 desc[UR50][R152.64+0x21], R169 ;  /* 0x000021a99800c986 */ /* 0x0003e2000c101132 */
[----:B------:R-:W-:Y:S01]  /*7f80*/  ISETP.LT.OR P4, PT, R0, 0x29, !P0 ;  /* 0x000000290000780c */ /* 0x000fe20004781670 */
[----:B------:R-:W-:Y:S01]  /*7f90*/  IMAD.U32 R159, RZ, RZ, UR44 ;  /* 0x0000002cff9f7e24 */ /* 0x000fe2000f8e00ff */
[----:B------:R-:W-:Y:S02]  /*7fa0*/  @!P2 IADD3.X R155, R15, UR42, R5, P5, P6 ;  /* 0x0000002a0f9bac10 */ /* 0x000fe4000afec405 */
[----:B------:R-:W-:Y:S01]  /*7fb0*/  @!P3 IADD3 R156, P5, P6, R157, UR43, R4 ;  /* 0x0000002b9d9cbc10 */ /* 0x000fe2000febe004 */
[----:B------:R-:W-:-:S12]  /*7fc0*/  @P2 BRA `(.L_x_201) ;  /* 0x00000000000c2947 */ /* 0x000fd80003800000 */
[----:B------:R-:W3:Y:S02]  /*7fd0*/  LDG.E.U8 R16, desc[UR50][R6.64+0x20] ;  /* 0x0000203206107981 */ /* 0x000ee4000c1e1100 */
[----:B---3--:R-:W-:-:S05]  /*7fe0*/  PRMT R15, R16, 0x8880, RZ ;  /* 0x00008880100f7816 */ /* 0x008fca00000000ff */
[----:B------:R-:W-:-:S07]  /*7ff0*/  IMAD R2, R15, R18, RZ ;  /* 0x000000120f027224 */ /* 0x000fce00078e02ff */
.L_x_201:
[----:B------:R-:W-:Y:S05]  /*8000*/  BSYNC B1 ;  /* 0x0000000000017941 */ /* 0x000fea0003800000 */
.L_x_200:
[----:B------:R-:W-:Y:S01]  /*8010*/  @!P2 IMAD R15, R170, R17, R2 ;  /* 0x00000011aa0fa224 */ /* 0x000fe200078e0202 */
[----:B------:R-:W-:Y:S01]  /*8020*/  BSSY B1, `(.L_x_202) ;  /* 0x0000007000017945 */ /* 0x000fe20003800000 */
[----:B------:R-:W-:-:S03]  /*8030*/  @!P3 IADD3.X R157, R159, UR42, R5, P5, P6 ;  /* 0x0000002a9f9dbc10 */ /* 0x000fc6000afec405 */
[----:B------:R3:W-:Y:S01]  /*8040*/  @!P2 STG.E.U8 desc[UR50][R154.64+0x20], R15 ;  /* 0x0000200f9a00a986 */ /* 0x0007e2000c101132 */
[----:B------:R-:W-:Y:S05]  /*8050*/  @P3 BRA `(.L_x_203) ;  /* 0x00000000000c3947 */ /* 0x000fea0003800000 */
[----:B------:R-:W3:Y:S02]  /*8060*/  LDG.E.U8 R16, desc[UR50][R6.64+0x21] ;  /* 0x0000213206107981 */ /* 0x000ee4000c1e1100 */
[----:B---3--:R-:W-:-:S05]  /*8070*/  PRMT R15, R16, 0x8880, RZ ;  /* 0x00008880100f7816 */ /* 0x008fca00000000ff */
[----:B------:R-:W-:-:S07]  /*8080*/  IMAD R2, R15, R18, RZ ;  /* 0x000000120f027224 */ /* 0x000fce00078e02ff */
.L_x_203:
[----:B------:R-:W-:Y:S05]  /*8090*/  BSYNC B1 ;  /* 0x0000000000017941 */ /* 0x000fea0003800000 */
.L_x_202:
[C---:B------:R-:W-:Y:S01]  /*80a0*/  ISETP.LT.OR P2, PT, R0.reuse, 0x29, !P1 ;  /* 0x000000290000780c */ /* 0x040fe20004f41670 */
[----:B------:R-:W-:Y:S01]  /*80b0*/  @!P3 IMAD R171, R171, R17, R2 ;  /* 0x00000011ababb224 */ /* 0x000fe200078e0202 */
[----:B------:R-:W-:Y:S01]  /*80c0*/  BSSY B1, `(.L_x_204) ;  /* 0x000000b000017945 */ /* 0x000fe20003800000 */
[----:B---3--:R-:W-:Y:S02]  /*80d0*/  IMAD.U32 R155, RZ, RZ, UR45 ;  /* 0x0000002dff9b7e24 */ /* 0x008fe4000f8e00ff */
[----:B------:R-:W-:Y:S01]  /*80e0*/  IMAD.U32 R159, RZ, RZ, UR44 ;  /* 0x0000002cff9f7e24 */ /* 0x000fe2000f8e00ff */
[----:B------:R3:W-:Y:S01]  /*80f0*/  @!P3 STG.E.U8 desc[UR50][R156.64+0x21], R171 ;  /* 0x000021ab9c00b986 */ /* 0x0007e2000c101132 */
[----:B------:R-:W-:Y:S01]  /*8100*/  ISETP.LT.OR P3, PT, R0, 0x2a, !P0 ;  /* 0x0000002a0000780c */ /* 0x000fe20004761670 */
[----:B0-----:R-:W-:Y:S01]  /*8110*/  IMAD.U32 R161, RZ, RZ, UR45 ;  /* 0x0000002dffa17e24 */ /* 0x001fe2000f8e00ff */
[----:B------:R-:W-:-:S04]  /*8120*/  @!P4 IADD3 R154, P5, P6, R155, UR43, R4 ;  /* 0x0000002b9b9acc10 */ /* 0x000fc8000febe004 */
[----:B------:R-:W-:Y:S09]  /*8130*/  @P2 BRA `(.L_x_205) ;  /* 0x00000000000c2947 */ /* 0x000ff20003800000 */
[----:B------:R-:W4:Y:S02]  /*8140*/  LDG.E.U8 R16, desc[UR50][R8.64+0x28] ;  /* 0x0000283208107981 */ /* 0x000f24000c1e1100 */
[----:B----4-:R-:W-:-:S05]  /*8150*/  PRMT R15, R16, 0x8880, RZ ;  /* 0x00008880100f7816 */ /* 0x010fca00000000ff */
[----:B------:R-:W-:-:S07]  /*8160*/  IMAD R2, R15, R18, RZ ;  /* 0x000000120f027224 */ /* 0x000fce00078e02ff */
.L_x_205:
[----:B------:R-:W-:Y:S05]  /*8170*/  BSYNC B1 ;  /* 0x0000000000017941 */ /* 0x000fea0003800000 */
.L_x_204:
[----:B------:R-:W-:Y:S01]  /*8180*/  @!P2 IMAD R15, R172, R17, R2 ;  /* 0x00000011ac0fa224 */ /* 0x000fe200078e0202 */
[--C-:B------:R-:W-:Y:S01]  /*8190*/  @!P4 IADD3.X R155, R159, UR42, R5.reuse, P5, P6 ;  /* 0x0000002a9f9bcc10 */ /* 0x100fe2000afec405 */
[----:B---3--:R-:W-:Y:S01]  /*81a0*/  IMAD.U32 R157, RZ, RZ, UR44 ;  /* 0x0000002cff9d7e24 */ /* 0x008fe2000f8e00ff */
        /* <DEDUP_REMOVED lines=8> */
[----:B------:R-:W3:Y:S02]  /*8230*/  LDG.E.U8 R16, desc[UR50][R8.64+0x29] ;  /* 0x0000293208107981 */ /* 0x000ee4000c1e1100 */
[----:B---3--:R-:W-:-:S05]  /*8240*/  PRMT R15, R16, 0x8880, RZ ;  /* 0x00008880100f7816 */ /* 0x008fca00000000ff */
[----:B------:R-:W-:-:S07]  /*8250*/  IMAD R2, R15, R18, RZ ;  /* 0x000000120f027224 */ /* 0x000fce00078e02ff */
.L_x_207:
[----:B------:R-:W-:Y:S05]  /*8260*/  BSYNC B1 ;  /* 0x0000000000017941 */ /* 0x000fea0003800000 */
.L_x_206:
[----:B------:R-:W-:Y:S01]  /*8270*/  @!P2 IMAD R173, R173, R17, R2 ;  /* 0x00000011adada224 */ /* 0x000fe200078e0202 */
[----:B------:R-:W-:Y:S04]  /*8280*/  BSSY B1, `(.L_x_208) ;  /* 0x0000006000017945 */ /* 0x000fe80003800000 */
[----:B------:R0:W-:Y:S01]  /*8290*/  @!P2 STG.E.U8 desc[UR50][R152.64+0x29], R173 ;  /* 0x000029ad9800a986 */ /* 0x0001e2000c101132 */
[----:B------:R-:W-:Y:S05]  /*82a0*/  @P4 BRA `(.L_x_209) ;  /* 0x00000000000c4947 */ /* 0x000fea0003800000 */
[----:B------:R-:W3:Y:S02]  /*82b0*/  LDG.E.U8 R16, desc[UR50][R6.64+0x28] ;  /* 0x0000283206107981 */ /* 0x000ee4000c1e1100 */
[----:B---3--:R-:W-:-:S05]  /*82c0*/  PRMT R15, R16, 0x8880, RZ ;  /* 0x00008880100f7816 */ /* 0x008fca00000000ff */
[----:B------:R-:W-:-:S07]  /*82d0*/  IMAD R2, R15, R18, RZ ;  /* 0x000000120f027224 */ /* 0x000fce00078e02ff */
.L_x_209:
[----:B------:R-:W-:Y:S05]  /*82e0*/  BSYNC B1 ;  /* 0x0000000000017941 */ /* 0x000fea0003800000 */
.L_x_208:
[----:B------:R-:W-:Y:S01]  /*82f0*/  @!P4 IMAD R15, R174, R17, R2 ;  /* 0x00000011ae0fc224 */ /* 0x000fe200078e0202 */
[----:B------:R-:W-:Y:S04]  /*8300*/  BSSY B1, `(.L_x_210) ;  /* 0x0000006000017945 */ /* 0x000fe80003800000 */
[----:B------:R3:W-:Y:S01]  /*8310*/  @!P4 STG.E.U8 desc[UR50][R154.64+0x28], R15 ;  /* 0x0000280f9a00c986 */ /* 0x0007e2000c101132 */
[----:B------:R-:W-:Y:S05]  /*8320*/  @P3 BRA `(.L_x_211) ;  /* 0x00000000000c3947 */ /* 0x000fea0003800000 */
[----:B------:R-:W3:Y:S02]  /*8330*/  LDG.E.U8 R16, desc[UR50][R6.64+0x29] ;  /* 0x0000293206107981 */ /* 0x000ee4000c1e1100 */
[----:B---3--:R-:W-:-:S05]  /*8340*/  PRMT R15, R16, 0x8880, RZ ;  /* 0x00008880100f7816 */ /* 0x008fca00000000ff */
[----:B------:R-:W-:-:S07]  /*8350*/  IMAD R2, R15, R18, RZ ;  /* 0x000000120f027224 */ /* 0x000fce00078e02ff */
.L_x_211:
[----:B------:R-:W-:Y:S05]  /*8360*/  BSYNC B1 ;  /* 0x0000000000017941 */ /* 0x000fea0003800000 */
.L_x_210:
[----:B------:R-:W-:Y:S01]  /*8370*/  @!P3 IMAD R175, R175, R17, R2 ;  /* 0x00000011afafb224 */ /* 0x000fe200078e0202 */
[----:B------:R-:W-:Y:S04]  /*8380*/  BSSY B1, `(.L_x_212) ;  /* 0x0000006000017945 */ /* 0x000fe80003800000 */
[----:B------:R4:W-:Y:S01]  /*8390*/  @!P3 STG.E.U8 desc[UR50][R156.64+0x29], R175 ;  /* 0x000029af9c00b986 */ /* 0x0009e2000c101132 */
[----:B------:R-:W-:Y:S05]  /*83a0*/  @P6 BRA `(.L_x_213) ;  /* 0x00000000000c6947 */ /* 0x000fea0003800000 */
[----:B------:R-:W3:Y:S02]  /*83b0*/  LDG.E.U8 R16, desc[UR50][R8.64+0x30] ;  /* 0x0000303208107981 */ /* 0x000ee4000c1e1100 */
[----:B---3--:R-:W-:-:S05]  /*83c0*/  PRMT R15, R16, 0x8880, RZ ;  /* 0x00008880100f7816 */ /* 0x008fca00000000ff */
[----:B------:R-:W-:-:S07]  /*83d0*/  IMAD R2, R15, R18, RZ ;  /* 0x000000120f027224 */ /* 0x000fce00078e02ff */
.L_x_213:
[----:B------:R-:W-:Y:S05]  /*83e0*/  BSYNC B1 ;  /* 0x0000000000017941 */ /* 0x000fea0003800000 */
.L_x_212:
[----:B------:R-:W-:Y:S01]  /*83f0*/  ISETP.LT.OR P2, PT, R0, 0x32, !P1 ;  /* 0x000000320000780c */ /* 0x000fe20004f41670 */
[----:B---3--:R-:W-:Y:S01]  /*8400*/  @!P6 IMAD R15, R176, R17, R2 ;  /* 0x00000011b00fe224 */ /* 0x008fe200078e0202 */
[----:B------:R-:W-:Y:S01]  /*8410*/  BSSY B1, `(.L_x_214) ;  /* 0x000000a000017945 */ /* 0x000fe20003800000 */
[----:B------:R-:W-:Y:S02]  /*8420*/  IMAD.U32 R155, RZ, RZ, UR45 ;  /* 0x0000002dff9b7e24 */ /* 0x000fe4000f8e00ff */
[----:B----4-:R-:W-:Y:S01]  /*8430*/  IMAD.U32 R157, RZ, RZ, UR44 ;  /* 0x0000002cff9d7e24 */ /* 0x010fe2000f8e00ff */
[----:B------:R3:W-:Y:S01]  /*8440*/  @!P6 STG.E.U8 desc[UR50][R152.64+0x30], R15 ;  /* 0x0000300f9800e986 */ /* 0x0007e2000c101132 */
[----:B------:R-:W-:Y:S02]  /*8450*/  ISETP.LT.OR P6, PT, R0, 0x32, !P0 ;  /* 0x000000320000780c */ /* 0x000fe400047c1670 */
[----:B------:R-:W-:-:S04]  /*8460*/  @!P5 IADD3 R154, P3, P4, R155, UR43, R4 ;  /* 0x0000002b9b9adc10 */ /* 0x000fc8000fc7e004 */
[----:B------:R-:W-:Y:S09]  /*8470*/  @P2 BRA `(.L_x_215) ;  /* 0x00000000000c2947 */ /* 0x000ff20003800000 */
[----:B------:R-:W3:Y:S02]  /*8480*/  LDG.E.U8 R16, desc[UR50][R8.64+0x31] ;  /* 0x0000313208107981 */ /* 0x000ee4000c1e1100 */
[----:B---3--:R-:W-:-:S05]  /*8490*/  PRMT R15, R16, 0x8880, RZ ;  /* 0x00008880100f7816 */ /* 0x008fca00000000ff */
[----:B------:R-:W-:-:S07]  /*84a0*/  IMAD R2, R15, R18, RZ ;  /* 0x000000120f027224 */ /* 0x000fce00078e02ff */
.L_x_215:
[----:B------:R-:W-:Y:S05]  /*84b0*/  BSYNC B1 ;  /* 0x0000000000017941 */ /* 0x000fea0003800000 */
.L_x_214:
[----:B------:R-:W-:Y:S01]  /*84c0*/  @!P2 IMAD R177, R177, R17, R2 ;  /* 0x00000011b1b1a224 */ /* 0x000fe200078e0202 */
[----:B------:R-:W-:Y:S01]  /*84d0*/  BSSY B1, `(.L_x_216) ;  /* 0x0000008000017945 */ /* 0x000fe20003800000 */
[----:B------:R-:W-:Y:S01]  /*84e0*/  IMAD.U32 R159, RZ, RZ, UR45 ;  /* 0x0000002dff9f7e24 */ /* 0x000fe2000f8e00ff */
[----:B------:R-:W-:Y:S02]  /*84f0*/  @!P5 IADD3.X R155, R157, UR42, R5, P3, P4 ;  /* 0x0000002a9d9bdc10 */ /* 0x000fe40009fe8405 */
[----:B------:R4:W-:Y:S01]  /*8500*/  @!P2 STG.E.U8 desc[UR50][R152.64+0x31], R177 ;  /* 0x000031b19800a986 */ /* 0x0009e2000c101132 */
[----:B------:R-:W-:Y:S05]  /*8510*/  @P5 BRA `(.L_x_217) ;  /* 0x00000000000c5947 */ /* 0x000fea0003800000 */
[----:B------:R-:W3:Y:S02]  /*8520*/  LDG.E.U8 R16, desc[UR50][R6.64+0x30] ;  /* 0x0000303206107981 */ /* 0x000ee4000c1e1100 */
[----:B---3--:R-:W-:-:S05]  /*8530*/  PRMT R15, R16, 0x8880, RZ ;  /* 0x00008880100f7816 */ /* 0x008fca00000000ff */
[----:B------:R-:W-:-:S07]  /*8540*/  IMAD R2, R15, R18, RZ ;  /* 0x000000120f027224 */ /* 0x000fce00078e02ff */
.L_x_217:
[----:B------:R-:W-:Y:S05]  /*8550*/  BSYNC B1 ;  /* 0x0000000000017941 */ /* 0x000fea0003800000 */
.L_x_216:
[----:B---3--:R-:W-:Y:S01]  /*8560*/  @!P5 IMAD R15, R178, R17, R2 ;  /* 0x00000011b20fd224 */ /* 0x008fe200078e0202 */
        /* <DEDUP_REMOVED lines=10> */
[----:B------:R-:W3:Y:S02]  /*8610*/  LDG.E.U8 R16, desc[UR50][R6.64+0x31] ;  /* 0x0000313206107981 */ /* 0x000ee4000c1e1100 */
[----:B---3--:R-:W-:-:S05]  /*8620*/  PRMT R15, R16, 0x8880, RZ ;  /* 0x00008880100f7816 */ /* 0x008fca00000000ff */
[----:B------:R-:W-:-:S07]  /*8630*/  IMAD R2, R15, R18, RZ ;  /* 0x000000120f027224 */ /* 0x000fce00078e02ff */
.L_x_219:
[----:B------:R-:W-:Y:S05]  /*8640*/  BSYNC B1 ;  /* 0x0000000000017941 */ /* 0x000fea0003800000 */
.L_x_218:
[----:B------:R-:W-:Y:S01]  /*8650*/  @!P6 IMAD R179, R179, R17, R2 ;  /* 0x00000011b3b3e224 */ /* 0x000fe200078e0202 */
[----:B------:R-:W-:Y:S04]  /*8660*/  BSSY B1, `(.L_x_220) ;  /* 0x0000006000017945 */ /* 0x000fe80003800000 */
[----:B------:R0:W-:Y:S01]  /*8670*/  @!P6 STG.E.U8 desc[UR50][R156.64+0x31], R179 ;  /* 0x000031b39c00e986 */ /* 0x0001e2000c101132 */
[----:B------:R-:W-:Y:S05]  /*8680*/  @P5 BRA `(.L_x_221) ;  /* 0x00000000000c5947 */ /* 0x000fea0003800000 */
[----:B------:R-:W3:Y:S02]  /*8690*/  LDG.E.U8 R16, desc[UR50][R8.64+0x38] ;  /* 0x0000383208107981 */ /* 0x000ee4000c1e1100 */
[----:B---3--:R-:W-:-:S05]  /*86a0*/  PRMT R15, R16, 0x8880, RZ ;  /* 0x00008880100f7816 */ /* 0x008fca00000000ff */
[----:B------:R-:W-:-:S07]  /*86b0*/  IMAD R2, R15, R18, RZ ;  /* 0x000000120f027224 */ /* 0x000fce00078e02ff */
.L_x_221:
[----:B------:R-:W-:Y:S05]  /*86c0*/  BSYNC B1 ;  /* 0x0000000000017941 */ /* 0x000fea0003800000 */
.L_x_220:
[----:B---3--:R-:W-:Y:S01]  /*86d0*/  @!P5 IMAD R15, R180, R17, R2 ;  /* 0x00000011b40fd224 */ /* 0x008fe200078e0202 */
[----:B------:R-:W-:Y:S01]  /*86e0*/  BSSY B1, `(.L_x_222) ;  /* 0x0000007000017945 */ /* 0x000fe20003800000 */
[----:B------:R-:W-:-:S03]  /*86f0*/  IMAD.U32 R155, RZ, RZ, UR45 ;  /* 0x0000002dff9b7e24 */ /* 0x000fc6000f8e00ff */
[----:B------:R3:W-:Y:S01]  /*8700*/  @!P5 STG.E.U8 desc[UR50][R152.64+0x38], R15 ;  /* 0x0000380f9800d986 */ /* 0x0007e2000c101132 */
[----:B------:R-:W-:Y:S05]  /*8710*/  @P4 BRA `(.L_x_223) ;  /* 0x00000000000c4947 */ /* 0x000fea0003800000 */
[----:B------:R-:W3:Y:S02]  /*8720*/  LDG.E.U8 R16, desc[UR50][R8.64+0x39] ;  /* 0x0000393208107981 */ /* 0x000ee4000c1e1100 */
[----:B---3--:R-:W-:-:S05]  /*8730*/  PRMT R15, R16, 0x8880, RZ ;  /* 0x00008880100f7816 */ /* 0x008fca00000000ff */
[----:B------:R-:W-:-:S07]  /*8740*/  IMAD R2, R15, R18, RZ ;  /* 0x000000120f027224 */ /* 0x000fce00078e02ff */
.L_x_223:
[----:B------:R-:W-:Y:S05]  /*8750*/  BSYNC B1 ;  /* 0x0000000000017941 */ /* 0x000fea0003800000 */
.L_x_222:
[----:B------:R-:W-:Y:S01]  /*8760*/  @!P4 IMAD R181, R181, R17, R2 ;  /* 0x00000011b5b5c224 */ /* 0x000fe200078e0202 */
[--C-:B------:R-:W-:Y:S01]  /*8770*/  @!P2 IADD3 R154, P5, P6, R155, UR43, R4.reuse ;  /* 0x0000002b9b9aac10 */ /* 0x100fe2000febe004 */
[----:B---3--:R-:W-:Y:S01]  /*8780*/  IMAD.U32 R15, RZ, RZ, UR44 ;  /* 0x0000002cff0f7e24 */ /* 0x008fe2000f8e00ff */
[----:B------:R-:W-:Y:S01]  /*8790*/  BSSY B1, `(.L_x_224) ;  /* 0x000000b000017945 */ /* 0x000fe20003800000 */
[----:B0-----:R-:W-:Y:S01]  /*87a0*/  IMAD.U32 R157, RZ, RZ, UR45 ;  /* 0x0000002dff9d7e24 */ /* 0x001fe2000f8e00ff */
        /* <DEDUP_REMOVED lines=9> */
.L_x_225:
[----:B------:R-:W-:Y:S05]  /*8840*/  BSYNC B1 ;  /* 0x0000000000017941 */ /* 0x000fea0003800000 */
.L_x_224:
        /* <DEDUP_REMOVED lines=8> */
.L_x_227:
[----:B------:R-:W-:Y:S05]  /*88d0*/  BSYNC B1 ;  /* 0x0000000000017941 */ /* 0x000fea0003800000 */
.L_x_226:
[C---:B------:R-:W-:Y:S01]  /*88e0*/  ISETP.LT.OR P2, PT, R0.reuse, 0x41, !P1 ;  /* 0x000000410000780c */ /* 0x040fe20004f41670 */
[----:B------:R-:W-:Y:S01]  /*88f0*/  @!P3 IMAD R183, R183, R17, R2 ;  /* 0x00000011b7b7b224 */ /* 0x000fe200078e0202 */
[----:B------:R-:W-:Y:S01]  /*8900*/  BSSY B1, `(.L_x_228) ;  /* 0x000000b000017945 */ /* 0x000fe20003800000 */
[----:B---3--:R-:W-:Y:S02]  /*8910*/  IMAD.U32 R155, RZ, RZ, UR45 ;  /* 0x0000002dff9b7e24 */ /* 0x008fe4000f8e00ff */
[----:B------:R-:W-:Y:S01]  /*8920*/  IMAD.U32 R159, RZ, RZ, UR44 ;  /* 0x0000002cff9f7e24 */ /* 0x000fe2000f8e00ff */
[----:B------:R3:W-:Y:S01]  /*8930*/  @!P3 STG.E.U8 desc[UR50][R156.64+0x39], R183 ;  /* 0x000039b79c00b986 */ /* 0x0007e2000c101132 */
[----:B------:R-:W-:Y:S01]  /*8940*/  ISETP.LT.OR P3, PT, R0, 0x42, !P0 ;  /* 0x000000420000780c */ /* 0x000fe20004761670 */
[----:B------:R-:W-:Y:S01]  /*8950*/  IMAD.U32 R161, RZ, RZ, UR45 ;  /* 0x0000002dffa17e24 */ /* 0x000fe2000f8e00ff */
[----:B------:R-:W-:-:S04]  /*8960*/  @!P4 IADD3 R154, P5, P6, R155, UR43, R4 ;  /* 0x0000002b9b9acc10 */ /* 0x000fc8000febe004 */
[----:B------:R-:W-:Y:S09]  /*8970*/  @P2 BRA `(.L_x_229) ;  /* 0x00000000000c2947 */ /* 0x000ff20003800000 */
[----:B------:R-:W5:Y:S02]  /*8980*/  LDG.E.U8 R16, desc[UR50][R8.64+0x40] ;  /* 0x0000403208107981 */ /* 0x000f64000c1e1100 */
[----:B-----5:R-:W-:-:S05]  /*8990*/  PRMT R15, R16, 0x8880, RZ ;  /* 0x00008880100f7816 */ /* 0x020fca00000000ff */
[----:B------:R-:W-:-:S07]  /*89a0*/  IMAD R2, R15, R18, RZ ;  /* 0x000000120f027224 */ /* 0x000fce00078e02ff */
.L_x_229:
[----:B------:R-:W-:Y:S05]  /*89b0*/  BSYNC B1 ;  /* 0x0000000000017941 */ /* 0x000fea0003800000 */
.L_x_228:
        /* <DEDUP_REMOVED lines=10> */
[----:B---3--:R-:W-:Y:S06]  /*8a60*/  @P2 BRA `(.L_x_231) ;  /* 0x00000000000c2947 */ /* 0x008fec0003800000 */
[----:B------:R-:W3:Y:S02]  /*8a70*/  LDG.E.U8 R16, desc[UR50][R8.64+0x41] ;  /* 0x0000413208107981 */ /* 0x000ee4000c1e1100 */
[----:B---3--:R-:W-:-:S05]  /*8a80*/  PRMT R15, R16, 0x8880, RZ ;  /* 0x00008880100f7816 */ /* 0x008fca00000000ff */
[----:B------:R-:W-:-:S07]  /*8a90*/  IMAD R2, R15, R18, RZ ;  /* 0x000000120f027224 */ /* 0x000fce00078e02ff */
.L_x_231:
[----:B------:R-:W-:Y:S05]  /*8aa0*/  BSYNC B1 ;  /* 0x0000000000017941 */ /* 0x000fea0003800000 */
.L_x_230:
[----:B------:R-:W-:Y:S01]  /*8ab0*/  @!P2 IMAD R185, R185, R17, R2 ;  /* 0x00000011b9b9a224 */ /* 0x000fe200078e0202 */
[----:B------:R-:W-:Y:S04]  /*8ac0*/  BSSY B1, `(.L_x_232) ;  /* 0x0000006000017945 */ /* 0x000fe80003800000 */
[----:B------:R3:W-:Y:S01]  /*8ad0*/  @!P2 STG.E.U8 desc[UR50][R152.64+0x41], R185 ;  /* 0x000041b99800a986 */ /* 0x0007e2000c101132 */
[----:B------:R-:W-:Y:S05]  /*8ae0*/  @P4 BRA `(.L_x_233) ;  /* 0x00000000000c4947 */ /* 0x000fea0003800000 */
[----:B------:R-:W5:Y:S02]  /*8af0*/  LDG.E.U8 R16, desc[UR50][R6.64+0x40] ;  /* 0x0000403206107981 */ /* 0x000f64000c1e1100 */
[----:B-----5:R-:W-:-:S05]  /*8b00*/  PRMT R15, R16, 0x8880, RZ ;  /* 0x00008880100f7816 */ /* 0x020fca00000000ff */
[----:B------:R-:W-:-:S07]  /*8b10*/  IMAD R2, R15, R18, RZ ;  /* 0x000000120f027224 */ /* 0x000fce00078e02ff */
.L_x_233:
[----:B------:R-:W-:Y:S05]  /*8b20*/  BSYNC B1 ;  /* 0x0000000000017941 */ /* 0x000fea0003800000 */
.L_x_232:
[----:B------:R-:W-:Y:S01]  /*8b30*/  @!P4 IMAD R15, R186, R17, R2 ;  /* 0x00000011ba0fc224 */ /* 0x000fe200078e0202 */
[----:B------:R-:W-:Y:S04]  /*8b40*/  BSSY B1, `(.L_x_234) ;  /* 0x0000006000017945 */ /* 0x000fe80003800000 */
[----:B------:R0:W-:Y:S01]  /*8b50*/  @!P4 STG.E.U8 desc[UR50][R154.64+0x40], R15 ;  /* 0x0000400f9a00c986 */ /* 0x0001e2000c101132 */
[----:B------:R-:W-:Y:S05]  /*8b60*/  @P3 BRA `(.L_x_235) ;  /* 0x00000000000c3947 */ /* 0x000fea0003800000 */
[----:B------:R-:W0:Y:S02]  /*8b70*/  LDG.E.U8 R16, desc[UR50][R6.64+0x41] ;  /* 0x0000413206107981 */ /* 0x000e24000c1e1100 */
[----:B0-----:R-:W-:-:S05]  /*8b80*/  PRMT R15, R16, 0x8880, RZ ;  /* 0x00008880100f7816 */ /* 0x001fca00000000ff */
[----:B------:R-:W-:-:S07]  /*8b90*/  IMAD R2, R15, R18, RZ ;  /* 0x000000120f027224 */ /* 0x000fce00078e02ff */
.L_x_235:
[----:B------:R-:W-:Y:S05]  /*8ba0*/  BSYNC B1 ;  /* 0x0000000000017941 */ /* 0x000fea0003800000 */
.L_x_234:
[----:B------:R-:W-:Y:S01]  /*8bb0*/  @!P3 IMAD R187, R187, R17, R2 ;  /* 0x00000011bbbbb224 */ /* 0x000fe200078e0202 */
[----:B------:R-:W-:Y:S04]  /*8bc0*/  BSSY B1, `(.L_x_236) ;  /* 0x0000006000017945 */ /* 0x000fe80003800000 */
[----:B------:R0:W-:Y:S01]  /*8bd0*/  @!P3 STG.E.U8 desc[UR50][R156.64+0x41], R187 ;  /* 0x000041bb9c00b986 */ /* 0x0001e2000c101132 */
[----:B------:R-:W-:Y:S05]  /*8be0*/  @P6 BRA `(.L_x_237) ;  /* 0x00000000000c6947 */ /* 0x000fea0003800000 */
[----:B------:R-:W0:Y:S02]  /*8bf0*/  LDG.E.U8 R16, desc[UR50][R8.64+0x48] ;  /* 0x0000483208107981 */ /* 0x000e24000c1e1100 */
[----:B0-----:R-:W-:-:S05]  /*8c00*/  PRMT R15, R16, 0x8880, RZ ;  /* 0x00008880100f7816 */ /* 0x001fca00000000ff */
[----:B------:R-:W-:-:S07]  /*8c10*/  IMAD R2, R15, R18, RZ ;  /* 0x000000120f027224 */ /* 0x000fce00078e02ff */
.L_x_237:
[----:B------:R-:W-:Y:S05]  /*8c20*/  BSYNC B1 ;  /* 0x0000000000017941 */ /* 0x000fea0003800000 */
.L_x_236:
[----:B------:R-:W-:Y:S01]  /*8c30*/  ISETP.LT.OR P2, PT, R0, 0x4a, !P1 ;  /* 0x0000004a0000780c */ /* 0x000fe20004f41670 */
[----:B0-----:R-:W-:Y:S01]  /*8c40*/  @!P6 IMAD R15, R188, R17, R2 ;  /* 0x00000011bc0fe224 */ /* 0x001fe200078e0202 */
[----:B------:R-:W-:Y:S01]  /*8c50*/  BSSY B1, `(.L_x_238) ;  /* 0x000000a000017945 */ /* 0x000fe20003800000 */
[----:B------:R-:W-:Y:S02]  /*8c60*/  IMAD.U32 R155, RZ, RZ, UR45 ;  /* 0x0000002dff9b7e24 */ /* 0x000fe4000f8e00ff */
[----:B------:R-:W-:Y:S01]  /*8c70*/  IMAD.U32 R157, RZ, RZ, UR44 ;  /* 0x0000002cff9d7e24 */ /* 0x000fe2000f8e00ff */
[----:B------:R0:W-:Y:S01]  /*8c80*/  @!P6 STG.E.U8 desc[UR50][R152.64+0x48], R15 ;  /* 0x0000480f9800e986 */ /* 0x0001e2000c101132 */
[----:B------:R-:W-:Y:S02]  /*8c90*/  ISETP.LT.OR P6, PT, R0, 0x4a, !P0 ;  /* 0x0000004a0000780c */ /* 0x000fe400047c1670 */
[----:B------:R-:W-:-:S04]  /*8ca0*/  @!P5 IADD3 R154, P3, P4, R155, UR43, R4 ;  /* 0x0000002b9b9adc10 */ /* 0x000fc8000fc7e004 */
[----:B------:R-:W-:Y:S09]  /*8cb0*/  @P2 BRA `(.L_x_239) ;  /* 0x00000000000c2947 */ /* 0x000ff20003800000 */
[----:B------:R-:W0:Y:S02]  /*8cc0*/  LDG.E.U8 R16, desc[UR50][R8.64+0x49] ;  /* 0x0000493208107981 */ /* 0x000e24000c1e1100 */
[----:B0-----:R-:W-:-:S05]  /*8cd0*/  PRMT R15, R16, 0x8880, RZ ;  /* 0x00008880100f7816 */ /* 0x001fca00000000ff */
[----:B------:R-:W-:-:S07]  /*8ce0*/  IMAD R2, R15, R18, RZ ;  /* 0x000000120f027224 */ /* 0x000fce00078e02ff */
.L_x_239:
[----:B------:R-:W-:Y:S05]  /*8cf0*/  BSYNC B1 ;  /* 0x0000000000017941 */ /* 0x000fea0003800000 */
.L_x_238:
[----:B------:R-:W-:Y:S01]  /*8d00*/  @!P2 IMAD R189, R189, R17, R2 ;  /* 0x00000011bdbda224 */ /* 0x000fe200078e0202 */
[----:B------:R-:W-:Y:S01]  /*8d10*/  BSSY B1, `(.L_x_240) ;  /* 0x0000008000017945 */ /* 0x000fe20003800000 */
[----:B------:R-:W-:Y:S01]  /*8d20*/  IMAD.U32 R159, RZ, RZ, UR45 ;  /* 0x0000002dff9f7e24 */ /* 0x000fe2000f8e00ff */
[----:B------:R-:W-:Y:S02]  /*8d30*/  @!P5 IADD3.X R155, R157, UR42, R5, P3, P4 ;  /* 0x0000002a9d9bdc10 */ /* 0x000fe40009fe8405 */
[----:B------:R0:W-:Y:S01]  /*8d40*/  @!P2 STG.E.U8 desc[UR50][R152.64+0x49], R189 ;  /* 0x000049bd9800a986 */ /* 0x0001e2000c101132 */
[----:B------:R-:W-:Y:S05]  /*8d50*/  @P5 BRA `(.L_x_241) ;  /* 0x00000000000c5947 */ /* 0x000fea0003800000 */
[----:B------:R-:W0:Y:S02]  /*8d60*/  LDG.E.U8 R16, desc[UR50][R6.64+0x48] ;  /* 0x0000483206107981 */ /* 0x000e24000c1e1100 */
[----:B0-----:R-:W-:-:S05]  /*8d70*/  PRMT R15, R16, 0x8880, RZ ;  /* 0x00008880100f7816 */ /* 0x001fca00000000ff */
[----:B------:R-:W-:-:S07]  /*8d80*/  IMAD R2, R15, R18, RZ ;  /* 0x000000120f027224 */ /* 0x000fce00078e02ff */
.L_x_241:
[----:B------:R-:W-:Y:S05]  /*8d90*/  BSYNC B1 ;  /* 0x0000000000017941 */ /* 0x000fea0003800000 */
.L_x_240:
[----:B0-----:R-:W-:Y:S01]  /*8da0*/  @!P5 IMAD R15, R190, R17, R2 ;  /* 0x00000011be0fd224 */ /* 0x001fe200078e0202 */
        /* <DEDUP_REMOVED lines=10> */
[----:B------:R-:W0:Y:S02]  /*8e50*/  LDG.E.U8 R16, desc[UR50][R6.64+0x49] ;  /* 0x0000493206107981 */ /* 0x000e24000c1e1100 */
[----:B0-----:R-:W-:-:S05]  /*8e60*/  PRMT R15, R16, 0x8880, RZ ;  /* 0x00008880100f7816 */ /* 0x001fca00000000ff */
[----:B------:R-:W-:-:S07]  /*8e70*/  IMAD R2, R15, R18, RZ ;  /* 0x000000120f027224 */ /* 0x000fce00078e02ff */
.L_x_243:
[----:B------:R-:W-:Y:S05]  /*8e80*/  BSYNC B1 ;  /* 0x0000000000017941 */ /* 0x000fea0003800000 */
.L_x_242:
[----:B------:R-:W-:Y:S01]  /*8e90*/  @!P6 IMAD R191, R191, R17, R2 ;  /* 0x00000011bfbfe224 */ /* 0x000fe200078e0202 */
[----:B------:R-:W-:Y:S04]  /*8ea0*/  BSSY B1, `(.L_x_244) ;  /* 0x0000006000017945 */ /* 0x000fe80003800000 */
[----:B------:R0:W-:Y:S01]  /*8eb0*/  @!P6 STG.E.U8 desc[UR50][R156.64+0x49], R191 ;  /* 0x000049bf9c00e986 */ /* 0x0001e2000c101132 */
[----:B------:R-:W-:Y:S05]  /*8ec0*/  @P5 BRA `(.L_x_245) ;  /* 0x00000000000c5947 */ /* 0x000fea0003800000 */
[----:B------:R-:W0:Y:S02]  /*8ed0*/  LDG.E.U8 R16, desc[UR50][R8.64+0x50] ;  /* 0x0000503208107981 */ /* 0x000e24000c1e1100 */
[----:B0-----:R-:W-:-:S05]  /*8ee0*/  PRMT R15, R16, 0x8880, RZ ;  /* 0x00008880100f7816 */ /* 0x001fca00000000ff */
[----:B------:R-:W-:-:S07]  /*8ef0*/  IMAD R2, R15, R18, RZ ;  /* 0x000000120f027224 */ /* 0x000fce00078e02ff */
.L_x_245:
[----:B------:R-:W-:Y:S05]  /*8f00*/  BSYNC B1 ;  /* 0x0000000000017941 */ /* 0x000fea0003800000 */
.L_x_244:
[----:B0-----:R-:W-:Y:S01]  /*8f10*/  @!P5 IMAD R15, R192, R17, R2 ;  /* 0x00000011c00fd224 */ /* 0x001fe200078e0202 */
[----:B------:R-:W-:Y:S01]  /*8f20*/  BSSY B1, `(.L_x_246) ;  /* 0x0000007000017945 */ /* 0x000fe20003800000 */
[----:B------:R-:W-:-:S03]  /*8f30*/  IMAD.U32 R155, RZ, RZ, UR45 ;  /* 0x0000002dff9b7e24 */ /* 0x000fc6000f8e00ff */
[----:B------:R0:W-:Y:S01]  /*8f40*/  @!P5 STG.E.U8 desc[UR50][R152.64+0x50], R15 ;  /* 0x0000500f9800d986 */ /* 0x0001e2000c101132 */
[----:B------:R-:W-:Y:S05]  /*8f50*/  @P4 BRA `(.L_x_247) ;  /* 0x00000000000c4947 */ /* 0x000fea0003800000 */
[----:B------:R-:W0:Y:S02]  /*8f60*/  LDG.E.U8 R16, desc[UR50][R8.64+0x51] ;  /* 0x0000513208107981 */ /* 0x000e24000c1e1100 */
[----:B0-----:R-:W-:-:S05]  /*8f70*/  PRMT R15, R16, 0x8880, RZ ;  /* 0x00008880100f7816 */ /* 0x001fca00000000ff */
[----:B------:R-:W-:-:S07]  /*8f80*/  IMAD R2, R15, R18, RZ ;  /* 0x000000120f027224 */ /* 0x000fce00078e02ff */
.L_x_247:
[----:B------:R-:W-:Y:S05]  /*8f90*/  BSYNC B1 ;  /* 0x0000000000017941 */ /* 0x000fea0003800000 */
.L_x_246:
[----:B------:R-:W-:Y:S01]  /*8fa0*/  @!P4 IMAD R193, R193, R17, R2 ;  /* 0x00000011c1c1c224 */ /* 0x000fe200078e0202 */
[--C-:B------:R-:W-:Y:S01]  /*8fb0*/  @!P2 IADD3 R154, P5, P6, R155, UR43, R4.reuse ;  /* 0x0000002b9b9aac10 */ /* 0x100fe2000febe004 */
[----:B0-----:R-:W-:Y:S01]  /*8fc0*/  IMAD.U32 R15, RZ, RZ, UR44 ;  /* 0x0000002cff0f7e24 */ /* 0x001fe2000f8e00ff */
[----:B------:R-:W-:Y:S01]  /*8fd0*/  BSSY B1, `(.L_x_248) ;  /* 0x000000b000017945 */ /* 0x000fe20003800000 */
[----:B------:R-:W-:Y:S01]  /*8fe0*/  IMAD.U32 R157, RZ, RZ, UR45 ;  /* 0x0000002dff9d7e24 */ /* 0x000fe2000f8e00ff */
[----:B------:R0:W-:Y:S01]  /*8ff0*/  @!P4 STG.E.U8 desc[UR50][R152.64+0x51], R193 ;  /* 0x000051c19800c986 */ /* 0x0001e2000c101132 */
[----:B------:R-:W-:Y:S01]  /*9000*/  ISETP.LT.OR P4, PT, R0, 0x59, !P0 ;  /* 0x000000590000780c */ /* 0x000fe20004781670 */
[----:B------:R-:W-:Y:S01]  /*9010*/  IMAD.U32 R159, RZ, RZ, UR44 ;  /* 0x0000002cff9f7e24 */ /* 0x000fe2000f8e00ff */
[----:B------:R-:W-:Y:S02]  /*9020*/  @!P2 IADD3.X R155, R15, UR42, R5, P5, P6 ;  /* 0x0000002a0f9bac10 */ /* 0x000fe4000afec405 */
[----:B------:R-:W-:Y:S01]  /*9030*/  @!P3 IADD3 R156, P5, P6, R157, UR43, R4 ;  /* 0x0000002b9d9cbc10 */ /* 0x000fe2000febe004 */
[----:B------:R-:W-:-:S12]  /*9040*/  @P2 BRA `(.L_x_249) ;  /* 0x00000000000c2947 */ /* 0x000fd80003800000 */
[----:B------:R-:W5:Y:S02]  /*9050*/  LDG.E.U8 R16, desc[UR50][R6.64+0x50] ;  /* 0x0000503206107981 */ /* 0x000f64000c1e1100 */
[----:B-----5:R-:W-:-:S05]  /*9060*/  PRMT R15, R16, 0x8880, RZ ;  /* 0x00008880100f7816 */ /* 0x020fca00000000ff */
[----:B------:R-:W-:-:S07]  /*9070*/  IMAD R2, R15, R18, RZ ;  /* 0x000000120f027224 */ /* 0x000fce00078e02ff */
.L_x_249:
[----:B------:R-:W-:Y:S05]  /*9080*/  BSYNC B1 ;  /* 0x0000000000017941 */ /* 0x000fea0003800000 */
.L_x_248:
[----:B------:R-:W-:Y:S01]  /*9090*/  @!P2 IMAD R15, R194, R17, R2 ;  /* 0x00000011c20fa224 */ /* 0x000fe200078e0202 */
[----:B------:R-:W-:Y:S01]  /*90a0*/  BSSY B1, `(.L_x_250) ;  /* 0x0000007000017945 */ /* 0x000fe20003800000 */
[----:B------:R-:W-:-:S03]  /*90b0*/  @!P3 IADD3.X R157, R159, UR42, R5, P5, P6 ;  /* 0x0000002a9f9dbc10 */ /* 0x000fc6000afec405 */
[----:B------:R0:W-:Y:S01]  /*90c0*/  @!P2 STG.E.U8 desc[UR50][R154.64+0x50], R15 ;  /* 0x0000500f9a00a986 */ /* 0x0001e2000c101132 */
[----:B------:R-:W-:Y:S05]  /*90d0*/  @P3 BRA `(.L_x_251) ;  /* 0x00000000000c3947 */ /* 0x000fea0003800000 */
[----:B------:R-:W0:Y:S02]  /*90e0*/  LDG.E.U8 R16, desc[UR50][R6.64+0x51] ;  /* 0x0000513206107981 */ /* 0x000e24000c1e1100 */
[----:B0-----:R-:W-:-:S05]  /*90f0*/  PRMT R15, R16, 0x8880, RZ ;  /* 0x00008880100f7816 */ /* 0x001fca00000000ff */
[----:B------:R-:W-:-:S07]  /*9100*/  IMAD R2, R15, R18, RZ ;  /* 0x000000120f027224 */ /* 0x000fce00078e02ff */
.L_x_251:
[----:B------:R-:W-:Y:S05]  /*9110*/  BSYNC B1 ;  /* 0x0000000000017941 */ /* 0x000fea0003800000 */
.L_x_250:
        /* <DEDUP_REMOVED lines=13> */
.L_x_253:
[----:B------:R-:W-:Y:S05]  /*91f0*/  BSYNC B1 ;  /* 0x0000000000017941 */ /* 0x000fea0003800000 */
.L_x_252:
        /* <DEDUP_REMOVED lines=11> */
[----:B------:R-:W5:Y:S02]  /*92b0*/  LDG.E.U8 R16, desc[UR50][R8.64+0x59] ;  /* 0x0000593208107981 */ /* 0x000f64000c1e1100 */
[----:B-----5:R-:W-:-:S05]  /*92c0*/  PRMT R15, R16, 0x8880, RZ ;  /* 0x00008880100f7816 */ /* 0x020fca00000000ff */
[----:B------:R-:W-:-:S07]  /*92d0*/  IMAD R2, R15, R18, RZ ;  /* 0x000000120f027224 */ /* 0x000fce00078e02ff */
.L_x_255:
[----:B------:R-:W-:Y:S05]  /*92e0*/  BSYNC B1 ;  /* 0x0000000000017941 */ /* 0x000fea0003800000 */
.L_x_254:
[----:B------:R-:W-:Y:S01]  /*92f0*/  @!P2 IMAD R197, R197, R17, R2 ;  /* 0x00000011c5c5a224 */ /* 0x000fe200078e0202 */
[----:B------:R-:W-:Y:S04]  /*9300*/  BSSY B1, `(.L_x_256) ;  /* 0x0000006000017945 */ /* 0x000fe80003800000 */
[----:B------:R0:W-:Y:S01]  /*9310*/  @!P2 STG.E.U8 desc[UR50][R152.64+0x59], R197 ;  /* 0x000059c59800a986 */ /* 0x0001e2000c101132 */
[----:B------:R-:W-:Y:S05]  /*9320*/  @P4 BRA `(.L_x_257) ;  /* 0x00000000000c4947 */ /* 0x000fea0003800000 */
[----:B------:R-:W5:Y:S02]  /*9330*/  LDG.E.U8 R16, desc[UR50][R6.64+0x58] ;  /* 0x0000583206107981 */ /* 0x000f64000c1e1100 */
[----:B-----5:R-:W-:-:S05]  /*9340*/  PRMT R15, R16, 0x8880, RZ ;  /* 0x00008880100f7816 */ /* 0x020fca00000000ff */
[----:B------:R-:W-:-:S07]  /*9350*/  IMAD R2, R15, R18, RZ ;  /* 0x000000120f027224 */ /* 0x000fce00078e02ff */
.L_x_257:
[----:B------:R-:W-:Y:S05]  /*9360*/  BSYNC B1 ;  /* 0x0000000000017941 */ /* 0x000fea0003800000 */
.L_x_256:
[----:B------:R-:W-:Y:S01]  /*9370*/  @!P4 IMAD R15, R198, R17, R2 ;  /* 0x00000011c60fc224 */ /* 0x000fe200078e0202 */
[----:B------:R-:W-:Y:S04]  /*9380*/  BSSY B1, `(.L_x_258) ;  /* 0x0000006000017945 */ /* 0x000fe80003800000 */
[----:B------:R0:W-:Y:S01]  /*9390*/  @!P4 STG.E.U8 desc[UR50][R154.64+0x58], R15 ;  /* 0x0000580f9a00c986 */ /* 0x0001e2000c101132 */
[----:B------:R-:W-:Y:S05]  /*93a0*/  @P3 BRA `(.L_x_259) ;  /* 0x00000000000c3947 */ /* 0x000fea0003800000 */
[----:B------:R-:W0:Y:S02]  /*93b0*/  LDG.E.U8 R16, desc[UR50][R6.64+0x59] ;  /* 0x0000593206107981 */ /* 0x000e24000c1e1100 */
[----:B0-----:R-:W-:-:S05]  /*93c0*/  PRMT R15, R16, 0x8880, RZ ;  /* 0x00008880100f7816 */ /* 0x001fca00000000ff */
[----:B------:R-:W-:-:S07]  /*93d0*/  IMAD R2, R15, R18, RZ ;  /* 0x000000120f027224 */ /* 0x000fce00078e02ff */
.L_x_259:
[----:B------:R-:W-:Y:S05]  /*93e0*/  BSYNC B1 ;  /* 0x0000000000017941 */ /* 0x000fea0003800000 */
.L_x_258:
[----:B------:R-:W-:Y:S01]  /*93f0*/  @!P3 IMAD R199, R199, R17, R2 ;  /* 0x00000011c7c7b224 */ /* 0x000fe200078e0202 */
[----:B------:R-:W-:Y:S04]  /*9400*/  BSSY B1, `(.L_x_260) ;  /* 0x0000006000017945 */ /* 0x000fe80003800000 */
[----:B------:R0:W-:Y:S01]  /*9410*/  @!P3 STG.E.U8 desc[UR50][R156.64+0x59], R199 ;  /* 0x000059c79c00b986 */ /* 0x0001e2000c101132 */
[----:B------:R-:W-:Y:S05]  /*9420*/  @P6 BRA `(.L_x_261) ;  /* 0x00000000000c6947 */ /* 0x000fea0003800000 */
[----:B------:R-:W0:Y:S02]  /*9430*/  LDG.E.U8 R16, desc[UR50][R8.64+0x60] ;  /* 0x0000603208107981 */ /* 0x000e24000c1e1100 */
[----:B0-----:R-:W-:-:S05]  /*9440*/  PRMT R15, R16, 0x8880, RZ ;  /* 0x00008880100f7816 */ /* 0x001fca00000000ff */
[----:B------:R-:W-:-:S07]  /*9450*/  IMAD R2, R15, R18, RZ ;  /* 0x000000120f027224 */ /* 0x000fce00078e02ff */
.L_x_261:
[----:B------:R-:W-:Y:S05]  /*9460*/  BSYNC B1 ;  /* 0x0000000000017941 */ /* 0x000fea0003800000 */
.L_x_260:
        /* <DEDUP_REMOVED lines=12> */
.L_x_263:
[----:B------:R-:W-:Y:S05]  /*9530*/  BSYNC B1 ;  /* 0x0000000000017941 */ /* 0x000fea0003800000 */
.L_x_262:
        /* <DEDUP_REMOVED lines=9> */
.L_x_265:
[----:B------:R-:W-:Y:S05]  /*95d0*/  BSYNC B1 ;  /* 0x0000000000017941 */ /* 0x000fea0003800000 */
.L_x_264:
        /* <DEDUP_REMOVED lines=14> */
.L_x_267:
[----:B------:R-:W-:Y:S05]  /*96c0*/  BSYNC B1 ;  /* 0x0000000000017941 */ /* 0x000fea0003800000 */
.L_x_266:
[----:B------:R-:W-:Y:S01]  /*96d0*/  @!P6 IMAD R203, R203, R17, R2 ;  /* 0x00000011cbcbe224 */ /* 0x000fe200078e0202 */
[----:B------:R-:W-:Y:S04]  /*96e0*/  BSSY B1, `(.L_x_268) ;  /* 0x0000006000017945 */ /* 0x000fe80003800000 */
[----:B------:R0:W-:Y:S01]  /*96f0*/  @!P6 STG.E.U8 desc[UR50][R156.64+0x61], R203 ;  /* 0x000061cb9c00e986 */ /* 0x0001e2000c101132 */
[----:B------:R-:W-:Y:S05]  /*9700*/  @P4 BRA `(.L_x_269) ;  /* 0x00000000000c4947 */ /* 0x000fea0003800000 */
[----:B------:R-:W0:Y:S02]  /*9710*/  LDG.E.U8 R16, desc[UR50][R8.64+0x68] ;  /* 0x0000683208107981 */ /* 0x000e24000c1e1100 */
[----:B0-----:R-:W-:-:S05]  /*9720*/  PRMT R15, R16, 0x8880, RZ ;  /* 0x00008880100f7816 */ /* 0x001fca00000000ff */
[----:B------:R-:W-:-:S07]  /*9730*/  IMAD R2, R15, R18, RZ ;  /* 0x000000120f027224 */ /* 0x000fce00078e02ff */
.L_x_269:
[----:B------:R-:W-:Y:S05]  /*9740*/  BSYNC B1 ;  /* 0x0000000000017941 */ /* 0x000fea0003800000 */
.L_x_268:
        /* <DEDUP_REMOVED lines=8> */
.L_x_271:
[----:B------:R-:W-:Y:S05]  /*97d0*/  BSYNC B1 ;  /* 0x0000000000017941 */ /* 0x000fea0003800000 */
.L_x_270:
        /* <DEDUP_REMOVED lines=14> */
.L_x_273:
[----:B------:R-:W-:Y:S05]  /*98c0*/  BSYNC B1 ;  /* 0x0000000000017941 */ /* 0x000fea0003800000 */
.L_x_272:
        /* <DEDUP_REMOVED lines=8> */
.L_x_275:
[----:B------:R-:W-:Y:S05]  /*9950*/  BSYNC B1 ;  /* 0x0000000000017941 */ /* 0x000fea0003800000 */
.L_x_274:
[----:B------:R-:W-:Y:S01]  /*9960*/  @!P3 IMAD R207, R207, R17, R2 ;  /* 0x00000011cfcfb224 */ /* 0x000fe200078e0202 */
[----:B------:R-:W-:Y:S01]  /*9970*/  BSSY B1, `(.L_x_276) ;  /* 0x000000c000017945 */ /* 0x000fe20003800000 */
[----:B0-----:R-:W-:Y:S01]  /*9980*/  IMAD.U32 R155, RZ, RZ, UR45 ;  /* 0x0000002dff9b7e24 */ /* 0x001fe2000f8e00ff */
[C---:B------:R-:W-:Y:S01]  /*9990*/  ISETP.LT.OR P4, PT, R0.reuse, 0x72, !P0 ;  /* 0x000000720000780c */ /* 0x040fe20004781670 */
[----:B------:R-:W-:Y:S01]  /*99a0*/  IMAD.U32 R159, RZ, RZ, UR44 ;  /* 0x0000002cff9f7e24 */ /* 0x000fe2000f8e00ff */
[----:B------:R0:W-:Y:S01]  /*99b0*/  @!P3 STG.E.U8 desc[UR50][R156.64+0x69], R207 ;  /* 0x000069cf9c00b986 */ /* 0x0001e2000c101132 */
[----:B------:R-:W-:Y:S01]  /*99c0*/  ISETP.LT.OR P3, PT, R0, 0x71, !P1 ;  /* 0x000000710000780c */ /* 0x000fe20004f61670 */
[----:B------:R-:W-:Y:S01]  /*99d0*/  IMAD.U32 R161, RZ, RZ, UR45 ;  /* 0x0000002dffa17e24 */ /* 0x000fe2000f8e00ff */
[----:B------:R-:W-:-:S11]  /*99e0*/  @!P5 IADD3 R154, P2, P6, R155, UR43, R4 ;  /* 0x0000002b9b9adc10 */ /* 0x000fd6000fe5e004 */
[----:B0-----:R-:W-:Y:S05]  /*99f0*/  @P3 BRA `(.L_x_277) ;  /* 0x00000000000c3947 */ /* 0x001fea0003800000 */
[----:B------:R-:W5:Y:S02]  /*9a00*/  LDG.E.U8 R16, desc[UR50][R8.64+0x70] ;  /* 0x0000703208107981 */ /* 0x000f64000c1e1100 */
[----:B-----5:R-:W-:-:S05]  /*9a10*/  PRMT R15, R16, 0x8880, RZ ;  /* 0x00008880100f7816 */ /* 0x020fca00000000ff */
[----:B------:R-:W-:-:S07]  /*9a20*/  IMAD R2, R15, R18, RZ ;  /* 0x000000120f027224 */ /* 0x000fce00078e02ff */
.L_x_277:
[----:B------:R-:W-:Y:S05]  /*9a30*/  BSYNC B1 ;  /* 0x0000000000017941 */ /* 0x000fea0003800000 */
.L_x_276:
[----:B------:R-:W-:Y:S01]  /*9a40*/  @!P3 IMAD R15, R208, R17, R2 ;  /* 0x00000011d00fb224 */ /* 0x000fe200078e0202 */
[--C-:B------:R-:W-:Y:S01]  /*9a50*/  @!P5 IADD3.X R155, R159, UR42, R5.reuse, P2, P6 ;  /* 0x0000002a9f9bdc10 */ /* 0x100fe200097ec405 */
[----:B------:R-:W-:Y:S01]  /*9a60*/  IMAD.U32 R157, RZ, RZ, UR44 ;  /* 0x0000002cff9d7e24 */ /* 0x000fe2000f8e00ff */
[----:B------:R-:W-:Y:S01]  /*9a70*/  @!P4 IADD3 R156, P2, P6, R161, UR43, R4 ;  /* 0x0000002ba19ccc10 */ /* 0x000fe2000fe5e004 */
[----:B------:R-:W-:Y:S01]  /*9a80*/  BSSY B1, `(.L_x_278) ;  /* 0x000000b000017945 */ /* 0x000fe20003800000 */
[----:B------:R0:W-:Y:S01]  /*9a90*/  @!P3 STG.E.U8 desc[UR50][R152.64+0x70], R15 ;  /* 0x0000700f9800b986 */ /* 0x0001e2000c101132 */
[C---:B------:R-:W-:Y:S02]  /*9aa0*/  ISETP.LT.OR P3, PT, R0.reuse, 0x72, !P1 ;  /* 0x000000720000780c */ /* 0x040fe40004f61670 */
[----:B------:R-:W-:Y:S02]  /*9ab0*/  @!P4 IADD3.X R157, R157, UR42, R5, P2, P6 ;  /* 0x0000002a9d9dcc10 */ /* 0x000fe400097ec405 */
[----:B------:R-:W-:-:S02]  /*9ac0*/  ISETP.LT.OR P2, PT, R0, 0x79, !P1 ;  /* 0x000000790000780c */ /* 0x000fc40004f41670 */
[C---:B------:R-:W-:Y:S02]  /*9ad0*/  ISETP.LT.OR P1, PT, R0.reuse, 0x7a, !P1 ;  /* 0x0000007a0000780c */ /* 0x040fe40004f21670 */
[----:B------:R-:W-:-:S05]  /*9ae0*/  ISETP.LT.OR P6, PT, R0, 0x79, !P0 ;  /* 0x000000790000780c */ /* 0x000fca00047c1670 */
[----:B0-----:R-:W-:Y:S08]  /*9af0*/  @P3 BRA `(.L_x_279) ;  /* 0x00000000000c3947 */ /* 0x001ff00003800000 */
[----:B------:R-:W5:Y:S02]  /*9b00*/  LDG.E.U8 R16, desc[UR50][R8.64+0x71] ;  /* 0x0000713208107981 */ /* 0x000f64000c1e1100 */
[----:B-----5:R-:W-:-:S05]  /*9b10*/  PRMT R15, R16, 0x8880, RZ ;  /* 0x00008880100f7816 */ /* 0x020fca00000000ff */
[----:B------:R-:W-:-:S07]  /*9b20*/  IMAD R2, R15, R18, RZ ;  /* 0x000000120f027224 */ /* 0x000fce00078e02ff */
.L_x_279:
[----:B------:R-:W-:Y:S05]  /*9b30*/  BSYNC B1 ;  /* 0x0000000000017941 */ /* 0x000fea0003800000 */
.L_x_278:
[----:B------:R-:W-:Y:S01]  /*9b40*/  @!P3 IMAD R209, R209, R17, R2 ;  /* 0x00000011d1d1b224 */ /* 0x000fe200078e0202 */
[----:B------:R-:W-:Y:S04]  /*9b50*/  BSSY B1, `(.L_x_280) ;  /* 0x0000006000017945 */ /* 0x000fe80003800000 */
[----:B------:R0:W-:Y:S01]  /*9b60*/  @!P3 STG.E.U8 desc[UR50][R152.64+0x71], R209 ;  /* 0x000071d19800b986 */ /* 0x0001e2000c101132 */
[----:B------:R-:W-:Y:S05]  /*9b70*/  @P5 BRA `(.L_x_281) ;  /* 0x00000000000c5947 */ /* 0x000fea0003800000 */
[----:B------:R-:W5:Y:S02]  /*9b80*/  LDG.E.U8 R16, desc[UR50][R6.64+0x70] ;  /* 0x0000703206107981 */ /* 0x000f64000c1e1100 */
[----:B-----5:R-:W-:-:S05]  /*9b90*/  PRMT R15, R16, 0x8880, RZ ;  /* 0x00008880100f7816 */ /* 0x020fca00000000ff */
[----:B------:R-:W-:-:S07]  /*9ba0*/  IMAD R2, R15, R18, RZ ;  /* 0x000000120f027224 */ /* 0x000fce00078e02ff */
.L_x_281:
[----:B------:R-:W-:Y:S05]  /*9bb0*/  BSYNC B1 ;  /* 0x0000000000017941 */ /* 0x000fea0003800000 */
.L_x_280:
[----:B------:R-:W-:Y:S01]  /*9bc0*/  @!P5 IMAD R15, R210, R17, R2 ;  /* 0x00000011d20fd224 */ /* 0x000fe200078e0202 */
[----:B------:R-:W-:Y:S04]  /*9bd0*/  BSSY B1, `(.L_x_282) ;  /* 0x0000006000017945 */ /* 0x000fe80003800000 */
[----:B------:R0:W-:Y:S01]  /*9be0*/  @!P5 STG.E.U8 desc[UR50][R154.64+0x70], R15 ;  /* 0x0000700f9a00d986 */ /* 0x0001e2000c101132 */
[----:B------:R-:W-:Y:S05]  /*9bf0*/  @P4 BRA `(.L_x_283) ;  /* 0x00000000000c4947 */ /* 0x000fea0003800000 */
[----:B------:R-:W0:Y:S02]  /*9c00*/  LDG.E.U8 R16, desc[UR50][R6.64+0x71] ;  /* 0x0000713206107981 */ /* 0x000e24000c1e1100 */
[----:B0-----:R-:W-:-:S05]  /*9c10*/  PRMT R15, R16, 0x8880, RZ ;  /* 0x00008880100f7816 */ /* 0x001fca00000000ff */
[----:B------:R-:W-:-:S07]  /*9c20*/  IMAD R2, R15, R18, RZ ;  /* 0x000000120f027224 */ /* 0x000fce00078e02ff */
.L_x_283:
[----:B------:R-:W-:Y:S05]  /*9c30*/  BSYNC B1 ;  /* 0x0000000000017941 */ /* 0x000fea0003800000 */
.L_x_282:
[----:B------:R-:W-:Y:S01]  /*9c40*/  @!P4 IMAD R211, R211, R17, R2 ;  /* 0x00000011d3d3c224 */ /* 0x000fe200078e0202 */
[----:B------:R-:W-:Y:S04]  /*9c50*/  BSSY B1, `(.L_x_284) ;  /* 0x0000006000017945 */ /* 0x000fe80003800000 */
[----:B------:R0:W-:Y:S01]  /*9c60*/  @!P4 STG.E.U8 desc[UR50][R156.64+0x71], R211 ;  /* 0x000071d39c00c986 */ /* 0x0001e2000c101132 */
[----:B------:R-:W-:Y:S05]  /*9c70*/  @P2 BRA `(.L_x_285) ;  /* 0x00000000000c2947 */ /* 0x000fea0003800000 */
[----:B------:R-:W0:Y:S02]  /*9c80*/  LDG.E.U8 R16, desc[UR50][R8.64+0x78] ;  /* 0x0000783208107981 */ /* 0x000e24000c1e1100 */
[----:B0-----:R-:W-:-:S05]  /*9c90*/  PRMT R15, R16, 0x8880, RZ ;  /* 0x00008880100f7816 */ /* 0x001fca00000000ff */
[----:B------:R-:W-:-:S07]  /*9ca0*/  IMAD R2, R15, R18, RZ ;  /* 0x000000120f027224 */ /* 0x000fce00078e02ff */
.L_x_285:
[----:B------:R-:W-:Y:S05]  /*9cb0*/  BSYNC B1 ;  /* 0x0000000000017941 */ /* 0x000fea0003800000 */
.L_x_284:
        /* <DEDUP_REMOVED lines=8> */
.L_x_287:
[----:B------:R-:W-:Y:S05]  /*9d40*/  BSYNC B1 ;  /* 0x0000000000017941 */ /* 0x000fea0003800000 */
.L_x_286:
[----:B------:R-:W-:Y:S01]  /*9d50*/  @!P1 IMAD R213, R213, R17, R2 ;  /* 0x00000011d5d59224 */ /* 0x000fe200078e0202 */
[----:B------:R-:W-:Y:S01]  /*9d60*/  IADD3 R157, P2, R3, 0x100, RZ ;  /* 0x00000100039d7810 */ /* 0x000fe20007f5e0ff */
[----:B------:R-:W-:Y:S01]  /*9d70*/  IMAD.U32 R9, RZ, RZ, UR44 ;  /* 0x0000002cff097e24 */ /* 0x000fe2000f8e00ff */
[----:B------:R-:W-:Y:S01]  /*9d80*/  @!P6 IADD3 R8, P3, P4, R155, UR43, R4 ;  /* 0x0000002b9b08ec10 */ /* 0x000fe2000fc7e004 */
[----:B------:R-:W-:Y:S01]  /*9d90*/  BSSY B1, `(.L_x_288) ;  /* 0x0000009000017945 */ /* 0x000fe20003800000 */
[----:B------:R0:W-:Y:S01]  /*9da0*/  @!P1 STG.E.U8 desc[UR50][R152.64+0x79], R213 ;  /* 0x000079d598009986 */ /* 0x0001e2000c101132 */
[----:B------:R-:W-:Y:S01]  /*9db0*/  ISETP.LT.OR P0, PT, R0, 0x7a, !P0 ;  /* 0x0000007a0000780c */ /* 0x000fe20004701670 */
[----:B------:R-:W-:Y:S01]  /*9dc0*/  IMAD.X R155, RZ, RZ, UR7, P2 ;  /* 0x00000007ff9b7e24 */ /* 0x000fe200090e06ff */
[----:B------:R-:W-:Y:S01]  /*9dd0*/  @!P6 IADD3.X R9, R9, UR42, R5, P3, P4 ;  /* 0x0000002a0909ec10 */ /* 0x000fe20009fe8405 */
[----:B------:R-:W-:Y:S10]  /*9de0*/  @P6 BRA `(.L_x_289) ;  /* 0x00000000000c6947 */ /* 0x000ff40003800000 */
[----:B------:R-:W0:Y:S02]  /*9df0*/  LDG.E.U8 R16, desc[UR50][R6.64+0x78] ;  /* 0x0000783206107981 */ /* 0x000e24000c1e1100 */
[----:B0-----:R-:W-:-:S05]  /*9e00*/  PRMT R15, R16, 0x8880, RZ ;  /* 0x00008880100f7816 */ /* 0x001fca00000000ff */
[----:B------:R-:W-:-:S07]  /*9e10*/  IMAD R2, R15, R18, RZ ;  /* 0x000000120f027224 */ /* 0x000fce00078e02ff */
.L_x_289:
[----:B------:R-:W-:Y:S05]  /*9e20*/  BSYNC B1 ;  /* 0x0000000000017941 */ /* 0x000fea0003800000 */
.L_x_288:
[----:B0-----:R-:W-:Y:S01]  /*9e30*/  @!P6 IMAD R15, R214, R17, R2 ;  /* 0x00000011d60fe224 */ /* 0x001fe200078e0202 */
[----:B------:R-:W-:Y:S01]  /*9e40*/  BSSY B1, `(.L_x_290) ;  /* 0x0000008000017945 */ /* 0x000fe20003800000 */
[----:B-1234-:R-:W-:Y:S02]  /*9e50*/  IMAD.U32 R153, RZ, RZ, UR45 ;  /* 0x0000002dff997e24 */ /* 0x01efe4000f8e00ff */
[----:B------:R-:W-:Y:S01]  /*9e60*/  IMAD R152, R155, R10, RZ ;  /* 0x0000000a9b987224 */ /* 0x000fe200078e02ff */
[----:B------:R0:W-:Y:S01]  /*9e70*/  @!P6 STG.E.U8 desc[UR50][R8.64+0x78], R15 ;  /* 0x0000780f0800e986 */ /* 0x0001e2000c101132 */
[----:B------:R-:W-:Y:S05]  /*9e80*/  @P0 BRA `(.L_x_291) ;  /* 0x00000000000c0947 */ /* 0x000fea0003800000 */
[----:B------:R-:W0:Y:S02]  /*9e90*/  LDG.E.U8 R16, desc[UR50][R6.64+0x79] ;  /* 0x0000793206107981 */ /* 0x000e24000c1e1100 */
[----:B0-----:R-:W-:-:S05]  /*9ea0*/  PRMT R9, R16, 0x8880, RZ ;  /* 0x0000888010097816 */ /* 0x001fca00000000ff */
[----:B------:R-:W-:-:S07]  /*9eb0*/  IMAD R2, R9, R18, RZ ;  /* 0x0000001209027224 */ /* 0x000fce00078e02ff */
.L_x_291:
[----:B------:R-:W-:Y:S05]  /*9ec0*/  BSYNC B1 ;  /* 0x0000000000017941 */ /* 0x000fea0003800000 */
.L_x_290:
[----:B0-----:R-:W-:Y:S01]  /*9ed0*/  IMAD.U32 R9, RZ, RZ, UR44 ;  /* 0x0000002cff097e24 */ /* 0x001fe2000f8e00ff */
[----:B------:R-:W-:Y:S01]  /*9ee0*/  @!P0 IADD3 R8, P4, P5, R153, UR43, R4 ;  /* 0x0000002b99088c10 */ /* 0x000fe2000fd9e004 */
[----:B------:R-:W-:Y:S01]  /*9ef0*/  @!P0 IMAD R215, R215, R17, R2 ;  /* 0x00000011d7d78224 */ /* 0x000fe200078e0202 */
[----:B------:R-:W-:Y:S01]  /*9f00*/  ISETP.GE.AND P1, PT, R14, 0x101, PT ;  /* 0x000001010e00780c */ /* 0x000fe20003f26270 */
[----:B------:R-:W-:Y:S01]  /*9f10*/  IMAD.WIDE.U32 R6, R157, R10, R20 ;  /* 0x0000000a9d067225 */ /* 0x000fe200078e0014 */
[----:B------:R-:W-:Y:S01]  /*9f20*/  @!P0 IADD3.X R9, R9, UR42, R5, P4, P5 ;  /* 0x0000002a09098c10 */ /* 0x000fe2000a7ea405 */
[----:B------:R-:W-:Y:S01]  /*9f30*/  BSSY B1, `(.L_x_292) ;  /* 0x000000c000017945 */ /* 0x000fe20003800000 */
[----:B------:R-:W-:Y:S01]  /*9f40*/  ISETP.LT.OR P2, PT, R0, 0x1, !P1 ;  /* 0x000000010000780c */ /* 0x000fe20004f41670 */
[----:B------:R-:W-:Y:S01]  /*9f50*/  IMAD R155, R157, R11, R152 ;  /* 0x0000000b9d9b7224 */ /* 0x000fe200078e0298 */
[----:B------:R-:W-:Y:S01]  /*9f60*/  IADD3 R6, P3, R6, R12, RZ ;  /* 0x0000000c06067210 */ /* 0x000fe20007f7e0ff */
[----:B------:R0:W-:Y:S03]  /*9f70*/  @!P0 STG.E.U8 desc[UR50][R8.64+0x79], R215 ;  /* 0x000079d708008986 */ /* 0x0001e6000c101132 */
[----:B------:R-:W-:-:S02]  /*9f80*/  IADD3.X R7, R13, R7, R155, P3, !PT ;  /* 0x000000070d077210 */ /* 0x000fc40001ffe49b */
[----:B------:R-:W-:-:S04]  /*9f90*/  IADD3 R152, P3, R4, UR47, RZ ;  /* 0x0000002f04987c10 */ /* 0x000fc8000ff7e0ff */
[----:B------:R-:W-:Y:S01]  /*9fa0*/  IADD3.X R153, R5, UR46, RZ, P3, !PT ;  /* 0x0000002e05997c10 */ /* 0x000fe20009ffe4ff */
[----:B------:R-:W-:Y:S08]  /*9fb0*/  @P2 BRA `(.L_x_293) ;  /* 0x00000000000c2947 */ /* 0x000ff00003800000 */
[----:B------:R-:W0:Y:S02]  /*9fc0*/  LDG.E.U8 R16, desc[UR50][R6.64] ;  /* 0x0000003206107981 */ /* 0x000e24000c1e1100 */
[----:B0-----:R-:W-:-:S05]  /*9fd0*/  PRMT R9, R16, 0x8880, RZ ;  /* 0x0000888010097816 */ /* 0x001fca00000000ff */
[----:B------:R-:W-:-:S07]  /*9fe0*/  IMAD R2, R9, R18, RZ ;  /* 0x0000001209027224 */ /* 0x000fce00078e02ff */
.L_x_293:
[----:B------:R-:W-:Y:S05]  /*9ff0*/  BSYNC B1 ;  /* 0x0000000000017941 */ /* 0x000fea0003800000 */
.L_x_292:
[----:B------:R-:W-:Y:S01]  /*a000*/  ISETP.LT.OR P3, PT, R0, 0x2, !P1 ;  /* 0x000000020000780c */ /* 0x000fe20004f61670 */
[----:B------:R-:W-:Y:S01]  /*a010*/  @!P2 IMAD R15, R88, R17, R2 ;  /* 0x00000011580fa224 */ /* 0x000fe200078e0202 */
[----:B------:R-:W-:Y:S01]  /*a020*/  ISETP.GE.AND P0, PT, R14, 0x109, PT ;  /* 0x000001090e00780c */ /* 0x000fe20003f06270 */
[----:B0-----:R-:W-:Y:S01]  /*a030*/  IMAD.WIDE.U32 R8, R157, R10, R216 ;  /* 0x0000000a9d087225 */ /* 0x001fe200078e00d8 */
[----:B------:R-:W-:Y:S02]  /*a040*/  BSSY B1, `(.L_x_294) ;  /* 0x000000a000017945 */ /* 0x000fe40003800000 */
[----:B------:R0:W-:Y:S01]  /*a050*/  @!P2 STG.E.U8 desc[UR50][R152.64], R15 ;  /* 0x0000000f9800a986 */ /* 0x0001e2000c101132 */
[C---:B------:R-:W-:Y:S01]  /*a060*/  ISETP.LT.OR P2, PT, R0.reuse, 0x1, !P0 ;  /* 0x000000010000780c */ /* 0x040fe20004741670 */
[----:B------:R-:W-:Y:S01]  /*a070*/  IMAD.IADD R88, R155, 0x1, R9 ;  /* 0x000000019b587824 */ /* 0x000fe200078e0209 */
[----:B------:R-:W-:Y:S02]  /*a080*/  ISETP.LT.OR P5, PT, R0, 0x2, !P0 ;  /* 0x000000020000780c */ /* 0x000fe400047a1670 */
[----:B------:R-:W-:-:S02]  /*a090*/  IADD3 R8, P4, P6, R22, R12, R8 ;  /* 0x0000000c16087210 */ /* 0x000fc40007e9e008 */
[----:B------:R-:W-:Y:S11]  /*a0a0*/  @P3 BRA `(.L_x_295) ;  /* 0x00000000000c3947 */ /* 0x000ff60003800000 */
[----:B------:R-:W0:Y:S02]  /*a0b0*/  LDG.E.U8 R16, desc[UR50][R6.64+0x1] ;  /* 0x0000013206107981 */ /* 0x000e24000c1e1100 */
[----:B0-----:R-:W-:-:S05]  /*a0c0*/  PRMT R15, R16, 0x8880, RZ ;  /* 0x00008880100f7816 */ /* 0x001fca00000000ff */
[----:B------:R-:W-:-:S07]  /*a0d0*/  IMAD R2, R15, R18, RZ ;  /* 0x000000120f027224 */ /* 0x000fce00078e02ff */
.L_x_295:
[----:B------:R-:W-:Y:S05]  /*a0e0*/  BSYNC B1 ;  /* 0x0000000000017941 */ /* 0x000fea0003800000 */
.L_x_294:
[----:B0-----:R-:W-:Y:S01]  /*a0f0*/  @!P3 IMAD R15, R89, R17, R2 ;  /* 0x00000011590fb224 */ /* 0x001fe200078e0202 */
        /* <DEDUP_REMOVED lines=9> */
.L_x_297:
[----:B------:R-:W-:Y:S05]  /*a190*/  BSYNC B1 ;  /* 0x0000000000017941 */ /* 0x000fea0003800000 */
.L_x_296:
        /* <DEDUP_REMOVED lines=13> */
.L_x_299:
[----:B------:R-:W-:Y:S05]  /*a270*/  BSYNC B1 ;  /* 0x0000000000017941 */ /* 0x000fea0003800000 */
.L_x_298:
[----:B------:R-:W-:Y:S01]  /*a280*/  @!P5 IMAD R91, R91, R17, R2 ;  /* 0x000000115b5bd224 */ /* 0x000fe200078e0202 */
[----:B------:R-:W-:Y:S04]  /*a290*/  BSSY B1, `(.L_x_300) ;  /* 0x0000006000017945 */ /* 0x000fe80003800000 */
[----:B------:R1:W-:Y:S01]  /*a2a0*/  @!P5 STG.E.U8 desc[UR50][R154.64+0x1], R91 ;  /* 0x0000015b9a00d986 */ /* 0x0003e2000c101132 */
[----:B------:R-:W-:Y:S05]  /*a2b0*/  @P6 BRA `(.L_x_301) ;  /* 0x00000000000c6947 */ /* 0x000fea0003800000 */
[----:B------:R-:W0:Y:S02]  /*a2c0*/  LDG.E.U8 R16, desc[UR50][R6.64+0x8] ;  /* 0x0000083206107981 */ /* 0x000e24000c1e1100 */
[----:B0-----:R-:W-:-:S05]  /*a2d0*/  PRMT R15, R16, 0x8880, RZ ;  /* 0x00008880100f7816 */ /* 0x001fca00000000ff */
[----:B------:R-:W-:-:S07]  /*a2e0*/  IMAD R2, R15, R18, RZ ;  /* 0x000000120f027224 */ /* 0x000fce00078e02ff */
.L_x_301:
[----:B------:R-:W-:Y:S05]  /*a2f0*/  BSYNC B1 ;  /* 0x0000000000017941 */ /* 0x000fea0003800000 */
.L_x_300:
        /* <DEDUP_REMOVED lines=9> */
.L_x_303:
[----:B------:R-:W-:Y:S05]  /*a390*/  BSYNC B1 ;  /* 0x0000000000017941 */ /* 0x000fea0003800000 */
.L_x_302:
        /* <DEDUP_REMOVED lines=13> */
.L_x_305:
[----:B------:R-:W-:Y:S05]  /*a470*/  BSYNC B1 ;  /* 0x0000000000017941 */ /* 0x000fea0003800000 */
.L_x_304:
        /* <DEDUP_REMOVED lines=8> */
.L_x_307:
[----:B------:R-:W-:Y:S05]  /*a500*/  BSYNC B1 ;  /* 0x0000000000017941 */ /* 0x000fea0003800000 */
.L_x_306:
        /* <DEDUP_REMOVED lines=13> */
.L_x_309:
[----:B------:R-:W-:Y:S05]  /*a5e0*/  BSYNC B1 ;  /* 0x0000000000017941 */ /* 0x000fea0003800000 */
.L_x_308:
        /* <DEDUP_REMOVED lines=14> */
.L_x_311:
[----:B------:R-:W-:Y:S05]  /*a6d0*/  BSYNC B1 ;  /* 0x0000000000017941 */ /* 0x000fea0003800000 */
.L_x_310:
[----:B------:R-:W-:Y:S01]  /*a6e0*/  @!P2 IMAD R97, R97, R17, R2 ;  /* 0x000000116161a224 */ /* 0x000fe200078e0202 */
[----:B------:R-:W-:Y:S04]  /*a6f0*/  BSSY B1, `(.L_x_312) ;  /* 0x0000006000017945 */ /* 0x000fe80003800000 */
[----:B------:R0:W-:Y:S01]  /*a700*/  @!P2 STG.E.U8 desc[UR50][R88.64+0x11], R97 ;  /* 0x000011615800a986 */ /* 0x0001e2000c101132 */
[----:B------:R-:W-:Y:S05]  /*a710*/  @P5 BRA `(.L_x_313) ;  /* 0x00000000000c5947 */ /* 0x000fea0003800000 */
[----:B------:R-:W2:Y:S02]  /*a720*/  LDG.E.U8 R16, desc[UR50][R8.64+0x10] ;  /* 0x0000103208107981 */ /* 0x000ea4000c1e1100 */
[----:B--2---:R-:W-:-:S05]  /*a730*/  PRMT R15, R16, 0x8880, RZ ;  /* 0x00008880100f7816 */ /* 0x004fca00000000ff */
[----:B------:R-:W-:-:S07]  /*a740*/  IMAD R2, R15, R18, RZ ;  /* 0x000000120f027224 */ /* 0x000fce00078e02ff */
.L_x_313:
[----:B------:R-:W-:Y:S05]  /*a750*/  BSYNC B1 ;  /* 0x0000000000017941 */ /* 0x000fea0003800000 */
.L_x_312:
[----:B------:R-:W-:Y:S01]  /*a760*/  @!P5 IMAD R15, R98, R17, R2 ;  /* 0x00000011620fd224 */ /* 0x000fe200078e0202 */
[----:B------:R-:W-:Y:S04]  /*a770*/  BSSY B1, `(.L_x_314) ;  /* 0x0000006000017945 */ /* 0x000fe80003800000 */
[----:B------:R1:W-:Y:S01]  /*a780*/  @!P5 STG.E.U8 desc[UR50][R90.64+0x10], R15 ;  /* 0x0000100f5a00d986 */ /* 0x0003e2000c101132 */
[----:B------:R-:W-:Y:S05]  /*a790*/  @P3 BRA `(.L_x_315) ;  /* 0x00000000000c3947 */ /* 0x000fea0003800000 */
[----:B------:R-:W1:Y:S02]  /*a7a0*/  LDG.E.U8 R16, desc[UR50][R8.64+0x11] ;  /* 0x0000113208107981 */ /* 0x000e64000c1e1100 */
[----:B-1----:R-:W-:-:S05]  /*a7b0*/  PRMT R15, R16, 0x8880, RZ ;  /* 0x00008880100f7816 */ /* 0x002fca00000000ff */
[----:B------:R-:W-:-:S07]  /*a7c0*/  IMAD R2, R15, R18, RZ ;  /* 0x000000120f027224 */ /* 0x000fce00078e02ff */
.L_x_315:
[----:B------:R-:W-:Y:S05]  /*a7d0*/  BSYNC B1 ;  /* 0x0000000000017941 */ /* 0x000fea0003800000 */
.L_x_314:
[----:B------:R-:W-:Y:S01]  /*a7e0*/  @!P3 IMAD R99, R99, R17, R2 ;  /* 0x000000116363b224 */ /* 0x000fe200078e0202 */
[----:B------:R-:W-:Y:S04]  /*a7f0*/  BSSY B1, `(.L_x_316) ;  /* 0x0000006000017945 */ /* 0x000fe80003800000 */
[----:B------:R2:W-:Y:S01]  /*a800*/  @!P3 STG.E.U8 desc[UR50][R92.64+0x11], R99 ;  /* 0x000011635c00b986 */ /* 0x0005e2000c101132 */
[----:B------:R-:W-:Y:S05]  /*a810*/  @P6 BRA `(.L_x_317) ;  /* 0x00000000000c6947 */ /* 0x000fea0003800000 */
[----:B------:R-:W1:Y:S02]  /*a820*/  LDG.E.U8 R16, desc[UR50][R6.64+0x18] ;  /* 0x0000183206107981 */ /* 0x000e64000c1e1100 */
[----:B-1----:R-:W-:-:S05]  /*a830*/  PRMT R15, R16, 0x8880, RZ ;  /* 0x00008880100f7816 */ /* 0x002fca00000000ff */
[----:B------:R-:W-:-:S07]  /*a840*/  IMAD R2, R15, R18, RZ ;  /* 0x000000120f027224 */ /* 0x000fce00078e02ff */
.L_x_317:
[----:B------:R-:W-:Y:S05]  /*a850*/  BSYNC B1 ;  /* 0x0000000000017941 */ /* 0x000fea0003800000 */
.L_x_316:
        /* <DEDUP_REMOVED lines=12> */
.L_x_319:
[----:B------:R-:W-:Y:S05]  /*a920*/  BSYNC B1 ;  /* 0x0000000000017941 */ /* 0x000fea0003800000 */
.L_x_318:
        /* <DEDUP_REMOVED lines=9> */
.L_x_321:
[----:B------:R-:W-:Y:S05]  /*a9c0*/  BSYNC B1 ;  /* 0x0000000000017941 */ /* 0x000fea0003800000 */
.L_x_320:
        /* <DEDUP_REMOVED lines=14> */
.L_x_323:
[----:B------:R-:W-:Y:S05]  /*aab0*/  BSYNC B1 ;  /* 0x0000000000017941 */ /* 0x000fea0003800000 */
.L_x_322:
[----:B------:R-:W-:Y:S01]  /*aac0*/  @!P6 IMAD R103, R103, R17, R2 ;  /* 0x000000116767e224 */ /* 0x000fe200078e0202 */
[----:B------:R-:W-:Y:S04]  /*aad0*/  BSSY B1, `(.L_x_324) ;  /* 0x0000006000017945 */ /* 0x000fe80003800000 */
[----:B------:R3:W-:Y:S01]  /*aae0*/  @!P6 STG.E.U8 desc[UR50][R92.64+0x19], R103 ;  /* 0x000019675c00e986 */ /* 0x0007e2000c101132 */
[----:B------:R-:W-:Y:S05]  /*aaf0*/  @P5 BRA `(.L_x_325) ;  /* 0x00000000000c5947 */ /* 0x000fea0003800000 */
[----:B------:R-:W1:Y:S02]  /*ab00*/  LDG.E.U8 R16, desc[UR50][R6.64+0x20] ;  /* 0x0000203206107981 */ /* 0x000e64000c1e1100 */
[----:B-1----:R-:W-:-:S05]  /*ab10*/  PRMT R15, R16, 0x8880, RZ ;  /* 0x00008880100f7816 */ /* 0x002fca00000000ff */
[----:B------:R-:W-:-:S07]  /*ab20*/  IMAD R2, R15, R18, RZ ;  /* 0x000000120f027224 */ /* 0x000fce00078e02ff */
.L_x_325:
[----:B------:R-:W-:Y:S05]  /*ab30*/  BSYNC B1 ;  /* 0x0000000000017941 */ /* 0x000fea0003800000 */
.L_x_324:
        /* <DEDUP_REMOVED lines=8> */
.L_x_327:
[----:B------:R-:W-:Y:S05]  /*abc0*/  BSYNC B1 ;  /* 0x0000000000017941 */ /* 0x000fea0003800000 */
.L_x_326:
        /* <DEDUP_REMOVED lines=14> */
.L_x_329:
[----:B------:R-:W-:Y:S05]  /*acb0*/  BSYNC B1 ;  /* 0x0000000000017941 */ /* 0x000fea0003800000 */
.L_x_328:
        /* <DEDUP_REMOVED lines=8> */
.L_x_331:
[----:B------:R-:W-:Y:S05]  /*ad40*/  BSYNC B1 ;  /* 0x0000000000017941 */ /* 0x000fea0003800000 */
.L_x_330:
        /* <DEDUP_REMOVED lines=13> */
.L_x_333:
[----:B------:R-:W-:Y:S05]  /*ae20*/  BSYNC B1 ;  /* 0x0000000000017941 */ /* 0x000fea0003800000 */
.L_x_332:
        /* <DEDUP_REMOVED lines=14> */
.L_x_335:
[----:B------:R-:W-:Y:S05]  /*af10*/  BSYNC B1 ;  /* 0x0000000000017941 */ /* 0x000fea0003800000 */
.L_x_334:
[----:B------:R-:W-:Y:S01]  /*af20*/  @!P2 IMAD R109, R109, R17, R2 ;  /* 0x000000116d6da224 */ /* 0x000fe200078e0202 */
[----:B------:R-:W-:Y:S04]  /*af30*/  BSSY B1, `(.L_x_336) ;  /* 0x0000006000017945 */ /* 0x000fe80003800000 */
[----:B------:R0:W-:Y:S01]  /*af40*/  @!P2 STG.E.U8 desc[UR50][R88.64+0x29], R109 ;  /* 0x0000296d5800a986 */ /* 0x0001e2000c101132 */
[----:B------:R-:W-:Y:S05]  /*af50*/  @P4 BRA `(.L_x_337) ;  /* 0x00000000000c4947 */ /* 0x000fea0003800000 */
[----:B------:R-:W3:Y:S02]  /*af60*/  LDG.E.U8 R16, desc[UR50][R8.64+0x28] ;  /* 0x0000283208107981 */ /* 0x000ee4000c1e1100 */
[----:B---3--:R-:W-:-:S05]  /*af70*/  PRMT R15, R16, 0x8880, RZ ;  /* 0x00008880100f7816 */ /* 0x008fca00000000ff */
[----:B------:R-:W-:-:S07]  /*af80*/  IMAD R2, R15, R18, RZ ;  /* 0x000000120f027224 */ /* 0x000fce00078e02ff */
.L_x_337:
[----:B------:R-:W-:Y:S05]  /*af90*/  BSYNC B1 ;  /* 0x0000000000017941 */ /* 0x000fea0003800000 */
.L_x_336:
[----:B------:R-:W-:Y:S01]  /*afa0*/  @!P4 IMAD R15, R110, R17, R2 ;  /* 0x000000116e0fc224 */ /* 0x000fe200078e0202 */
[----:B------:R-:W-:Y:S04]  /*afb0*/  BSSY B1, `(.L_x_338) ;  /* 0x0000006000017945 */ /* 0x000fe80003800000 */
[----:B------:R3:W-:Y:S01]  /*afc0*/  @!P4 STG.E.U8 desc[UR50][R90.64+0x28], R15 ;  /* 0x0000280f5a00c986 */ /* 0x0007e2000c101132 */
[----:B------:R-:W-:Y:S05]  /*afd0*/  @P3 BRA `(.L_x_339) ;  /* 0x00000000000c3947 */ /* 0x000fea0003800000 */
[----:B------:R-:W3:Y:S02]  /*afe0*/  LDG.E.U8 R16, desc[UR50][R8.64+0x29] ;  /* 0x0000293208107981 */ /* 0x000ee4000c1e1100 */
[----:B---3--:R-:W-:-:S05]  /*aff0*/  PRMT R15, R16, 0x8880, RZ ;  /* 0x00008880100f7816 */ /* 0x008fca00000000ff */
[----:B------:R-:W-:-:S07]  /*b000*/  IMAD R2, R15, R18, RZ ;  /* 0x000000120f027224 */ /* 0x000fce00078e02ff */
.L_x_339:
[----:B------:R-:W-:Y:S05]  /*b010*/  BSYNC B1 ;  /* 0x0000000000017941 */ /* 0x000fea0003800000 */
.L_x_338:
[----:B------:R-:W-:Y:S01]  /*b020*/  @!P3 IMAD R111, R111, R17, R2 ;  /* 0x000000116f6fb224 */ /* 0x000fe200078e0202 */
[----:B------:R-:W-:Y:S04]  /*b030*/  BSSY B1, `(.L_x_340) ;  /* 0x0000006000017945 */ /* 0x000fe80003800000 */
[----:B------:R4:W-:Y:S01]  /*b040*/  @!P3 STG.E.U8 desc[UR50][R92.64+0x29], R111 ;  /* 0x0000296f5c00b986 */ /* 0x0009e2000c101132 */
[----:B------:R-:W-:Y:S05]  /*b050*/  @P6 BRA `(.L_x_341) ;  /* 0x00000000000c6947 */ /* 0x000fea0003800000 */
[----:B------:R-:W3:Y:S02]  /*b060*/  LDG.E.U8 R16, desc[UR50][R6.64+0x30] ;  /* 0x0000303206107981 */ /* 0x000ee4000c1e1100 */
[----:B---3--:R-:W-:-:S05]  /*b070*/  PRMT R15, R16, 0x8880, RZ ;  /* 0x00008880100f7816 */ /* 0x008fca00000000ff */
[----:B------:R-:W-:-:S07]  /*b080*/  IMAD R2, R15, R18, RZ ;  /* 0x000000120f027224 */ /* 0x000fce00078e02ff */
.L_x_341:
[----:B------:R-:W-:Y:S05]  /*b090*/  BSYNC B1 ;  /* 0x0000000000017941 */ /* 0x000fea0003800000 */
.L_x_340:
        /* <DEDUP_REMOVED lines=12> */
.L_x_343:
[----:B------:R-:W-:Y:S05]  /*b160*/  BSYNC B1 ;  /* 0x0000000000017941 */ /* 0x000fea0003800000 */
.L_x_342:
        /* <DEDUP_REMOVED lines=9> */
.L_x_345:
[----:B------:R-:W-:Y:S05]  /*b200*/  BSYNC B1 ;  /* 0x0000000000017941 */ /* 0x000fea0003800000 */
.L_x_344:
        /* <DEDUP_REMOVED lines=14> */
.L_x_347:
[----:B------:R-:W-:Y:S05]  /*b2f0*/  BSYNC B1 ;  /* 0x0000000000017941 */ /* 0x000fea0003800000 */
.L_x_346:
[----:B------:R-:W-:Y:S01]  /*b300*/  @!P6 IMAD R115, R115, R17, R2 ;  /* 0x000000117373e224 */ /* 0x000fe200078e0202 */
[----:B------:R-:W-:Y:S04]  /*b310*/  BSSY B1, `(.L_x_348) ;  /* 0x0000006000017945 */ /* 0x000fe80003800000 */
[----:B------:R0:W-:Y:S01]  /*b320*/  @!P6 STG.E.U8 desc[UR50][R92.64+0x31], R115 ;  /* 0x000031735c00e986 */ /* 0x0001e2000c101132 */
[----:B------:R-:W-:Y:S05]  /*b330*/  @P5 BRA `(.L_x_349) ;  /* 0x00000000000c5947 */ /* 0x000fea0003800000 */
[----:B------:R-:W3:Y:S02]  /*b340*/  LDG.E.U8 R16, desc[UR50][R6.64+0x38] ;  /* 0x0000383206107981 */ /* 0x000ee4000c1e1100 */
[----:B---3--:R-:W-:-:S05]  /*b350*/  PRMT R15, R16, 0x8880, RZ ;  /* 0x00008880100f7816 */ /* 0x008fca00000000ff */
[----:B------:R-:W-:-:S07]  /*b360*/  IMAD R2, R15, R18, RZ ;  /* 0x000000120f027224 */ /* 0x000fce00078e02ff */
.L_x_349:
[----:B------:R-:W-:Y:S05]  /*b370*/  BSYNC B1 ;  /* 0x0000000000017941 */ /* 0x000fea0003800000 */
.L_x_348:
        /* <DEDUP_REMOVED lines=8> */
.L_x_351:
[----:B------:R-:W-:Y:S05]  /*b400*/  BSYNC B1 ;  /* 0x0000000000017941 */ /* 0x000fea0003800000 */
.L_x_350:
        /* <DEDUP_REMOVED lines=14> */
.L_x_353:
[----:B------:R-:W-:Y:S05]  /*b4f0*/  BSYNC B1 ;  /* 0x0000000000017941 */ /* 0x000fea0003800000 */
.L_x_352:
        /* <DEDUP_REMOVED lines=8> */
.L_x_355:
[----:B------:R-:W-:Y:S05]  /*b580*/  BSYNC B1 ;  /* 0x0000000000017941 */ /* 0x000fea0003800000 */
.L_x_354:
        /* <DEDUP_REMOVED lines=13> */
.L_x_357:
[----:B------:R-:W-:Y:S05]  /*b660*/  BSYNC B1 ;  /* 0x0000000000017941 */ /* 0x000fea0003800000 */
.L_x_356:
        /* <DEDUP_REMOVED lines=14> */
.L_x_359:
[----:B------:R-:W-:Y:S05]  /*b750*/  BSYNC B1 ;  /* 0x0000000000017941 */ /* 0x000fea0003800000 */
.L_x_358:
[----:B------:R-:W-:Y:S01]  /*b760*/  @!P2 IMAD R121, R121, R17, R2 ;  /* 0x000000117979a224 */ /* 0x000fe200078e0202 */
[----:B------:R-:W-:Y:S04]  /*b770*/  BSSY B1, `(.L_x_360) ;  /* 0x0000006000017945 */ /* 0x000fe80003800000 */
[----:B------:R3:W-:Y:S01]  /*b780*/  @!P2 STG.E.U8 desc[UR50][R88.64+0x41], R121 ;  /* 0x000041795800a986 */ /* 0x0007e2000c101132 */
[----:B------:R-:W-:Y:S05]  /*b790*/  @P4 BRA `(.L_x_361) ;  /* 0x00000000000c4947 */ /* 0x000fea0003800000 */
[----:B------:R-:W5:Y:S02]  /*b7a0*/  LDG.E.U8 R16, desc[UR50][R8.64+0x40] ;  /* 0x0000403208107981 */ /* 0x000f64000c1e1100 */
[----:B-----5:R-:W-:-:S05]  /*b7b0*/  PRMT R15, R16, 0x8880, RZ ;  /* 0x00008880100f7816 */ /* 0x020fca00000000ff */
[----:B------:R-:W-:-:S07]  /*b7c0*/  IMAD R2, R15, R18, RZ ;  /* 0x000000120f027224 */ /* 0x000fce00078e02ff */
.L_x_361:
[----:B------:R-:W-:Y:S05]  /*b7d0*/  BSYNC B1 ;  /* 0x0000000000017941 */ /* 0x000fea0003800000 */
.L_x_360:
[----:B------:R-:W-:Y:S01]  /*b7e0*/  @!P4 IMAD R15, R122, R17, R2 ;  /* 0x000000117a0fc224 */ /* 0x000fe200078e0202 */
[----:B------:R-:W-:Y:S04]  /*b7f0*/  BSSY B1, `(.L_x_362) ;  /* 0x0000006000017945 */ /* 0x000fe80003800000 */
[----:B------:R0:W-:Y:S01]  /*b800*/  @!P4 STG.E.U8 desc[UR50][R90.64+0x40], R15 ;  /* 0x0000400f5a00c986 */ /* 0x0001e2000c101132 */
[----:B------:R-:W-:Y:S05]  /*b810*/  @P3 BRA `(.L_x_363) ;  /* 0x00000000000c3947 */ /* 0x000fea0003800000 */
[----:B------:R-:W0:Y:S02]  /*b820*/  LDG.E.U8 R16, desc[UR50][R8.64+0x41] ;  /* 0x0000413208107981 */ /* 0x000e24000c1e1100 */
[----:B0-----:R-:W-:-:S05]  /*b830*/  PRMT R15, R16, 0x8880, RZ ;  /* 0x00008880100f7816 */ /* 0x001fca00000000ff */
[----:B------:R-:W-:-:S07]  /*b840*/  IMAD R2, R15, R18, RZ ;  /* 0x000000120f027224 */ /* 0x000fce00078e02ff */
.L_x_363:
[----:B------:R-:W-:Y:S05]  /*b850*/  BSYNC B1 ;  /* 0x0000000000017941 */ /* 0x000fea0003800000 */
.L_x_362:
[----:B------:R-:W-:Y:S01]  /*b860*/  @!P3 IMAD R123, R123, R17, R2 ;  /* 0x000000117b7bb224 */ /* 0x000fe200078e0202 */
[----:B------:R-:W-:Y:S04]  /*b870*/  BSSY B1, `(.L_x_364) ;  /* 0x0000006000017945 */ /* 0x000fe80003800000 */
[----:B------:R0:W-:Y:S01]  /*b880*/  @!P3 STG.E.U8 desc[UR50][R92.64+0x41], R123 ;  /* 0x0000417b5c00b986 */ /* 0x0001e2000c101132 */
[----:B------:R-:W-:Y:S05]  /*b890*/  @P6 BRA `(.L_x_365) ;  /* 0x00000000000c6947 */ /* 0x000fea0003800000 */
[----:B------:R-:W0:Y:S02]  /*b8a0*/  LDG.E.U8 R16, desc[UR50][R6.64+0x48] ;  /* 0x0000483206107981 */ /* 0x000e24000c1e1100 */
[----:B0-----:R-:W-:-:S05]  /*b8b0*/  PRMT R15, R16, 0x8880, RZ ;  /* 0x00008880100f7816 */ /* 0x001fca00000000ff */
[----:B------:R-:W-:-:S07]  /*b8c0*/  IMAD R2, R15, R18, RZ ;  /* 0x000000120f027224 */ /* 0x000fce00078e02ff */
.L_x_365:
[----:B------:R-:W-:Y:S05]  /*b8d0*/  BSYNC B1 ;  /* 0x0000000000017941 */ /* 0x000fea0003800000 */
.L_x_364:
        /* <DEDUP_REMOVED lines=12> */
.L_x_367:
[----:B------:R-:W-:Y:S05]  /*b9a0*/  BSYNC B1 ;  /* 0x0000000000017941 */ /* 0x000fea0003800000 */
.L_x_366:
        /* <DEDUP_REMOVED lines=9> */
.L_x_369:
[----:B------:R-:W-:Y:S05]  /*ba40*/  BSYNC B1 ;  /* 0x0000000000017941 */ /* 0x000fea0003800000 */
.L_x_368:
        /* <DEDUP_REMOVED lines=14> */
.L_x_371:
[----:B------:R-:W-:Y:S05]  /*bb30*/  BSYNC B1 ;  /* 0x0000000000017941 */ /* 0x000fea0003800000 */
.L_x_370:
[----:B------:R-:W-:Y:S01]  /*bb40*/  @!P6 IMAD R127, R127, R17, R2 ;  /* 0x000000117f7fe224 */ /* 0x000fe200078e0202 */
[----:B------:R-:W-:Y:S04]  /*bb50*/  BSSY B1, `(.L_x_372) ;  /* 0x0000006000017945 */ /* 0x000fe80003800000 */
[----:B------:R0:W-:Y:S01]  /*bb60*/  @!P6 STG.E.U8 desc[UR50][R92.64+0x49], R127 ;  /* 0x0000497f5c00e986 */ /* 0x0001e2000c101132 */
[----:B------:R-:W-:Y:S05]  /*bb70*/  @P5 BRA `(.L_x_373) ;  /* 0x00000000000c5947 */ /* 0x000fea0003800000 */
[----:B------:R-:W0:Y:S02]  /*bb80*/  LDG.E.U8 R16, desc[UR50][R6.64+0x50] ;  /* 0x0000503206107981 */ /* 0x000e24000c1e1100 */
[----:B0-----:R-:W-:-:S05]  /*bb90*/  PRMT R15, R16, 0x8880, RZ ;  /* 0x00008880100f7816 */ /* 0x001fca00000000ff */
[----:B------:R-:W-:-:S07]  /*bba0*/  IMAD R2, R15, R18, RZ ;  /* 0x000000120f027224 */ /* 0x000fce00078e02ff */
.L_x_373:
[----:B------:R-:W-:Y:S05]  /*bbb0*/  BSYNC B1 ;  /* 0x0000000000017941 */ /* 0x000fea0003800000 */
.L_x_372:
        /* <DEDUP_REMOVED lines=8> */
.L_x_375:
[----:B------:R-:W-:Y:S05]  /*bc40*/  BSYNC B1 ;  /* 0x0000000000017941 */ /* 0x000fea0003800000 */
.L_x_374:
        /* <DEDUP_REMOVED lines=14> */
.L_x_377:
[----:B------:R-:W-:Y:S05]  /*bd30*/  BSYNC B1 ;  /* 0x0000000000017941 */ /* 0x000fea0003800000 */
.L_x_376:
        /* <DEDUP_REMOVED lines=8> */
.L_x_379:
[----:B------:R-:W-:Y:S05]  /*bdc0*/  BSYNC B1 ;  /* 0x0000000000017941 */ /* 0x000fea0003800000 */
.L_x_378:
[C---:B------:R-:W-:Y:S01]  /*bdd0*/  ISETP.LT.OR P2, PT, R0.reuse, 0x59, !P1 ;  /* 0x000000590000780c */ /* 0x040fe20004f41670 */
[----:B------:R-:W-:Y:S01]  /*bde0*/  @!P3 IMAD R131, R131, R17, R2 ;  /* 0x000000118383b224 */ /* 0x000fe200078e0202 */
[----:B------:R-:W-:Y:S01]  /*bdf0*/  BSSY B1, `(.L_x_380) ;  /* 0x000000b000017945 */ /* 0x000fe20003800000 */
[----:B0-----:R-:W-:Y:S01]  /*be00*/  IMAD.U32 R91, RZ, RZ, UR45 ;  /* 0x0000002dff5b7e24 */ /* 0x001fe2000f8e00ff */
[----:B------:R-:W-:Y:S01]  /*be10*/  ISETP.LT.OR P5, PT, R0, 0x5a, !P0 ;  /* 0x0000005a0000780c */ /* 0x000fe200047a1670 */
[----:B------:R-:W-:Y:S01]  /*be20*/  IMAD.U32 R95, RZ, RZ, UR44 ;  /* 0x0000002cff5f7e24 */ /* 0x000fe2000f8e00ff */
[----:B------:R0:W-:Y:S01]  /*be30*/  @!P3 STG.E.U8 desc[UR50][R92.64+0x51], R131 ;  /* 0x000051835c00b986 */ /* 0x0001e2000c101132 */
[----:B------:R-:W-:Y:S01]  /*be40*/  IMAD.U32 R97, RZ, RZ, UR45 ;  /* 0x0000002dff617e24 */ /* 0x000fe2000f8e00ff */
[----:B------:R-:W-:-:S05]  /*be50*/  @!P4 IADD3 R90, P3, P6, R91, UR47, R4 ;  /* 0x0000002f5b5acc10 */ /* 0x000fca000fe7e004 */
[----:B------:R-:W-:Y:S08]  /*be60*/  @P2 BRA `(.L_x_381) ;  /* 0x00000000000c2947 */ /* 0x000ff00003800000 */
[----:B------:R-:W5:Y:S02]  /*be70*/  LDG.E.U8 R16, desc[UR50][R6.64+0x58] ;  /* 0x0000583206107981 */ /* 0x000f64000c1e1100 */
[----:B-----5:R-:W-:-:S05]  /*be80*/  PRMT R15, R16, 0x8880, RZ ;  /* 0x00008880100f7816 */ /* 0x020fca00000000ff */
[----:B------:R-:W-:-:S07]  /*be90*/  IMAD R2, R15, R18, RZ ;  /* 0x000000120f027224 */ /* 0x000fce00078e02ff */
.L_x_381:
[----:B------:R-:W-:Y:S05]  /*bea0*/  BSYNC B1 ;  /* 0x0000000000017941 */ /* 0x000fea0003800000 */
.L_x_380:
        /* <DEDUP_REMOVED lines=14> */
.L_x_383:
[----:B------:R-:W-:Y:S05]  /*bf90*/  BSYNC B1 ;  /* 0x0000000000017941 */ /* 0x000fea0003800000 */
.L_x_382:
[----:B------:R-:W-:Y:S01]  /*bfa0*/  @!P2 IMAD R133, R133, R17, R2 ;  /* 0x000000118585a224 */ /* 0x000fe200078e0202 */
[----:B------:R-:W-:Y:S04]  /*bfb0*/  BSSY B1, `(.L_x_384) ;  /* 0x0000006000017945 */ /* 0x000fe80003800000 */
[----:B------:R0:W-:Y:S01]  /*bfc0*/  @!P2 STG.E.U8 desc[UR50][R88.64+0x59], R133 ;  /* 0x000059855800a986 */ /* 0x0001e2000c101132 */
[----:B------:R-:W-:Y:S05]  /*bfd0*/  @P4 BRA `(.L_x_385) ;  /* 0x00000000000c4947 */ /* 0x000fea0003800000 */
[----:B------:R-:W5:Y:S02]  /*bfe0*/  LDG.E.U8 R16, desc[UR50][R8.64+0x58] ;  /* 0x0000583208107981 */ /* 0x000f64000c1e1100 */
[----:B-----5:R-:W-:-:S05]  /*bff0*/  PRMT R15, R16, 0x8880, RZ ;  /* 0x00008880100f7816 */ /* 0x020fca00000000ff */
[----:B------:R-:W-:-:S07]  /*c000*/  IMAD R2, R15, R18, RZ ;  /* 0x000000120f027224 */ /* 0x000fce00078e02ff */
.L_x_385:
[----:B------:R-:W-:Y:S05]  /*c010*/  BSYNC B1 ;  /* 0x0000000000017941 */ /* 0x000fea0003800000 */
.L_x_384:
[----:B------:R-:W-:Y:S01]  /*c020*/  @!P4 IMAD R15, R134, R17, R2 ;  /* 0x00000011860fc224 */ /* 0x000fe200078e0202 */
[----:B------:R-:W-:Y:S04]  /*c030*/  BSSY B1, `(.L_x_386) ;  /* 0x0000006000017945 */ /* 0x000fe80003800000 */
[----:B------:R0:W-:Y:S01]  /*c040*/  @!P4 STG.E.U8 desc[UR50][R90.64+0x58], R15 ;  /* 0x0000580f5a00c986 */ /* 0x0001e2000c101132 */
[----:B------:R-:W-:Y:S05]  /*c050*/  @P5 BRA `(.L_x_387) ;  /* 0x00000000000c5947 */ /* 0x000fea0003800000 */
[----:B------:R-:W0:Y:S02]  /*c060*/  LDG.E.U8 R16, desc[UR50][R8.64+0x59] ;  /* 0x0000593208107981 */ /* 0x000e24000c1e1100 */
[----:B0-----:R-:W-:-:S05]  /*c070*/  PRMT R15, R16, 0x8880, RZ ;  /* 0x00008880100f7816 */ /* 0x001fca00000000ff */
[----:B------:R-:W-:-:S07]  /*c080*/  IMAD R2, R15, R18, RZ ;  /* 0x000000120f027224 */ /* 0x000fce00078e02ff */
.L_x_387:
[----:B------:R-:W-:Y:S05]  /*c090*/  BSYNC B1 ;  /* 0x0000000000017941 */ /* 0x000fea0003800000 */
.L_x_386:
[----:B------:R-:W-:Y:S01]  /*c0a0*/  @!P5 IMAD R135, R135, R17, R2 ;  /* 0x000000118787d224 */ /* 0x000fe200078e0202 */
[----:B------:R-:W-:Y:S04]  /*c0b0*/  BSSY B1, `(.L_x_388) ;  /* 0x0000006000017945 */ /* 0x000fe80003800000 */
[----:B------:R0:W-:Y:S01]  /*c0c0*/  @!P5 STG.E.U8 desc[UR50][R92.64+0x59], R135 ;  /* 0x000059875c00d986 */ /* 0x0001e2000c101132 */
[----:B------:R-:W-:Y:S05]  /*c0d0*/  @P6 BRA `(.L_x_389) ;  /* 0x00000000000c6947 */ /* 0x000fea0003800000 */
[----:B------:R-:W0:Y:S02]  /*c0e0*/  LDG.E.U8 R16, desc[UR50][R6.64+0x60] ;  /* 0x0000603206107981 */ /* 0x000e24000c1e1100 */
[----:B0-----:R-:W-:-:S05]  /*c0f0*/  PRMT R15, R16, 0x8880, RZ ;  /* 0x00008880100f7816 */ /* 0x001fca00000000ff */
[----:B------:R-:W-:-:S07]  /*c100*/  IMAD R2, R15, R18, RZ ;  /* 0x000000120f027224 */ /* 0x000fce00078e02ff */
.L_x_389:
[----:B------:R-:W-:Y:S05]  /*c110*/  BSYNC B1 ;  /* 0x0000000000017941 */ /* 0x000fea0003800000 */
.L_x_388:
        /* <DEDUP_REMOVED lines=12> */
.L_x_391:
[----:B------:R-:W-:Y:S05]  /*c1e0*/  BSYNC B1 ;  /* 0x0000000000017941 */ /* 0x000fea0003800000 */
.L_x_390:
        /* <DEDUP_REMOVED lines=9> */
.L_x_393:
[----:B------:R-:W-:Y:S05]  /*c280*/  BSYNC B1 ;  /* 0x0000000000017941 */ /* 0x000fea0003800000 */
.L_x_392:
        /* <DEDUP_REMOVED lines=14> */
.L_x_395:
[----:B------:R-:W-:Y:S05]  /*c370*/  BSYNC B1 ;  /* 0x0000000000017941 */ /* 0x000fea0003800000 */
.L_x_394:
[----:B------:R-:W-:Y:S01]  /*c380*/  @!P6 IMAD R139, R139, R17, R2 ;  /* 0x000000118b8be224 */ /* 0x000fe200078e0202 */
[----:B------:R-:W-:Y:S04]  /*c390*/  BSSY B1, `(.L_x_396) ;  /* 0x0000006000017945 */ /* 0x000fe80003800000 */
[----:B------:R0:W-:Y:S01]  /*c3a0*/  @!P6 STG.E.U8 desc[UR50][R92.64+0x61], R139 ;  /* 0x0000618b5c00e986 */ /* 0x0001e2000c101132 */
[----:B------:R-:W-:Y:S05]  /*c3b0*/  @P5 BRA `(.L_x_397) ;  /* 0x00000000000c5947 */ /* 0x000fea0003800000 */
[----:B------:R-:W0:Y:S02]  /*c3c0*/  LDG.E.U8 R16, desc[UR50][R6.64+0x68] ;  /* 0x0000683206107981 */ /* 0x000e24000c1e1100 */
[----:B0-----:R-:W-:-:S05]  /*c3d0*/  PRMT R15, R16, 0x8880, RZ ;  /* 0x00008880100f7816 */ /* 0x001fca00000000ff */
[----:B------:R-:W-:-:S07]  /*c3e0*/  IMAD R2, R15, R18, RZ ;  /* 0x000000120f027224 */ /* 0x000fce00078e02ff */
.L_x_397:
[----:B------:R-:W-:Y:S05]  /*c3f0*/  BSYNC B1 ;  /* 0x0000000000017941 */ /* 0x000fea0003800000 */
.L_x_396:
        /* <DEDUP_REMOVED lines=8> */
.L_x_399:
[----:B------:R-:W-:Y:S05]  /*c480*/  BSYNC B1 ;  /* 0x0000000000017941 */ /* 0x000fea0003800000 */
.L_x_398:
        /* <DEDUP_REMOVED lines=14> */
.L_x_401:
[----:B------:R-:W-:Y:S05]  /*c570*/  BSYNC B1 ;  /* 0x0000000000017941 */ /* 0x000fea0003800000 */
.L_x_400:
        /* <DEDUP_REMOVED lines=8> */
.L_x_403:
[----:B------:R-:W-:Y:S05]  /*c600*/  BSYNC B1 ;  /* 0x0000000000017941 */ /* 0x000fea0003800000 */
.L_x_402:
        /* <DEDUP_REMOVED lines=13> */
.L_x_405:
[----:B------:R-:W-:Y:S05]  /*c6e0*/  BSYNC B1 ;  /* 0x0000000000017941 */ /* 0x000fea0003800000 */
.L_x_404:
        /* <DEDUP_REMOVED lines=15> */
.L_x_407:
[----:B------:R-:W-:Y:S05]  /*c7e0*/  BSYNC B1 ;  /* 0x0000000000017941 */ /* 0x000fea0003800000 */
.L_x_406:
[----:B------:R-:W-:Y:S01]  /*c7f0*/  @!P5 IMAD R145, R145, R17, R2 ;  /* 0x000000119191d224 */ /* 0x000fe200078e0202 */
[----:B------:R-:W-:Y:S04]  /*c800*/  BSSY B1, `(.L_x_408) ;  /* 0x0000006000017945 */ /* 0x000fe80003800000 */
[----:B------:R0:W-:Y:S01]  /*c810*/  @!P5 STG.E.U8 desc[UR50][R88.64+0x71], R145 ;  /* 0x000071915800d986 */ /* 0x0001e2000c101132 */
[----:B------:R-:W-:Y:S05]  /*c820*/  @P3 BRA `(.L_x_409) ;  /* 0x00000000000c3947 */ /* 0x000fea0003800000 */
[----:B------:R-:W5:Y:S02]  /*c830*/  LDG.E.U8 R16, desc[UR50][R8.64+0x70] ;  /* 0x0000703208107981 */ /* 0x000f64000c1e1100 */
[----:B-----5:R-:W-:-:S05]  /*c840*/  PRMT R15, R16, 0x8880, RZ ;  /* 0x00008880100f7816 */ /* 0x020fca00000000ff */
[----:B------:R-:W-:-:S07]  /*c850*/  IMAD R2, R15, R18, RZ ;  /* 0x000000120f027224 */ /* 0x000fce00078e02ff */
.L_x_409:
[----:B------:R-:W-:Y:S05]  /*c860*/  BSYNC B1 ;  /* 0x0000000000017941 */ /* 0x000fea0003800000 */
.L_x_408:
[----:B------:R-:W-:Y:S01]  /*c870*/  @!P3 IMAD R15, R146, R17, R2 ;  /* 0x00000011920fb224 */ /* 0x000fe200078e0202 */
[----:B------:R-:W-:Y:S04]  /*c880*/  BSSY B1, `(.L_x_410) ;  /* 0x0000006000017945 */ /* 0x000fe80003800000 */
[----:B------:R0:W-:Y:S01]  /*c890*/  @!P3 STG.E.U8 desc[UR50][R90.64+0x70], R15 ;  /* 0x0000700f5a00b986 */ /* 0x0001e2000c101132 */
[----:B------:R-:W-:Y:S05]  /*c8a0*/  @P4 BRA `(.L_x_411) ;  /* 0x00000000000c4947 */ /* 0x000fea0003800000 */
[----:B------:R-:W0:Y:S02]  /*c8b0*/  LDG.E.U8 R16, desc[UR50][R8.64+0x71] ;  /* 0x0000713208107981 */ /* 0x000e24000c1e1100 */
[----:B0-----:R-:W-:-:S05]  /*c8c0*/  PRMT R15, R16, 0x8880, RZ ;  /* 0x00008880100f7816 */ /* 0x001fca00000000ff */
[----:B------:R-:W-:-:S07]  /*c8d0*/  IMAD R2, R15, R18, RZ ;  /* 0x000000120f027224 */ /* 0x000fce00078e02ff */
.L_x_411:
[----:B------:R-:W-:Y:S05]  /*c8e0*/  BSYNC B1 ;  /* 0x0000000000017941 */ /* 0x000fea0003800000 */
.L_x_410:
[----:B------:R-:W-:Y:S01]  /*c8f0*/  @!P4 IMAD R147, R147, R17, R2 ;  /* 0x000000119393c224 */ /* 0x000fe200078e0202 */
[----:B------:R-:W-:Y:S04]  /*c900*/  BSSY B1, `(.L_x_412) ;  /* 0x0000006000017945 */ /* 0x000fe80003800000 */
[----:B------:R0:W-:Y:S01]  /*c910*/  @!P4 STG.E.U8 desc[UR50][R92.64+0x71], R147 ;  /* 0x000071935c00c986 */ /* 0x0001e2000c101132 */
[----:B------:R-:W-:Y:S05]  /*c920*/  @P6 BRA `(.L_x_413) ;  /* 0x00000000000c6947 */ /* 0x000fea0003800000 */
[----:B------:R-:W0:Y:S02]  /*c930*/  LDG.E.U8 R16, desc[UR50][R6.64+0x78] ;  /* 0x0000783206107981 */ /* 0x000e24000c1e1100 */
[----:B0-----:R-:W-:-:S05]  /*c940*/  PRMT R15, R16, 0x8880, RZ ;  /* 0x00008880100f7816 */ /* 0x001fca00000000ff */
[----:B------:R-:W-:-:S07]  /*c950*/  IMAD R2, R15, R18, RZ ;  /* 0x000000120f027224 */ /* 0x000fce00078e02ff */
.L_x_413:
[----:B------:R-:W-:Y:S05]  /*c960*/  BSYNC B1 ;  /* 0x0000000000017941 */ /* 0x000fea0003800000 */
.L_x_412:
[----:B0-----:R-:W-:Y:S01]  /*c970*/  @!P6 IMAD R15, R148, R17, R2 ;  /* 0x00000011940fe224 */ /* 0x001fe200078e0202 */
[----:B------:R-:W-:Y:S04]  /*c980*/  BSSY B1, `(.L_x_414) ;  /* 0x0000006000017945 */ /* 0x000fe80003800000 */
[----:B------:R0:W-:Y:S01]  /*c990*/  @!P6 STG.E.U8 desc[UR50][R88.64+0x78], R15 ;  /* 0x0000780f5800e986 */ /* 0x0001e2000c101132 */
[----:B------:R-:W-:Y:S05]  /*c9a0*/  @P1 BRA `(.L_x_415) ;  /* 0x00000000000c1947 */ /* 0x000fea0003800000 */
[----:B------:R-:W0:Y:S02]  /*c9b0*/  LDG.E.U8 R16, desc[UR50][R6.64+0x79] ;  /* 0x0000793206107981 */ /* 0x000e24000c1e1100 */
[----:B0-----:R-:W-:-:S05]  /*c9c0*/  PRMT R15, R16, 0x8880, RZ ;  /* 0x00008880100f7816 */ /* 0x001fca00000000ff */
[----:B------:R-:W-:-:S07]  /*c9d0*/  IMAD R2, R15, R18, RZ ;  /* 0x000000120f027224 */ /* 0x000fce00078e02ff */
.L_x_415:
[----:B------:R-:W-:Y:S05]  /*c9e0*/  BSYNC B1 ;  /* 0x0000000000017941 */ /* 0x000fea0003800000 */
.L_x_414:
[----:B------:R-:W-:Y:S01]  /*c9f0*/  ISETP.LT.OR P3, PT, R0, 0x7a, !P0 ;  /* 0x0000007a0000780c */ /* 0x000fe20004761670 */
[----:B------:R-:W-:Y:S01]  /*ca00*/  @!P1 IMAD R149, R149, R17, R2 ;  /* 0x0000001195959224 */ /* 0x000fe200078e0202 */
[----:B------:R-:W-:Y:S01]  /*ca10*/  IADD3 R95, P5, R3, 0x180, RZ ;  /* 0x00000180035f7810 */ /* 0x000fe20007fbe0ff */
[----:B------:R-:W-:Y:S01]  /*ca20*/  IMAD.U32 R93, RZ, RZ, UR45 ;  /* 0x0000002dff5d7e24 */ /* 0x000fe2000f8e00ff */
[----:B------:R-:W-:Y:S01]  /*ca30*/  ISETP.GE.AND P0, PT, R14, 0x181, PT ;  /* 0x000001810e00780c */ /* 0x000fe20003f06270 */
[----:B------:R-:W-:Y:S01]  /*ca40*/  IMAD.U32 R7, RZ, RZ, UR44 ;  /* 0x0000002cff077e24 */ /* 0x000fe2000f8e00ff */
[----:B------:R1:W-:Y:S01]  /*ca50*/  @!P1 STG.E.U8 desc[UR50][R88.64+0x79], R149 ;  /* 0x0000799558009986 */ /* 0x0003e2000c101132 */
[----:B------:R-:W-:Y:S01]  /*ca60*/  IMAD.X R3, RZ, RZ, UR7, P5 ;  /* 0x00000007ff037e24 */ /* 0x000fe2000a8e06ff */
[----:B------:R-:W-:Y:S01]  /*ca70*/  @!P2 IADD3 R92, P1, P6, R93, UR47, R4 ;  /* 0x0000002f5d5cac10 */ /* 0x000fe2000fe3e004 */
[----:B0-----:R-:W-:Y:S01]  /*ca80*/  IMAD.U32 R15, RZ, RZ, UR45 ;  /* 0x0000002dff0f7e24 */ /* 0x001fe2000f8e00ff */
[----:B------:R-:W-:Y:S01]  /*ca90*/  BSSY B1, `(.L_x_416) ;  /* 0x000000c000017945 */ /* 0x000fe20003800000 */
[----:B------:R-:W-:Y:S01]  /*caa0*/  IMAD.WIDE.U32 R90, R95, R10, R20 ;  /* 0x0000000a5f5a7225 */ /* 0x000fe200078e0014 */
[----:B------:R-:W-:-:S02]  /*cab0*/  @!P2 IADD3.X R93, R7, UR46, R5, P1, P6 ;  /* 0x0000002e075dac10 */ /* 0x000fc40008fec405 */
[----:B------:R-:W-:Y:S01]  /*cac0*/  ISETP.LT.OR P4, PT, R0, 0x1, !P0 ;  /* 0x000000010000780c */ /* 0x000fe20004781670 */
[----:B------:R-:W-:Y:S01]  /*cad0*/  IMAD R94, R3, R10, RZ ;  /* 0x0000000a035e7224 */ /* 0x000fe200078e02ff */
[----:B------:R-:W-:Y:S02]  /*cae0*/  IADD3 R6, P5, R90, R12, RZ ;  /* 0x0000000c5a067210 */ /* 0x000fe40007fbe0ff */
[----:B-1234-:R-:W-:Y:S01]  /*caf0*/  @!P3 IADD3 R88, P1, P6, R15, UR47, R4 ;  /* 0x0000002f0f58bc10 */ /* 0x01efe2000fe3e004 */
[----:B------:R-:W-:Y:S01]  /*cb00*/  IMAD R15, R95, R11, R94 ;  /* 0x0000000b5f0f7224 */ /* 0x000fe200078e025e */
[----:B------:R-:W-:Y:S11]  /*cb10*/  @P2 BRA `(.L_x_417) ;  /* 0x00000000000c2947 */ /* 0x000ff60003800000 */
[----:B------:R-:W2:Y:S02]  /*cb20*/  LDG.E.U8 R16, desc[UR50][R8.64+0x78] ;  /* 0x0000783208107981 */ /* 0x000ea4000c1e1100 */
[----:B--2---:R-:W-:-:S05]  /*cb30*/  PRMT R3, R16, 0x8880, RZ ;  /* 0x0000888010037816 */ /* 0x004fca00000000ff */
[----:B------:R-:W-:-:S07]  /*cb40*/  IMAD R2, R3, R18, RZ ;  /* 0x0000001203027224 */ /* 0x000fce00078e02ff */
.L_x_417:
[----:B------:R-:W-:Y:S05]  /*cb50*/  BSYNC B1 ;  /* 0x0000000000017941 */ /* 0x000fea0003800000 */
.L_x_416:
[----:B------:R-:W-:Y:S01]  /*cb60*/  @!P2 IMAD R3, R150, R17, R2 ;  /* 0x000000119603a224 */ /* 0x000fe200078e0202 */
[----:B------:R-:W-:Y:S01]  /*cb70*/  BSSY B1, `(.L_x_418) ;  /* 0x0000008000017945 */ /* 0x000fe20003800000 */
[----:B------:R-:W-:Y:S01]  /*cb80*/  IADD3.X R7, R13, R91, R15, P5, !PT ;  /* 0x0000005b0d077210 */ /* 0x000fe20002ffe40f */
[----:B------:R-:W-:Y:S02]  /*cb90*/  IMAD.U32 R11, RZ, RZ, UR44 ;  /* 0x0000002cff0b7e24 */ /* 0x000fe4000f8e00ff */
[----:B------:R0:W-:Y:S01]  /*cba0*/  @!P2 STG.E.U8 desc[UR50][R92.64+0x78], R3 ;  /* 0x000078035c00a986 */ /* 0x0001e2000c101132 */
[----:B------:R-:W-:Y:S05]  /*cbb0*/  @P3 BRA `(.L_x_419) ;  /* 0x00000000000c3947 */ /* 0x000fea0003800000 */
[----:B------:R-:W0:Y:S02]  /*cbc0*/  LDG.E.U8 R16, desc[UR50][R8.64+0x79] ;  /* 0x0000793208107981 */ /* 0x000e24000c1e1100 */
[----:B0-----:R-:W-:-:S05]  /*cbd0*/  PRMT R3, R16, 0x8880, RZ ;  /* 0x0000888010037816 */ /* 0x001fca00000000ff */
[----:B------:R-:W-:-:S07]  /*cbe0*/  IMAD R2, R3, R18, RZ ;  /* 0x0000001203027224 */ /* 0x000fce00078e02ff */
.L_x_419:
[----:B------:R-:W-:Y:S05]  /*cbf0*/  BSYNC B1 ;  /* 0x0000000000017941 */ /* 0x000fea0003800000 */
.L_x_418:
[----:B------:R-:W-:Y:S01]  /*cc00*/  @!P3 IADD3.X R89, R11, UR46, R5, P1, P6 ;  /* 0x0000002e0b59bc10 */ /* 0x000fe20008fec405 */
[----:B------:R-:W-:-:S05]  /*cc10*/  @!P3 IMAD R151, R151, R17, R2 ;  /* 0x000000119797b224 */ /* 0x000fca00078e0202 */
[----:B------:R1:W-:Y:S04]  /*cc20*/  @!P3 STG.E.U8 desc[UR50][R88.64+0x79], R151 ;  /* 0x000079975800b986 */ /* 0x0003e8000c101132 */
[----:B------:R-:W0:Y:S01]  /*cc30*/  @!P4 LDG.E.U8 R16, desc[UR50][R6.64] ;  /* 0x000000320610c981 */ /* 0x000e22000c1e1100 */
[----:B------:R-:W-:Y:S01]  /*cc40*/  IMAD.U32 R23, RZ, RZ, UR13 ;  /* 0x0000000dff177e24 */ /* 0x000fe2000f8e00ff */
[----:B------:R-:W-:Y:S01]  /*cc50*/  ISETP.GE.AND P1, PT, R14, 0x189, PT ;  /* 0x000001890e00780c */ /* 0x000fe20003f26270 */
[----:B------:R-:W-:Y:S01]  /*cc60*/  IMAD.U32 R9, RZ, RZ, UR12 ;  /* 0x0000000cff097e24 */ /* 0x000fe2000f8e00ff */
[----:B------:R-:W-:Y:S01]  /*cc70*/  BSSY B1, `(.L_x_420) ;  /* 0x0000013000017945 */ /* 0x000fe20003800000 */
[----:B------:R-:W-:Y:S01]  /*cc80*/  IMAD R23, R23, 0x180, RZ ;  /* 0x0000018017177824 */ /* 0x000fe200078e02ff */
[C---:B------:R-:W-:Y:S01]  /*cc90*/  ISETP.LT.OR P3, PT, R0.reuse, 0x1, !P1 ;  /* 0x000000010000780c */ /* 0x040fe20004f61670 */
[----:B------:R-:W-:Y:S01]  /*cca0*/  IMAD.WIDE.U32 R4, R9, 0x180, R4 ;  /* 0x0000018009047825 */ /* 0x000fe200078e0004 */
[----:B------:R-:W-:-:S03]  /*ccb0*/  ISETP.LT.OR P2, PT, R0, 0x2, !P1 ;  /* 0x000000020000780c */ /* 0x000fc60004f41670 */
[----:B------:R-:W-:Y:S02]  /*ccc0*/  IMAD.IADD R9, R5, 0x1, R23 ;  /* 0x0000000105097824 */ /* 0x000fe400078e0217 */
[----:B------:R-:W-:Y:S02]  /*ccd0*/  @!P4 IMAD.MOV.U32 R8, RZ, RZ, R4 ;  /* 0x000000ffff08c224 */ /* 0x000fe400078e0004 */
[----:B------:R-:W-:-:S03]  /*cce0*/  IMAD.WIDE.U32 R10, R95, R10, R216 ;  /* 0x0000000a5f0a7225 */ /* 0x000fc600078e00d8 */
[----:B------:R-:W-:Y:S01]  /*ccf0*/  IADD3 R12, P6, P5, R22, R12, R10 ;  /* 0x0000000c160c7210 */ /* 0x000fe20007dde00a */
[----:B------:R-:W-:Y:S01]  /*cd00*/  IMAD.IADD R10, R15, 0x1, R11 ;  /* 0x000000010f0a7824 */ /* 0x000fe200078e020b */
[----:B0-----:R-:W-:-:S05]  /*cd10*/  @!P4 PRMT R3, R16, 0x8880, RZ ;  /* 0x000088801003c816 */ /* 0x001fca00000000ff */
[----:B------:R-:W-:-:S04]  /*cd20*/  @!P4 IMAD R2, R3, R18, RZ ;  /* 0x000000120302c224 */ /* 0x000fc800078e02ff */
[----:B------:R-:W-:-:S05]  /*cd30*/  @!P4 IMAD R3, R24, R17, R2 ;  /* 0x000000111803c224 */ /* 0x000fca00078e0202 */
[----:B------:R1:W-:Y:S01]  /*cd40*/  @!P4 STG.E.U8 desc[UR50][R8.64], R3 ;  /* 0x000000030800c986 */ /* 0x0003e2000c101132 */
[----:B------:R-:W-:-:S13]  /*cd50*/  ISETP.LT.OR P4, PT, R0, 0x2, !P0 ;  /* 0x000000020000780c */ /* 0x000fda0004781670 */
[----:B-1----:R-:W-:Y:S05]  /*cd60*/  @P4 BRA `(.L_x_421) ;  /* 0x00000000000c4947 */ /* 0x002fea0003800000 */
[----:B------:R-:W2:Y:S02]  /*cd70*/  LDG.E.U8 R16, desc[UR50][R6.64+0x1] ;  /* 0x0000013206107981 */ /* 0x000ea4000c1e1100 */
[----:B--2---:R-:W-:-:S05]  /*cd80*/  PRMT R3, R16, 0x8880, RZ ;  /* 0x0000888010037816 */ /* 0x004fca00000000ff */
[----:B------:R-:W-:-:S07]  /*cd90*/  IMAD R2, R3, R18, RZ ;  /* 0x0000001203027224 */ /* 0x000fce00078e02ff */
.L_x_421:
[----:B------:R-:W-:Y:S05]  /*cda0*/  BSYNC B1 ;  /* 0x0000000000017941 */ /* 0x000fea0003800000 */
.L_x_420:
[----:B------:R-:W-:Y:S01]  /*cdb0*/  @!P4 IMAD R25, R25, R17, R2 ;  /* 0x000000111919c224 */ /* 0x000fe200078e0202 */
[----:B------:R-:W-:Y:S01]  /*cdc0*/  IADD3.X R13, R21, R13, R10, P6, P5 ;  /* 0x0000000d150d7210 */ /* 0x000fe200037ea40a */
[----:B------:R-:W-:Y:S01]  /*cdd0*/  @!P4 IMAD.MOV.U32 R14, RZ, RZ, R4 ;  /* 0x000000ffff0ec224 */ /* 0x000fe200078e0004 */
[----:B------:R-:W-:Y:S01]  /*cde0*/  @!P3 IADD3 R10, P5, R4, UR45, RZ ;  /* 0x0000002d040abc10 */ /* 0x000fe2000ffbe0ff */
[----:B------:R-:W-:Y:S01]  /*cdf0*/  @!P4 IMAD.MOV.U32 R15, RZ, RZ, R9 ;  /* 0x000000ffff0fc224 */ /* 0x000fe200078e0009 */
[----:B------:R-:W-:Y:S02]  /*ce00*/  BSSY B1, `(.L_x_422) ;  /* 0x0000007000017945 */ /* 0x000fe40003800000 */
[----:B------:R-:W-:Y:S02]  /*ce10*/  @!P3 IADD3.X R11, R9, UR44, RZ, P5, !PT ;  /* 0x0000002c090bbc10 */ /* 0x000fe4000affe4ff */
[----:B------:R0:W-:Y:S01]  /*ce20*/  @!P4 STG.E.U8 desc[UR50][R14.64+0x1], R25 ;  /* 0x000001190e00c986 */ /* 0x0001e2000c101132 */
[----:B------:R-:W-:Y:S06]  /*ce30*/  @P3 BRA `(.L_x_423) ;  /* 0x00000000000c3947 */ /* 0x000fec0003800000 */
[----:B------:R-:W2:Y:S02]  /*ce40*/  LDG.E.U8 R16, desc[UR50][R12.64] ;  /* 0x000000320c107981 */ /* 0x000ea4000c1e1100 */
[----:B--2---:R-:W-:-:S05]  /*ce50*/  PRMT R3, R16, 0x8880, RZ ;  /* 0x0000888010037816 */ /* 0x004fca00000000ff */
[----:B------:R-:W-:-:S07]  /*ce60*/  IMAD R2, R3, R18, RZ ;  /* 0x0000001203027224 */ /* 0x000fce00078e02ff */
.L_x_423:
[----:B------:R-:W-:Y:S05]  /*ce70*/  BSYNC B1 ;  /* 0x0000000000017941 */ /* 0x000fea0003800000 */
.L_x_422:
[----:B------:R-:W-:Y:S01]  /*ce80*/  @!P3 IMAD R3, R26, R17, R2 ;  /* 0x000000111a03b224 */ /* 0x000fe200078e0202 */
        /* <DEDUP_REMOVED lines=9> */
[----:B------:R-:W1:Y:S02]  /*cf20*/  LDG.E.U8 R16, desc[UR50][R12.64+0x1] ;  /* 0x000001320c107981 */ /* 0x000e64000c1e1100 */
[----:B-1----:R-:W-:-:S05]  /*cf30*/  PRMT R3, R16, 0x8880, RZ ;  /* 0x0000888010037816 */ /* 0x002fca00000000ff */
[----:B------:R-:W-:-:S07]  /*cf40*/  IMAD R2, R3, R18, RZ ;  /* 0x0000001203027224 */ /* 0x000fce00078e02ff */
.L_x_425:
[----:B------:R-:W-:Y:S05]  /*cf50*/  BSYNC B1 ;  /* 0x0000000000017941 */ /* 0x000fea0003800000 */
.L_x_424:
[----:B------:R-:W-:Y:S01]  /*cf60*/  @!P2 IMAD R27, R27, R17, R2 ;  /* 0x000000111b1ba224 */ /* 0x000fe200078e0202 */
[----:B------:R-:W-:Y:S01]  /*cf70*/  BSSY B1, `(.L_x_426) ;  /* 0x0000007000017945 */ /* 0x000fe20003800000 */
[----:B-1----:R-:W-:-:S03]  /*cf80*/  IMAD.IADD R3, R23, 0x1, R5 ;  /* 0x0000000117037824 */ /* 0x002fc600078e0205 */
[----:B------:R1:W-:Y:S01]  /*cf90*/  @!P2 STG.E.U8 desc[UR50][R8.64+0x1], R27 ;  /* 0x0000011b0800a986 */ /* 0x0003e2000c101132 */
[----:B------:R-:W-:Y:S05]  /*cfa0*/  @P6 BRA `(.L_x_427) ;  /* 0x00000000000c6947 */ /* 0x000fea0003800000 */
[----:B------:R-:W1:Y:S02]  /*cfb0*/  LDG.E.U8 R16, desc[UR50][R6.64+0x8] ;  /* 0x0000083206107981 */ /* 0x000e64000c1e1100 */
[----:B-1----:R-:W-:-:S05]  /*cfc0*/  PRMT R9, R16, 0x8880, RZ ;  /* 0x0000888010097816 */ /* 0x002fca00000000ff */
[----:B------:R-:W-:-:S07]  /*cfd0*/  IMAD R2, R9, R18, RZ ;  /* 0x0000001209027224 */ /* 0x000fce00078e02ff */
.L_x_427:
[----:B------:R-:W-:Y:S05]  /*cfe0*/  BSYNC B1 ;  /* 0x0000000000017941 */ /* 0x000fea0003800000 */
.L_x_426:
[----:B------:R-:W-:Y:S01]  /*cff0*/  @!P6 IMAD R11, R28, R17, R2 ;  /* 0x000000111c0be224 */ /* 0x000fe200078e0202 */
[----:B------:R-:W-:Y:S01]  /*d000*/  BSSY B1, `(.L_x_428) ;  /* 0x0000008000017945 */ /* 0x000fe20003800000 */
[----:B-1----:R-:W-:Y:S02]  /*d010*/  @!P6 IMAD.MOV.U32 R8, RZ, RZ, R4 ;  /* 0x000000ffff08e224 */ /* 0x002fe400078e0004 */
[----:B------:R-:W-:-:S05]  /*d020*/  @!P6 IMAD.MOV.U32 R9, RZ, RZ, R3 ;  /* 0x000000ffff09e224 */ /* 0x000fca00078e0003 */
[----:B------:R1:W-:Y:S01]  /*d030*/  @!P6 STG.E.U8 desc[UR50][R8.64+0x8], R11 ;  /* 0x0000080b0800e986 */ /* 0x0003e2000c101132 */
[----:B------:R-:W-:Y:S05]  /*d040*/  @P3 BRA `(.L_x_429) ;  /* 0x00000000000c3947 */ /* 0x000fea0003800000 */
[----:B------:R-:W1:Y:S02]  /*d050*/  LDG.E.U8 R16, desc[UR50][R6.64+0x9] ;  /* 0x0000093206107981 */ /* 0x000e64000c1e1100 */
[----:B-1----:R-:W-:-:S05]  /*d060*/  PRMT R9, R16, 0x8880, RZ ;  /* 0x0000888010097816 */ /* 0x002fca00000000ff */
[----:B------:R-:W-:-:S07]  /*d070*/  IMAD R2, R9, R18, RZ ;  /* 0x0000001209027224 */ /* 0x000fce00078e02ff */
.L_x_429:
[----:B------:R-:W-:Y:S05]  /*d080*/  BSYNC B1 ;  /* 0x0000000000017941 */ /* 0x000fea0003800000 */
.L_x_428:
[----:B------:R-:W-:Y:S01]  /*d090*/  @!P3 IMAD R29, R29, R17, R2 ;  /* 0x000000111d1db224 */ /* 0x000fe200078e0202 */
[----:B------:R-:W-:Y:S01]  /*d0a0*/  BSSY B1, `(.L_x_430) ;  /* 0x000000c000017945 */ /* 0x000fe20003800000 */
[----:B------:R-:W-:Y:S01]  /*d0b0*/  @!P3 IMAD.MOV.U32 R10, RZ, RZ, R4 ;  /* 0x000000ffff0ab224 */ /* 0x000fe200078e0004 */
[----:B------:R-:W-:Y:S01]  /*d0c0*/  ISETP.LT.OR P2, PT, R0, 0x11, !P1 ;  /* 0x000000110000780c */ /* 0x000fe20004f41670 */
[----:B-1----:R-:W-:Y:S01]  /*d0d0*/  @!P3 IMAD.MOV.U32 R11, RZ, RZ, R3 ;  /* 0x000000ffff0bb224 */ /* 0x002fe200078e0003 */
[----:B0-----:R-:W-:-:S04]  /*d0e0*/  @!P5 IADD3 R14, P6, R4, UR45, RZ ;  /* 0x0000002d040edc10 */ /* 0x001fc8000ffde0ff */
[----:B------:R0:W-:Y:S01]  /*d0f0*/  @!P3 STG.E.U8 desc[UR50][R10.64+0x9], R29 ;  /* 0x0000091d0a00b986 */ /* 0x0001e2000c101132 */
[----:B------:R-:W-:-:S04]  /*d100*/  @!P4 IADD3 R8, P3, R4, UR45, RZ ;  /* 0x0000002d0408cc10 */ /* 0x000fc8000ff7e0ff */
[----:B------:R-:W-:Y:S01]  /*d110*/  @!P4 IADD3.X R9, R3, UR44, RZ, P3, !PT ;  /* 0x0000002c0309cc10 */ /* 0x000fe20009ffe4ff */
[----:B------:R-:W-:Y:S08]  /*d120*/  @P4 BRA `(.L_x_431) ;  /* 0x00000000000c4947 */ /* 0x000ff00003800000 */
[----:B------:R-:W0:Y:S02]  /*d130*/  LDG.E.U8 R16, desc[UR50][R12.64+0x8] ;  /* 0x000008320c107981 */ /* 0x000e24000c1e1100 */
[----:B0-----:R-:W-:-:S05]  /*d140*/  PRMT R11, R16, 0x8880, RZ ;  /* 0x00008880100b7816 */ /* 0x001fca00000000ff */
[----:B------:R-:W-:-:S07]  /*d150*/  IMAD R2, R11, R18, RZ ;  /* 0x000000120b027224 */ /* 0x000fce00078e02ff */
.L_x_431:
[----:B------:R-:W-:Y:S05]  /*d160*/  BSYNC B1 ;  /* 0x0000000000017941 */ /* 0x000fea0003800000 */
.L_x_430:
[----:B0-----:R-:W-:Y:S01]  /*d170*/  @!P4 IMAD R11, R30, R17, R2 ;  /* 0x000000111e0bc224 */ /* 0x001fe200078e0202 */
[----:B------:R-:W-:Y:S01]  /*d180*/  BSSY B1, `(.L_x_432) ;  /* 0x0000007000017945 */ /* 0x000fe20003800000 */
[----:B------:R-:W-:-:S03]  /*d190*/  @!P5 IADD3.X R15, R3, UR44, RZ, P6, !PT ;  /* 0x0000002c030fdc10 */ /* 0x000fc6000b7fe4ff */
[----:B------:R0:W-:Y:S01]  /*d1a0*/  @!P4 STG.E.U8 desc[UR50][R8.64+0x8], R11 ;  /* 0x0000080b0800c986 */ /* 0x0001e2000c101132 */
[----:B------:R-:W-:Y:S05]  /*d1b0*/  @P5 BRA `(.L_x_433) ;  /* 0x00000000000c5947 */ /* 0x000fea0003800000 */
[----:B------:R-:W0:Y:S02]  /*d1c0*/  LDG.E.U8 R16, desc[UR50][R12.64+0x9] ;  /* 0x000009320c107981 */ /* 0x000e24000c1e1100 */
[----:B0-----:R-:W-:-:S05]  /*d1d0*/  PRMT R9, R16, 0x8880, RZ ;  /* 0x0000888010097816 */ /* 0x001fca00000000ff */
[----:B------:R-:W-:-:S07]  /*d1e0*/  IMAD R2, R9, R18, RZ ;  /* 0x0000001209027224 */ /* 0x000fce00078e02ff */
.L_x_433:
[----:B------:R-:W-:Y:S05]  /*d1f0*/  BSYNC B1 ;  /* 0x0000000000017941 */ /* 0x000fea0003800000 */
.L_x_432:
[C---:B------:R-:W-:Y:S01]  /*d200*/  ISETP.LT.OR P4, PT, R0.reuse, 0x11, !P0 ;  /* 0x000000110000780c */ /* 0x040fe20004781670 */
[----:B------:R-:W-:Y:S01]  /*d210*/  @!P5 IMAD R31, R31, R17, R2 ;  /* 0x000000111f1fd224 */ /* 0x000fe200078e0202 */
[----:B------:R-:W-:Y:S01]  /*d220*/  BSSY B1, `(.L_x_434) ;  /* 0x0000009000017945 */ /* 0x000fe20003800000 */
[----:B------:R-:W-:Y:S02]  /*d230*/  ISETP.LT.OR P3, PT, R0, 0x12, !P1 ;  /* 0x000000120000780c */ /* 0x000fe40004f61670 */
[----:B------:R-:W-:Y:S01]  /*d240*/  @!P2 IADD3 R10, P6, R4, UR45, RZ ;  /* 0x0000002d040aac10 */ /* 0x000fe2000ffde0ff */
[----:B------:R1:W-:Y:S01]  /*d250*/  @!P5 STG.E.U8 desc[UR50][R14.64+0x9], R31 ;  /* 0x0000091f0e00d986 */ /* 0x0003e2000c101132 */
[----:B------:R-:W-:-:S06]  /*d260*/  ISETP.LT.OR P5, PT, R0, 0x12, !P0 ;  /* 0x000000120000780c */ /* 0x000fcc00047a1670 */
[----:B------:R-:W-:Y:S07]  /*d270*/  @P4 BRA `(.L_x_435) ;  /* 0x00000000000c4947 */ /* 0x000fee0003800000 */
[----:B------:R-:W0:Y:S02]  /*d280*/  LDG.E.U8 R16, desc[UR50][R6.64+0x10] ;  /* 0x0000103206107981 */ /* 0x000e24000c1e1100 */
[----:B0-----:R-:W-:-:S05]  /*d290*/  PRMT R9, R16, 0x8880, RZ ;  /* 0x0000888010097816 */ /* 0x001fca00000000ff */
[----:B------:R-:W-:-:S07]  /*d2a0*/  IMAD R2, R9, R18, RZ ;  /* 0x0000001209027224 */ /* 0x000fce00078e02ff */
.L_x_435:
[----:B------:R-:W-:Y:S05]  /*d2b0*/  BSYNC B1 ;  /* 0x0000000000017941 */ /* 0x000fea0003800000 */
.L_x_434:
[----:B-1----:R-:W-:Y:S01]  /*d2c0*/  @!P4 IMAD R15, R32, R17, R2 ;  /* 0x00000011200fc224 */ /* 0x002fe200078e0202 */
[----:B------:R-:W-:Y:S01]  /*d2d0*/  BSSY B1, `(.L_x_436) ;  /* 0x0000008000017945 */ /* 0x000fe20003800000 */
[----:B0-----:R-:W-:Y:S02]  /*d2e0*/  @!P4 IMAD.MOV.U32 R8, RZ, RZ, R4 ;  /* 0x000000ffff08c224 */ /* 0x001fe400078e0004 */
[----:B------:R-:W-:-:S05]  /*d2f0*/  @!P4 IMAD.MOV.U32 R9, RZ, RZ, R3 ;  /* 0x000000ffff09c224 */ /* 0x000fca00078e0003 */
[----:B------:R0:W-:Y:S01]  /*d300*/  @!P4 STG.E.U8 desc[UR50][R8.64+0x10], R15 ;  /* 0x0000100f0800c986 */ /* 0x0001e2000c101132 */
[----:B------:R-:W-:Y:S05]  /*d310*/  @P5 BRA `(.L_x_437) ;  /* 0x00000000000c5947 */ /* 0x000fea0003800000 */
[----:B------:R-:W0:Y:S02]  /*d320*/  LDG.E.U8 R16, desc[UR50][R6.64+0x11] ;  /* 0x0000113206107981 */ /* 0x000e24000c1e1100 */
[----:B0-----:R-:W-:-:S05]  /*d330*/  PRMT R9, R16, 0x8880, RZ ;  /* 0x0000888010097816 */ /* 0x001fca00000000ff */
[----:B------:R-:W-:-:S07]  /*d340*/  IMAD R2, R9, R18, RZ ;  /* 0x0000001209027224 */ /* 0x000fce00078e02ff */
.L_x_437:
[----:B------:R-:W-:Y:S05]  /*d350*/  BSYNC B1 ;  /* 0x0000000000017941 */ /* 0x000fea0003800000 */
.L_x_436:
[----:B------:R-:W-:Y:S01]  /*d360*/  @!P5 IMAD R33, R33, R17, R2 ;  /* 0x000000112121d224 */ /* 0x000fe200078e0202 */
[----:B------:R-:W-:Y:S01]  /*d370*/  BSSY B1, `(.L_x_438) ;  /* 0x0000009000017945 */ /* 0x000fe20003800000 */
[----:B0-----:R-:W-:Y:S01]  /*d380*/  @!P5 IMAD.MOV.U32 R8, RZ, RZ, R4 ;  /* 0x000000ffff08d224 */ /* 0x001fe200078e0004 */
[----:B------:R-:W-:Y:S01]  /*d390*/  @!P2 IADD3.X R11, R3, UR44, RZ, P6, !PT ;  /* 0x0000002c030bac10 */ /* 0x000fe2000b7fe4ff */
[----:B------:R-:W-:-:S05]  /*d3a0*/  @!P5 IMAD.MOV.U32 R9, RZ, RZ, R3 ;  /* 0x000000ffff09d224 */ /* 0x000fca00078e0003 */
[----:B------:R0:W-:Y:S01]  /*d3b0*/  @!P5 STG.E.U8 desc[UR50][R8.64+0x11], R33 ;  /* 0x000011210800d986 */ /* 0x0001e2000c101132 */
[----:B------:R-:W-:Y:S05]  /*d3c0*/  @P2 BRA `(.L_x_439) ;  /* 0x00000000000c2947 */ /* 0x000fea0003800000 */
[----:B------:R-:W0:Y:S02]  /*d3d0*/  LDG.E.U8 R16, desc[UR50][R12.64+0x10] ;  /* 0x000010320c107981 */ /* 0x000e24000c1e1100 */
[----:B0-----:R-:W-:-:S05]  /*d3e0*/  PRMT R9, R16, 0x8880, RZ ;  /* 0x0000888010097816 */ /* 0x001fca00000000ff */
[----:B------:R-:W-:-:S07]  /*d3f0*/  IMAD R2, R9, R18, RZ ;  /* 0x0000001209027224 */ /* 0x000fce00078e02ff */
.L_x_439:
[----:B------:R-:W-:Y:S05]  /*d400*/  BSYNC B1 ;  /* 0x0000000000017941 */ /* 0x000fea0003800000 */
.L_x_438:
[----:B------:R-:W-:Y:S01]  /*d410*/  @!P2 IMAD R15, R34, R17, R2 ;  /* 0x00000011220fa224 */ /* 0x000fe200078e0202 */
[----:B0-----:R-:W-:Y:S01]  /*d420*/  @!P3 IADD3 R8, P5, R4, UR45, RZ ;  /* 0x0000002d0408bc10 */ /* 0x001fe2000ffbe0ff */
        /* <DEDUP_REMOVED lines=11> */
.L_x_441:
[----:B------:R-:W-:Y:S05]  /*d4e0*/  BSYNC B1 ;  /* 0x0000000000017941 */ /* 0x000fea0003800000 */
.L_x_440:
[----:B------:R-:W-:Y:S01]  /*d4f0*/  @!P3 IMAD R35, R35, R17, R2 ;  /* 0x000000112323b224 */ /* 0x000fe200078e0202 */
[----:B------:R-:W-:Y:S04]  /*d500*/  BSSY B1, `(.L_x_442) ;  /* 0x0000006000017945 */ /* 0x000fe80003800000 */
[----:B------:R1:W-:Y:S01]  /*d510*/  @!P3 STG.E.U8 desc[UR50][R8.64+0x11], R35 ;  /* 0x000011230800b986 */ /* 0x0003e2000c101132 */
[----:B------:R-:W-:Y:S05]  /*d520*/  @P6 BRA `(.L_x_443) ;  /* 0x00000000000c6947 */ /* 0x000fea0003800000 */
[----:B------:R-:W1:Y:S02]  /*d530*/  LDG.E.U8 R16, desc[UR50][R6.64+0x18] ;  /* 0x0000183206107981 */ /* 0x000e64000c1e1100 */
[----:B-1----:R-:W-:-:S05]  /*d540*/  PRMT R9, R16, 0x8880, RZ ;  /* 0x0000888010097816 */ /* 0x002fca00000000ff */
[----:B------:R-:W-:-:S07]  /*d550*/  IMAD R2, R9, R18, RZ ;  /* 0x0000001209027224 */ /* 0x000fce00078e02ff */
.L_x_443:
[----:B------:R-:W-:Y:S05]  /*d560*/  BSYNC B1 ;  /* 0x0000000000017941 */ /* 0x000fea0003800000 */
.L_x_442:
[----:B0-----:R-:W-:Y:S01]  /*d570*/  @!P6 IMAD R11, R36, R17, R2 ;  /* 0x00000011240be224 */ /* 0x001fe200078e0202 */
[----:B------:R-:W-:Y:S01]  /*d580*/  BSSY B1, `(.L_x_444) ;  /* 0x0000008000017945 */ /* 0x000fe20003800000 */
[----:B-1----:R-:W-:Y:S02]  /*d590*/  @!P6 IMAD.MOV.U32 R8, RZ, RZ, R4 ;  /* 0x000000ffff08e224 */ /* 0x002fe400078e0004 */
[----:B------:R-:W-:-:S05]  /*d5a0*/  @!P6 IMAD.MOV.U32 R9, RZ, RZ, R3 ;  /* 0x000000ffff09e224 */ /* 0x000fca00078e0003 */
[----:B------:R0:W-:Y:S01]  /*d5b0*/  @!P6 STG.E.U8 desc[UR50][R8.64+0x18], R11 ;  /* 0x0000180b0800e986 */ /* 0x0001e2000c101132 */
[----:B------:R-:W-:Y:S05]  /*d5c0*/  @P2 BRA `(.L_x_445) ;  /* 0x00000000000c2947 */ /* 0x000fea0003800000 */
[----:B------:R-:W0:Y:S02]  /*d5d0*/  LDG.E.U8 R16, desc[UR50][R6.64+0x19] ;  /* 0x0000193206107981 */ /* 0x000e24000c1e1100 */
[----:B0-----:R-:W-:-:S05]  /*d5e0*/  PRMT R9, R16, 0x8880, RZ ;  /* 0x0000888010097816 */ /* 0x001fca00000000ff */
[----:B------:R-:W-:-:S07]  /*d5f0*/  IMAD R2, R9, R18, RZ ;  /* 0x0000001209027224 */ /* 0x000fce00078e02ff */
.L_x_445:
[----:B------:R-:W-:Y:S05]  /*d600*/  BSYNC B1 ;  /* 0x0000000000017941 */ /* 0x000fea0003800000 */
.L_x_444:
[----:B------:R-:W-:Y:S01]  /*d610*/  @!P2 IMAD R37, R37, R17, R2 ;  /* 0x000000112525a224 */ /* 0x000fe200078e0202 */
[----:B------:R-:W-:Y:S01]  /*d620*/  BSSY B1, `(.L_x_446) ;  /* 0x000000c000017945 */ /* 0x000fe20003800000 */
[----:B0-----:R-:W-:Y:S01]  /*d630*/  @!P2 IMAD.MOV.U32 R8, RZ, RZ, R4 ;  /* 0x000000ffff08a224 */ /* 0x001fe200078e0004 */
[----:B------:R-:W-:Y:S01]  /*d640*/  ISETP.LT.OR P3, PT, R0, 0x21, !P1 ;  /* 0x000000210000780c */ /* 0x000fe20004f61670 */
[----:B------:R-:W-:Y:S01]  /*d650*/  @!P2 IMAD.MOV.U32 R9, RZ, RZ, R3 ;  /* 0x000000ffff09a224 */ /* 0x000fe200078e0003 */
[----:B------:R-:W-:-:S04]  /*d660*/  @!P5 IADD3 R14, P6, R4, UR45, RZ ;  /* 0x0000002d040edc10 */ /* 0x000fc8000ffde0ff */
[----:B------:R0:W-:Y:S01]  /*d670*/  @!P2 STG.E.U8 desc[UR50][R8.64+0x19], R37 ;  /* 0x000019250800a986 */ /* 0x0001e2000c101132 */
[----:B------:R-:W-:-:S04]  /*d680*/  @!P4 IADD3 R10, P2, R4, UR45, RZ ;  /* 0x0000002d040acc10 */ /* 0x000fc8000ff5e0ff */
[----:B------:R-:W-:Y:S01]  /*d690*/  @!P4 IADD3.X R11, R3, UR44, RZ, P2, !PT ;  /* 0x0000002c030bcc10 */ /* 0x000fe200097fe4ff */
[----:B------:R-:W-:Y:S08]  /*d6a0*/  @P4 BRA `(.L_x_447) ;  /* 0x00000000000c4947 */ /* 0x000ff00003800000 */
[----:B------:R-:W0:Y:S02]  /*d6b0*/  LDG.E.U8 R16, desc[UR50][R12.64+0x18] ;  /* 0x000018320c107981 */ /* 0x000e24000c1e1100 */
[----:B0-----:R-:W-:-:S05]  /*d6c0*/  PRMT R9, R16, 0x8880, RZ ;  /* 0x0000888010097816 */ /* 0x001fca00000000ff */
[----:B------:R-:W-:-:S07]  /*d6d0*/  IMAD R2, R9, R18, RZ ;  /* 0x0000001209027224 */ /* 0x000fce00078e02ff */
.L_x_447:
[----:B------:R-:W-:Y:S05]  /*d6e0*/  BSYNC B1 ;  /* 0x0000000000017941 */ /* 0x000fea0003800000 */
.L_x_446:
        /* <DEDUP_REMOVED lines=8> */
.L_x_449:
[----:B------:R-:W-:Y:S05]  /*d770*/  BSYNC B1 ;  /* 0x0000000000017941 */ /* 0x000fea0003800000 */
.L_x_448:
[C---:B------:R-:W-:Y:S01]  /*d780*/  ISETP.LT.OR P4, PT, R0.reuse, 0x21, !P0 ;  /* 0x000000210000780c */ /* 0x040fe20004781670 */
[----:B------:R-:W-:Y:S01]  /*d790*/  @!P5 IMAD R39, R39, R17, R2 ;  /* 0x000000112727d224 */ /* 0x000fe200078e0202 */
[----:B------:R-:W-:Y:S01]  /*d7a0*/  BSSY B1, `(.L_x_450) ;  /* 0x0000009000017945 */ /* 0x000fe20003800000 */
[----:B------:R-:W-:Y:S02]  /*d7b0*/  ISETP.LT.OR P2, PT, R0, 0x22, !P1 ;  /* 0x000000220000780c */ /* 0x000fe40004f41670 */
[----:B0-----:R-:W-:Y:S01]  /*d7c0*/  @!P3 IADD3 R10, P6, R4, UR45, RZ ;  /* 0x0000002d040abc10 */ /* 0x001fe2000ffde0ff */
[----:B------:R0:W-:Y:S01]  /*d7d0*/  @!P5 STG.E.U8 desc[UR50][R14.64+0x19], R39 ;  /* 0x000019270e00d986 */ /* 0x0001e2000c101132 */
[----:B------:R-:W-:-:S06]  /*d7e0*/  ISETP.LT.OR P5, PT, R0, 0x22, !P0 ;  /* 0x000000220000780c */ /* 0x000fcc00047a1670 */
[----:B------:R-:W-:Y:S07]  /*d7f0*/  @P4 BRA `(.L_x_451) ;  /* 0x00000000000c4947 */ /* 0x000fee0003800000 */
[----:B------:R-:W2:Y:S02]  /*d800*/  LDG.E.U8 R16, desc[UR50][R6.64+0x20] ;  /* 0x0000203206107981 */ /* 0x000ea4000c1e1100 */
[----:B--2---:R-:W-:-:S05]  /*d810*/  PRMT R9, R16, 0x8880, RZ ;  /* 0x0000888010097816 */ /* 0x004fca00000000ff */
[----:B------:R-:W-:-:S07]  /*d820*/  IMAD R2, R9, R18, RZ ;  /* 0x0000001209027224 */ /* 0x000fce00078e02ff */
.L_x_451:
[----:B------:R-:W-:Y:S05]  /*d830*/  BSYNC B1 ;  /* 0x0000000000017941 */ /* 0x000fea0003800000 */
.L_x_450:
[----:B0-----:R-:W-:Y:S01]  /*d840*/  @!P4 IMAD R15, R40, R17, R2 ;  /* 0x00000011280fc224 */ /* 0x001fe200078e0202 */
[----:B------:R-:W-:Y:S01]  /*d850*/  BSSY B1, `(.L_x_452) ;  /* 0x0000008000017945 */ /* 0x000fe20003800000 */
[----:B------:R-:W-:Y:S02]  /*d860*/  @!P4 IMAD.MOV.U32 R8, RZ, RZ, R4 ;  /* 0x000000ffff08c224 */ /* 0x000fe400078e0004 */
[----:B------:R-:W-:-:S05]  /*d870*/  @!P4 IMAD.MOV.U32 R9, RZ, RZ, R3 ;  /* 0x000000ffff09c224 */ /* 0x000fca00078e0003 */
[----:B------:R0:W-:Y:S01]  /*d880*/  @!P4 STG.E.U8 desc[UR50][R8.64+0x20], R15 ;  /* 0x0000200f0800c986 */ /* 0x0001e2000c101132 */
[----:B------:R-:W-:Y:S05]  /*d890*/  @P5 BRA `(.L_x_453) ;  /* 0x00000000000c5947 */ /* 0x000fea0003800000 */
[----:B------:R-:W0:Y:S02]  /*d8a0*/  LDG.E.U8 R16, desc[UR50][R6.64+0x21] ;  /* 0x0000213206107981 */ /* 0x000e24000c1e1100 */
[----:B0-----:R-:W-:-:S05]  /*d8b0*/  PRMT R9, R16, 0x8880, RZ ;  /* 0x0000888010097816 */ /* 0x001fca00000000ff */
[----:B------:R-:W-:-:S07]  /*d8c0*/  IMAD R2, R9, R18, RZ ;  /* 0x0000001209027224 */ /* 0x000fce00078e02ff */
.L_x_453:
[----:B------:R-:W-:Y:S05]  /*d8d0*/  BSYNC B1 ;  /* 0x0000000000017941 */ /* 0x000fea0003800000 */
.L_x_452:
        /* <DEDUP_REMOVED lines=10> */
.L_x_455:
[----:B------:R-:W-:Y:S05]  /*d980*/  BSYNC B1 ;  /* 0x0000000000017941 */ /* 0x000fea0003800000 */
.L_x_454:
        /* <DEDUP_REMOVED lines=13> */
.L_x_457:
[----:B------:R-:W-:Y:S05]  /*da60*/  BSYNC B1 ;  /* 0x0000000000017941 */ /* 0x000fea0003800000 */
.L_x_456:
[----:B------:R-:W-:Y:S01]  /*da70*/  @!P2 IMAD R43, R43, R17, R2 ;  /* 0x000000112b2ba224 */ /* 0x000fe200078e0202 */
[----:B------:R-:W-:Y:S04]  /*da80*/  BSSY B1, `(.L_x_458) ;  /* 0x0000006000017945 */ /* 0x000fe80003800000 */
[----:B------:R1:W-:Y:S01]  /*da90*/  @!P2 STG.E.U8 desc[UR50][R8.64+0x21], R43 ;  /* 0x0000212b0800a986 */ /* 0x0003e2000c101132 */
[----:B------:R-:W-:Y:S05]  /*daa0*/  @P6 BRA `(.L_x_459) ;  /* 0x00000000000c6947 */ /* 0x000fea0003800000 */
[----:B------:R-:W1:Y:S02]  /*dab0*/  LDG.E.U8 R16, desc[UR50][R6.64+0x28] ;  /* 0x0000283206107981 */ /* 0x000e64000c1e1100 */
[----:B-1----:R-:W-:-:S05]  /*dac0*/  PRMT R9, R16, 0x8880, RZ ;  /* 0x0000888010097816 */ /* 0x002fca00000000ff */
[----:B------:R-:W-:-:S07]  /*dad0*/  IMAD R2, R9, R18, RZ ;  /* 0x0000001209027224 */ /* 0x000fce00078e02ff */
.L_x_459:
[----:B------:R-:W-:Y:S05]  /*dae0*/  BSYNC B1 ;  /* 0x0000000000017941 */ /* 0x000fea0003800000 */
.L_x_458:
        /* <DEDUP_REMOVED lines=9> */
.L_x_461:
[----:B------:R-:W-:Y:S05]  /*db80*/  BSYNC B1 ;  /* 0x0000000000017941 */ /* 0x000fea0003800000 */
.L_x_460:
        /* <DEDUP_REMOVED lines=13> */
.L_x_463:
[----:B------:R-:W-:Y:S05]  /*dc60*/  BSYNC B1 ;  /* 0x0000000000017941 */ /* 0x000fea0003800000 */
.L_x_462:
        /* <DEDUP_REMOVED lines=8> */
.L_x_465:
[----:B------:R-:W-:Y:S05]  /*dcf0*/  BSYNC B1 ;  /* 0x0000000000017941 */ /* 0x000fea0003800000 */
.L_x_464:
        /* <DEDUP_REMOVED lines=11> */
.L_x_467:
[----:B------:R-:W-:Y:S05]  /*ddb0*/  BSYNC B1 ;  /* 0x0000000000017941 */ /* 0x000fea0003800000 */
.L_x_466:
        /* <DEDUP_REMOVED lines=9> */
.L_x_469:
[----:B------:R-:W-:Y:S05]  /*de50*/  BSYNC B1 ;  /* 0x0000000000017941 */ /* 0x000fea0003800000 */
.L_x_468:
        /* <DEDUP_REMOVED lines=10> */
.L_x_471:
[----:B------:R-:W-:Y:S05]  /*df00*/  BSYNC B1 ;  /* 0x0000000000017941 */ /* 0x000fea0003800000 */
.L_x_470:
        /* <DEDUP_REMOVED lines=13> */
.L_x_473:
[----:B------:R-:W-:Y:S05]  /*dfe0*/  BSYNC B1 ;  /* 0x0000000000017941 */ /* 0x000fea0003800000 */
.L_x_472:
[----:B------:R-:W-:Y:S01]  /*dff0*/  @!P4 IMAD R51, R51, R17, R2 ;  /* 0x000000113333c224 */ /* 0x000fe200078e0202 */
[----:B------:R-:W-:Y:S04]  /*e000*/  BSSY B1, `(.L_x_474) ;  /* 0x0000006000017945 */ /* 0x000fe80003800000 */
[----:B------:R1:W-:Y:S01]  /*e010*/  @!P4 STG.E.U8 desc[UR50][R8.64+0x31], R51 ;  /* 0x000031330800c986 */ /* 0x0003e2000c101132 */
[----:B------:R-:W-:Y:S05]  /*e020*/  @P5 BRA `(.L_x_475) ;  /* 0x00000000000c5947 */ /* 0x000fea0003800000 */
[----:B------:R-:W1:Y:S02]  /*e030*/  LDG.E.U8 R16, desc[UR50][R6.64+0x38] ;  /* 0x0000383206107981 */ /* 0x000e64000c1e1100 */
[----:B-1----:R-:W-:-:S05]  /*e040*/  PRMT R9, R16, 0x8880, RZ ;  /* 0x0000888010097816 */ /* 0x002fca00000000ff */
[----:B------:R-:W-:-:S07]  /*e050*/  IMAD R2, R9, R18, RZ ;  /* 0x0000001209027224 */ /* 0x000fce00078e02ff */
.L_x_475:
[----:B------:R-:W-:Y:S05]  /*e060*/  BSYNC B1 ;  /* 0x0000000000017941 */ /* 0x000fea0003800000 */
.L_x_474:
        /* <DEDUP_REMOVED lines=9> */
.L_x_477:
[----:B------:R-:W-:Y:S05]  /*e100*/  BSYNC B1 ;  /* 0x0000000000017941 */ /* 0x000fea0003800000 */
.L_x_476:
        /* <DEDUP_REMOVED lines=13> */
.L_x_479:
[----:B------:R-:W-:Y:S05]  /*e1e0*/  BSYNC B1 ;  /* 0x0000000000017941 */ /* 0x000fea0003800000 */
.L_x_478:
        /* <DEDUP_REMOVED lines=8> */
.L_x_481:
[----:B------:R-:W-:Y:S05]  /*e270*/  BSYNC B1 ;  /* 0x0000000000017941 */ /* 0x000fea0003800000 */
.L_x_480:
[C---:B------:R-:W-:Y:S01]  /*e280*/  ISETP.LT.OR P2, PT, R0.reuse, 0x41, !P0 ;  /* 0x000000410000780c */ /* 0x040fe20004741670 */
[----:B------:R-:W-:Y:S01]  /*e290*/  @!P6 IMAD R55, R55, R17, R2 ;  /* 0x000000113737e224 */ /* 0x000fe200078e0202 */
[----:B------:R-:W-:Y:S01]  /*e2a0*/  BSSY B1, `(.L_x_482) ;  /* 0x0000009000017945 */ /* 0x000fe20003800000 */
[C---:B------:R-:W-:Y:S02]  /*e2b0*/  ISETP.LT.OR P5, PT, R0.reuse, 0x42, !P0 ;  /* 0x000000420000780c */ /* 0x040fe400047a1670 */
[----:B------:R-:W-:Y:S01]  /*e2c0*/  ISETP.LT.OR P3, PT, R0, 0x42, !P1 ;  /* 0x000000420000780c */ /* 0x000fe20004f61670 */
[----:B------:R1:W-:Y:S01]  /*e2d0*/  @!P6 STG.E.U8 desc[UR50][R14.64+0x39], R55 ;  /* 0x000039370e00e986 */ /* 0x0003e2000c101132 */
[----:B0-----:R-:W-:-:S06]  /*e2e0*/  @!P4 IADD3 R10, P6, R4, UR45, RZ ;  /* 0x0000002d040acc10 */ /* 0x001fcc000ffde0ff */
[----:B------:R-:W-:Y:S07]  /*e2f0*/  @P2 BRA `(.L_x_483) ;  /* 0x00000000000c2947 */ /* 0x000fee0003800000 */
[----:B------:R-:W2:Y:S02]  /*e300*/  LDG.E.U8 R16, desc[UR50][R6.64+0x40] ;  /* 0x0000403206107981 */ /* 0x000ea4000c1e1100 */
[----:B--2---:R-:W-:-:S05]  /*e310*/  PRMT R9, R16, 0x8880, RZ ;  /* 0x0000888010097816 */ /* 0x004fca00000000ff */
[----:B------:R-:W-:-:S07]  /*e320*/  IMAD R2, R9, R18, RZ ;  /* 0x0000001209027224 */ /* 0x000fce00078e02ff */
.L_x_483:
[----:B------:R-:W-:Y:S05]  /*e330*/  BSYNC B1 ;  /* 0x0000000000017941 */ /* 0x000fea0003800000 */
.L_x_482:
[----:B-1----:R-:W-:Y:S01]  /*e340*/  @!P2 IMAD R15, R56, R17, R2 ;  /* 0x00000011380fa224 */ /* 0x002fe200078e0202 */
        /* <DEDUP_REMOVED lines=8> */
.L_x_485:
[----:B------:R-:W-:Y:S05]  /*e3d0*/  BSYNC B1 ;  /* 0x0000000000017941 */ /* 0x000fea0003800000 */
.L_x_484:
        /* <DEDUP_REMOVED lines=10> */
.L_x_487:
[----:B------:R-:W-:Y:S05]  /*e480*/  BSYNC B1 ;  /* 0x0000000000017941 */ /* 0x000fea0003800000 */
.L_x_486:
        /* <DEDUP_REMOVED lines=13> */
.L_x_489:
[----:B------:R-:W-:Y:S05]  /*e560*/  BSYNC B1 ;  /* 0x0000000000017941 */ /* 0x000fea0003800000 */
.L_x_488:
[----:B------:R-:W-:Y:S01]  /*e570*/  @!P3 IMAD R59, R59, R17, R2 ;  /* 0x000000113b3bb224 */ /* 0x000fe200078e0202 */
[----:B------:R-:W-:Y:S04]  /*e580*/  BSSY B1, `(.L_x_490) ;  /* 0x0000006000017945 */ /* 0x000fe80003800000 */
[----:B------:R1:W-:Y:S01]  /*e590*/  @!P3 STG.E.U8 desc[UR50][R8.64+0x41], R59 ;  /* 0x0000413b0800b986 */ /* 0x0003e2000c101132 */
[----:B------:R-:W-:Y:S05]  /*e5a0*/  @P2 BRA `(.L_x_491) ;  /* 0x00000000000c2947 */ /* 0x000fea0003800000 */
[----:B------:R-:W1:Y:S02]  /*e5b0*/  LDG.E.U8 R16, desc[UR50][R6.64+0x48] ;  /* 0x0000483206107981 */ /* 0x000e64000c1e1100 */
[----:B-1----:R-:W-:-:S05]  /*e5c0*/  PRMT R9, R16, 0x8880, RZ ;  /* 0x0000888010097816 */ /* 0x002fca00000000ff */
[----:B------:R-:W-:-:S07]  /*e5d0*/  IMAD R2, R9, R18, RZ ;  /* 0x0000001209027224 */ /* 0x000fce00078e02ff */
.L_x_491:
[----:B------:R-:W-:Y:S05]  /*e5e0*/  BSYNC B1 ;  /* 0x0000000000017941 */ /* 0x000fea0003800000 */
.L_x_490:
        /* <DEDUP_REMOVED lines=9> */
.L_x_493:
[----:B------:R-:W-:Y:S05]  /*e680*/  BSYNC B1 ;  /* 0x0000000000017941 */ /* 0x000fea0003800000 */
.L_x_492:
        /* <DEDUP_REMOVED lines=13> */
.L_x_495:
[----:B------:R-:W-:Y:S05]  /*e760*/  BSYNC B1 ;  /* 0x0000000000017941 */ /* 0x000fea0003800000 */
.L_x_494:
        /* <DEDUP_REMOVED lines=8> */
.L_x_497:
[----:B------:R-:W-:Y:S05]  /*e7f0*/  BSYNC B1 ;  /* 0x0000000000017941 */ /* 0x000fea0003800000 */
.L_x_496:
        /* <DEDUP_REMOVED lines=11> */
.L_x_499:
[----:B------:R-:W-:Y:S05]  /*e8b0*/  BSYNC B1 ;  /* 0x0000000000017941 */ /* 0x000fea0003800000 */
.L_x_498:
        /* <DEDUP_REMOVED lines=9> */
.L_x_501:
[----:B------:R-:W-:Y:S05]  /*e950*/  BSYNC B1 ;  /* 0x0000000000017941 */ /* 0x000fea0003800000 */
.L_x_500:
        /* <DEDUP_REMOVED lines=10> */
.L_x_503:
[----:B------:R-:W-:Y:S05]  /*ea00*/  BSYNC B1 ;  /* 0x0000000000017941 */ /* 0x000fea0003800000 */
.L_x_502:
        /* <DEDUP_REMOVED lines=13> */
.L_x_505:
[----:B------:R-:W-:Y:S05]  /*eae0*/  BSYNC B1 ;  /* 0x0000000000017941 */ /* 0x000fea0003800000 */
.L_x_504:
[----:B------:R-:W-:Y:S01]  /*eaf0*/  @!P4 IMAD R67, R67, R17, R2 ;  /* 0x000000114343c224 */ /* 0x000fe200078e0202 */
[----:B------:R-:W-:Y:S04]  /*eb00*/  BSSY B1, `(.L_x_506) ;  /* 0x0000006000017945 */ /* 0x000fe80003800000 */
[----:B------:R1:W-:Y:S01]  /*eb10*/  @!P4 STG.E.U8 desc[UR50][R8.64+0x51], R67 ;  /* 0x000051430800c986 */ /* 0x0003e2000c101132 */
[----:B------:R-:W-:Y:S05]  /*eb20*/  @P3 BRA `(.L_x_507) ;  /* 0x00000000000c3947 */ /* 0x000fea0003800000 */
[----:B------:R-:W1:Y:S02]  /*eb30*/  LDG.E.U8 R16, desc[UR50][R6.64+0x58] ;  /* 0x0000583206107981 */ /* 0x000e64000c1e1100 */
[----:B-1----:R-:W-:-:S05]  /*eb40*/  PRMT R9, R16, 0x8880, RZ ;  /* 0x0000888010097816 */ /* 0x002fca00000000ff */
[----:B------:R-:W-:-:S07]  /*eb50*/  IMAD R2, R9, R18, RZ ;  /* 0x0000001209027224 */ /* 0x000fce00078e02ff */
.L_x_507:
[----:B------:R-:W-:Y:S05]  /*eb60*/  BSYNC B1 ;  /* 0x0000000000017941 */ /* 0x000fea0003800000 */
.L_x_506:
        /* <DEDUP_REMOVED lines=9> */
.L_x_509:
[----:B------:R-:W-:Y:S05]  /*ec00*/  BSYNC B1 ;  /* 0x0000000000017941 */ /* 0x000fea0003800000 */
.L_x_508:
        /* <DEDUP_REMOVED lines=13> */
.L_x_511:
[----:B------:R-:W-:Y:S05]  /*ece0*/  BSYNC B1 ;  /* 0x0000000000017941 */ /* 0x000fea0003800000 */
.L_x_510:
        /* <DEDUP_REMOVED lines=8> */
.L_x_513:
[----:B------:R-:W-:Y:S05]  /*ed70*/  BSYNC B1 ;  /* 0x0000000000017941 */ /* 0x000fea0003800000 */
.L_x_512:
        /* <DEDUP_REMOVED lines=11> */
.L_x_515:
[----:B------:R-:W-:Y:S05]  /*ee30*/  BSYNC B1 ;  /* 0x0000000000017941 */ /* 0x000fea0003800000 */
.L_x_514:
        /* <DEDUP_REMOVED lines=9> */
.L_x_517:
[----:B------:R-:W-:Y:S05]  /*eed0*/  BSYNC B1 ;  /* 0x0000000000017941 */ /* 0x000fea0003800000 */
.L_x_516:
        /* <DEDUP_REMOVED lines=10> */
.L_x_519:
[----:B------:R-:W-:Y:S05]  /*ef80*/  BSYNC B1 ;  /* 0x0000000000017941 */ /* 0x000fea0003800000 */
.L_x_518:
        /* <DEDUP_REMOVED lines=13> */
.L_x_521:
[----:B------:R-:W-:Y:S05]  /*f060*/  BSYNC B1 ;  /* 0x0000000000017941 */ /* 0x000fea0003800000 */
.L_x_520:
[----:B------:R-:W-:Y:S01]  /*f070*/  @!P4 IMAD R75, R75, R17, R2 ;  /* 0x000000114b4bc224 */ /* 0x000fe200078e0202 */
[----:B------:R-:W-:Y:S04]  /*f080*/  BSSY B1, `(.L_x_522) ;  /* 0x0000006000017945 */ /* 0x000fe80003800000 */
[----:B------:R1:W-:Y:S01]  /*f090*/  @!P4 STG.E.U8 desc[UR50][R8.64+0x61], R75 ;  /* 0x0000614b0800c986 */ /* 0x0003e2000c101132 */
[----:B------:R-:W-:Y:S05]  /*f0a0*/  @P2 BRA `(.L_x_523) ;  /* 0x00000000000c2947 */ /* 0x000fea0003800000 */
[----:B------:R-:W1:Y:S02]  /*f0b0*/  LDG.E.U8 R16, desc[UR50][R6.64+0x68] ;  /* 0x0000683206107981 */ /* 0x000e64000c1e1100 */
[----:B-1----:R-:W-:-:S05]  /*f0c0*/  PRMT R9, R16, 0x8880, RZ ;  /* 0x0000888010097816 */ /* 0x002fca00000000ff */
[----:B------:R-:W-:-:S07]  /*f0d0*/  IMAD R2, R9, R18, RZ ;  /* 0x0000001209027224 */ /* 0x000fce00078e02ff */
.L_x_523:
[----:B------:R-:W-:Y:S05]  /*f0e0*/  BSYNC B1 ;  /* 0x0000000000017941 */ /* 0x000fea0003800000 */
.L_x_522:
        /* <DEDUP_REMOVED lines=9> */
.L_x_525:
[----:B------:R-:W-:Y:S05]  /*f180*/  BSYNC B1 ;  /* 0x0000000000017941 */ /* 0x000fea0003800000 */
.L_x_524:
[----:B------:R-:W-:Y:S01]  /*f190*/  @!P6 IMAD R77, R77, R17, R2 ;  /* 0x000000114d4de224 */ /* 0x000fe200078e0202 */
[----:B------:R-:W-:Y:S01]  /*f1a0*/  @!P3 IADD3 R10, P4, R4, UR45, RZ ;  /* 0x0000002d040abc10 */ /* 0x000fe2000ff9e0ff */
[----:B0-----:R-:W-:Y:S01]  /*f1b0*/  @!P6 IMAD.MOV.U32 R8, RZ, RZ, R4 ;  /* 0x000000ffff08e224 */ /* 0x001fe200078e0004 */
[----:B------:R-:W-:Y:S01]  /*f1c0*/  BSSY B1, `(.L_x_526) ;  /* 0x000000b000017945 */ /* 0x000fe20003800000 */
[----:B------:R-:W-:Y:S01]  /*f1d0*/  @!P6 IMAD.MOV.U32 R9, RZ, RZ, R3 ;  /* 0x000000ffff09e224 */ /* 0x000fe200078e0003 */
[----:B------:R-:W-:Y:S02]  /*f1e0*/  @!P3 IADD3.X R11, R3, UR44, RZ, P4, !PT ;  /* 0x0000002c030bbc10 */ /* 0x000fe4000a7fe4ff */
[C---:B------:R-:W-:Y:S02]  /*f1f0*/  ISETP.LT.OR P2, PT, R0.reuse, 0x71, !P1 ;  /* 0x000000710000780c */ /* 0x040fe40004f41670 */
[----:B------:R0:W-:Y:S01]  /*f200*/  @!P6 STG.E.U8 desc[UR50][R8.64+0x69], R77 ;  /* 0x0000694d0800e986 */ /* 0x0001e2000c101132 */
[----:B------:R-:W-:-:S02]  /*f210*/  ISETP.LT.OR P6, PT, R0, 0x71, !P0 ;  /* 0x000000710000780c */ /* 0x000fc400047c1670 */
[----:B------:R-:W-:Y:S01]  /*f220*/  @!P5 IADD3 R14, P4, R4, UR45, RZ ;  /* 0x0000002d040edc10 */ /* 0x000fe2000ff9e0ff */
[----:B------:R-:W-:-:S12]  /*f230*/  @P3 BRA `(.L_x_527) ;  /* 0x00000000000c3947 */ /* 0x000fd80003800000 */
[----:B------:R-:W0:Y:S02]  /*f240*/  LDG.E.U8 R16, desc[UR50][R12.64+0x68] ;  /* 0x000068320c107981 */ /* 0x000e24000c1e1100 */
[----:B0-----:R-:W-:-:S05]  /*f250*/  PRMT R9, R16, 0x8880, RZ ;  /* 0x0000888010097816 */ /* 0x001fca00000000ff */
[----:B------:R-:W-:-:S07]  /*f260*/  IMAD R2, R9, R18, RZ ;  /* 0x0000001209027224 */ /* 0x000fce00078e02ff */
.L_x_527:
[----:B------:R-:W-:Y:S05]  /*f270*/  BSYNC B1 ;  /* 0x0000000000017941 */ /* 0x000fea0003800000 */
.L_x_526:
        /* <DEDUP_REMOVED lines=8> */
.L_x_529:
[----:B------:R-:W-:Y:S05]  /*f300*/  BSYNC B1 ;  /* 0x0000000000017941 */ /* 0x000fea0003800000 */
.L_x_528:
[----:B------:R-:W-:Y:S01]  /*f310*/  @!P5 IMAD R79, R79, R17, R2 ;  /* 0x000000114f4fd224 */ /* 0x000fe200078e0202 */
[----:B------:R-:W-:Y:S04]  /*f320*/  BSSY B1, `(.L_x_530) ;  /* 0x0000006000017945 */ /* 0x000fe80003800000 */
[----:B------:R1:W-:Y:S01]  /*f330*/  @!P5 STG.E.U8 desc[UR50][R14.64+0x69], R79 ;  /* 0x0000694f0e00d986 */ /* 0x0003e2000c101132 */
[----:B------:R-:W-:Y:S05]  /*f340*/  @P6 BRA `(.L_x_531) ;  /* 0x00000000000c6947 */ /* 0x000fea0003800000 */
[----:B------:R-:W0:Y:S02]  /*f350*/  LDG.E.U8 R16, desc[UR50][R6.64+0x70] ;  /* 0x0000703206107981 */ /* 0x000e24000c1e1100 */
[----:B0-----:R-:W-:-:S05]  /*f360*/  PRMT R9, R16, 0x8880, RZ ;  /* 0x0000888010097816 */ /* 0x001fca00000000ff */
[----:B------:R-:W-:-:S07]  /*f370*/  IMAD R2, R9, R18, RZ ;  /* 0x0000001209027224 */ /* 0x000fce00078e02ff */
.L_x_531:
[----:B------:R-:W-:Y:S05]  /*f380*/  BSYNC B1 ;  /* 0x0000000000017941 */ /* 0x000fea0003800000 */
.L_x_530:
[----:B------:R-:W-:Y:S01]  /*f390*/  ISETP.LT.OR P5, PT, R0, 0x72, !P0 ;  /* 0x000000720000780c */ /* 0x000fe200047a1670 */
[----:B-1----:R-:W-:Y:S01]  /*f3a0*/  @!P6 IMAD R15, R80, R17, R2 ;  /* 0x00000011500fe224 */ /* 0x002fe200078e0202 */
[----:B------:R-:W-:Y:S01]  /*f3b0*/  BSSY B1, `(.L_x_532) ;  /* 0x000000b000017945 */ /* 0x000fe20003800000 */
[----:B------:R-:W-:Y:S01]  /*f3c0*/  @!P6 IMAD.MOV.U32 R8, RZ, RZ, R4 ;  /* 0x000000ffff08e224 */ /* 0x000fe200078e0004 */
[C---:B------:R-:W-:Y:S01]  /*f3d0*/  ISETP.LT.OR P4, PT, R0.reuse, 0x72, !P1 ;  /* 0x000000720000780c */ /* 0x040fe20004f81670 */
[----:B0-----:R-:W-:Y:S01]  /*f3e0*/  @!P6 IMAD.MOV.U32 R9, RZ, RZ, R3 ;  /* 0x000000ffff09e224 */ /* 0x001fe200078e0003 */
[----:B------:R-:W-:-:S04]  /*f3f0*/  ISETP.LT.OR P3, PT, R0, 0x79, !P1 ;  /* 0x000000790000780c */ /* 0x000fc80004f61670 */
[----:B------:R0:W-:Y:S01]  /*f400*/  @!P6 STG.E.U8 desc[UR50][R8.64+0x70], R15 ;  /* 0x0000700f0800e986 */ /* 0x0001e2000c101132 */
[----:B------:R-:W-:Y:S02]  /*f410*/  @!P2 IADD3 R10, P6, R4, UR45, RZ ;  /* 0x0000002d040aac10 */ /* 0x000fe4000ffde0ff */
[----:B------:R-:W-:Y:S11]  /*f420*/  @P5 BRA `(.L_x_533) ;  /* 0x00000000000c5947 */ /* 0x000ff60003800000 */
[----:B------:R-:W0:Y:S02]  /*f430*/  LDG.E.U8 R16, desc[UR50][R6.64+0x71] ;  /* 0x0000713206107981 */ /* 0x000e24000c1e1100 */
[----:B0-----:R-:W-:-:S05]  /*f440*/  PRMT R9, R16, 0x8880, RZ ;  /* 0x0000888010097816 */ /* 0x001fca00000000ff */
[----:B------:R-:W-:-:S07]  /*f450*/  IMAD R2, R9, R18, RZ ;  /* 0x0000001209027224 */ /* 0x000fce00078e02ff */
.L_x_533:
[----:B------:R-:W-:Y:S05]  /*f460*/  BSYNC B1 ;  /* 0x0000000000017941 */ /* 0x000fea0003800000 */
.L_x_532:
        /* <DEDUP_REMOVED lines=10> */
.L_x_535:
[----:B------:R-:W-:Y:S05]  /*f510*/  BSYNC B1 ;  /* 0x0000000000017941 */ /* 0x000fea0003800000 */
.L_x_534:
[----:B------:R-:W-:Y:S01]  /*f520*/  @!P2 IMAD R15, R82, R17, R2 ;  /* 0x00000011520fa224 */ /* 0x000fe200078e0202 */
[----:B------:R-:W-:Y:S01]  /*f530*/  BSSY B1, `(.L_x_536) ;  /* 0x000000b000017945 */ /* 0x000fe20003800000 */
[C---:B------:R-:W-:Y:S02]  /*f540*/  ISETP.LT.OR P5, PT, R0.reuse, 0x79, !P0 ;  /* 0x000000790000780c */ /* 0x040fe400047a1670 */
[----:B------:R-:W-:Y:S01]  /*f550*/  ISETP.LT.OR P0, PT, R0, 0x7a, !P0 ;  /* 0x0000007a0000780c */ /* 0x000fe20004701670 */
[----:B------:R1:W-:Y:S01]  /*f560*/  @!P2 STG.E.U8 desc[UR50][R10.64+0x70], R15 ;  /* 0x0000700f0a00a986 */ /* 0x0003e2000c101132 */
[C---:B0-----:R-:W-:Y:S02]  /*f570*/  @!P4 IADD3 R8, P2, R4.reuse, UR45, RZ ;  /* 0x0000002d0408cc10 */ /* 0x041fe4000ff5e0ff */
[----:B------:R-:W-:Y:S02]  /*f580*/  @!P3 IADD3 R14, P6, R4, UR45, RZ ;  /* 0x0000002d040ebc10 */ /* 0x000fe4000ffde0ff */
[----:B------:R-:W-:Y:S01]  /*f590*/  @!P4 IADD3.X R9, R3, UR44, RZ, P2, !PT ;  /* 0x0000002c0309cc10 */ /* 0x000fe200097fe4ff */
[----:B------:R-:W-:Y:S10]  /*f5a0*/  @P4 BRA `(.L_x_537) ;  /* 0x00000000000c4947 */ /* 0x000ff40003800000 */
[----:B------:R-:W1:Y:S02]  /*f5b0*/  LDG.E.U8 R16, desc[UR50][R12.64+0x71] ;  /* 0x000071320c107981 */ /* 0x000e64000c1e1100 */
[----:B-1----:R-:W-:-:S05]  /*f5c0*/  PRMT R11, R16, 0x8880, RZ ;  /* 0x00008880100b7816 */ /* 0x002fca00000000ff */
[----:B------:R-:W-:-:S07]  /*f5d0*/  IMAD R2, R11, R18, RZ ;  /* 0x000000120b027224 */ /* 0x000fce00078e02ff */
.L_x_537:
[----:B------:R-:W-:Y:S05]  /*f5e0*/  BSYNC B1 ;  /* 0x0000000000017941 */ /* 0x000fea0003800000 */
.L_x_536:
[----:B------:R-:W-:Y:S01]  /*f5f0*/  @!P4 IMAD R83, R83, R17, R2 ;  /* 0x000000115353c224 */ /* 0x000fe200078e0202 */
[----:B------:R-:W-:Y:S04]  /*f600*/  BSSY B1, `(.L_x_538) ;  /* 0x0000006000017945 */ /* 0x000fe80003800000 */
[----:B------:R0:W-:Y:S01]  /*f610*/  @!P4 STG.E.U8 desc[UR50][R8.64+0x71], R83 ;  /* 0x000071530800c986 */ /* 0x0001e2000c101132 */
[----:B------:R-:W-:Y:S05]  /*f620*/  @P5 BRA `(.L_x_539) ;  /* 0x00000000000c5947 */ /* 0x000fea0003800000 */
[----:B------:R-:W0:Y:S02]  /*f630*/  LDG.E.U8 R16, desc[UR50][R6.64+0x78] ;  /* 0x0000783206107981 */ /* 0x000e24000c1e1100 */
[----:B0-----:R-:W-:-:S05]  /*f640*/  PRMT R9, R16, 0x8880, RZ ;  /* 0x0000888010097816 */ /* 0x001fca00000000ff */
[----:B------:R-:W-:-:S07]  /*f650*/  IMAD R2, R9, R18, RZ ;  /* 0x0000001209027224 */ /* 0x000fce00078e02ff */
.L_x_539:
[----:B------:R-:W-:Y:S05]  /*f660*/  BSYNC B1 ;  /* 0x0000000000017941 */ /* 0x000fea0003800000 */
.L_x_538:
        /* <DEDUP_REMOVED lines=9> */
.L_x_541:
[----:B------:R-:W-:Y:S05]  /*f700*/  BSYNC B1 ;  /* 0x0000000000017941 */ /* 0x000fea0003800000 */
.L_x_540:
[----:B------:R-:W-:Y:S01]  /*f710*/  @!P0 IMAD R85, R85, R17, R2 ;  /* 0x0000001155558224 */ /* 0x000fe200078e0202 */
[----:B------:R-:W-:Y:S01]  /*f720*/  BSSY B1, `(.L_x_542) ;  /* 0x0000009000017945 */ /* 0x000fe20003800000 */
[----:B------:R-:W-:Y:S01]  /*f730*/  @!P0 IMAD.MOV.U32 R6, RZ, RZ, R4 ;  /* 0x000000ffff068224 */ /* 0x000fe200078e0004 */
[----:B------:R-:W-:Y:S01]  /*f740*/  @!P3 IADD3.X R15, R3, UR44, RZ, P6, !PT ;  /* 0x0000002c030fbc10 */ /* 0x000fe2000b7fe4ff */
[----:B------:R-:W-:-:S05]  /*f750*/  @!P0 IMAD.MOV.U32 R7, RZ, RZ, R3 ;  /* 0x000000ffff078224 */ /* 0x000fca00078e0003 */
[----:B------:R1:W-:Y:S01]  /*f760*/  @!P0 STG.E.U8 desc[UR50][R6.64+0x79], R85 ;  /* 0x0000795506008986 */ /* 0x0003e2000c101132 */
[----:B------:R-:W-:Y:S05]  /*f770*/  @P3 BRA `(.L_x_543) ;  /* 0x00000000000c3947 */ /* 0x000fea0003800000 */
[----:B------:R-:W1:Y:S02]  /*f780*/  LDG.E.U8 R16, desc[UR50][R12.64+0x78] ;  /* 0x000078320c107981 */ /* 0x000e64000c1e1100 */
[----:B-1----:R-:W-:-:S05]  /*f790*/  PRMT R7, R16, 0x8880, RZ ;  /* 0x0000888010077816 */ /* 0x002fca00000000ff */
[----:B------:R-:W-:-:S07]  /*f7a0*/  IMAD R2, R7, R18, RZ ;  /* 0x0000001207027224 */ /* 0x000fce00078e02ff */
.L_x_543:
[----:B------:R-:W-:Y:S05]  /*f7b0*/  BSYNC B1 ;  /* 0x0000000000017941 */ /* 0x000fea0003800000 */
.L_x_542:
[----:B-1----:R-:W-:Y:S01]  /*f7c0*/  @!P3 IMAD R7, R86, R17, R2 ;  /* 0x000000115607b224 */ /* 0x002fe200078e0202 */
[----:B------:R-:W-:Y:S01]  /*f7d0*/  ISETP.LT.OR P1, PT, R0, 0x7a, !P1 ;  /* 0x0000007a0000780c */ /* 0x000fe20004f21670 */
[----:B------:R-:W-:Y:S03]  /*f7e0*/  BSSY B1, `(.L_x_544) ;  /* 0x0000006000017945 */ /* 0x000fe60003800000 */
[----:B------:R1:W-:Y:S09]  /*f7f0*/  @!P3 STG.E.U8 desc[UR50][R14.64+0x78], R7 ;  /* 0x000078070e00b986 */ /* 0x0003f2000c101132 */
[----:B------:R-:W-:Y:S05]  /*f800*/  @P1 BRA `(.L_x_545) ;  /* 0x00000000000c1947 */ /* 0x000fea0003800000 */
[----:B------:R-:W1:Y:S02]  /*f810*/  LDG.E.U8 R16, desc[UR50][R12.64+0x79] ;  /* 0x000079320c107981 */ /* 0x000e64000c1e1100 */
[----:B-1----:R-:W-:-:S05]  /*f820*/  PRMT R7, R16, 0x8880, RZ ;  /* 0x0000888010077816 */ /* 0x002fca00000000ff */
[----:B------:R-:W-:-:S07]  /*f830*/  IMAD R2, R7, R18, RZ ;  /* 0x0000001207027224 */ /* 0x000fce00078e02ff */
.L_x_545:
[----:B------:R-:W-:Y:S05]  /*f840*/  BSYNC B1 ;  /* 0x0000000000017941 */ /* 0x000fea0003800000 */
.L_x_544:
[----:B------:R-:W-:Y:S01]  /*f850*/  IMAD R87, R87, R17, R2 ;  /* 0x0000001157577224 */ /* 0x000fe200078e0202 */
[----:B------:R-:W-:Y:S06]  /*f860*/  @P1 BRA `(.L_x_546) ;  /* 0x00000058004c1947 */ /* 0x000fec0003800000 */
[----:B------:R-:W-:-:S04]  /*f870*/  IADD3 R4, P0, R4, UR45, RZ ;  /* 0x0000002d04047c10 */ /* 0x000fc8000ff1e0ff */
[----:B------:R-:W-:-:S05]  /*f880*/  IADD3.X R5, R3, UR44, RZ, P0, !PT ;  /* 0x0000002c03057c10 */ /* 0x000fca00087fe4ff */
[----:B------:R2:W-:Y:S01]  /*f890*/  STG.E.U8 desc[UR50][R4.64+0x79], R87 ;  /* 0x0000795704007986 */ /* 0x0005e2000c101132 */
[----:B------:R-:W-:Y:S05]  /*f8a0*/  BRA `(.L_x_546) ;  /* 0x00000058003c7947 */ /* 0x000fea0003800000 */
.L_x_35:
[----:B------:R-:W2:Y:S01]  /*f8b0*/  LDL.LU R6, [R1] ;  /* 0x0000000001067983 */ /* 0x000ea20000300800 */
[----:B------:R-:W-:-:S03]  /*f8c0*/  ULDC.64 UR4, c[0x0][0x5c0] ;  /* 0x0001700000047ab9 */ /* 0x000fc60000000a00 */
[----:B------:R-:W3:Y:S04]  /*f8d0*/  LDL.LU R7, [R1+0x4] ;  /* 0x0000040001077983 */ /* 0x000ee80000300800 */
[----:B------:R-:W4:Y:S04]  /*f8e0*/  LDL.LU R8, [R1+0x8] ;  /* 0x0000080001087983 */ /* 0x000f280000300800 */
        /* <DEDUP_REMOVED lines=29> */
[----:B------:R0:W-:Y:S04]  /*fac0*/  STL.64 [R1+0x1a0], R52 ;  /* 0x0001a03401007387 */ /* 0x0001e80000100a00 */
[----:B0-----:R-:W4:Y:S04]  /*fad0*/  LDL.LU R52, [R1+0x20] ;  /* 0x0000200001347983 */ /* 0x001f280000300800 */
        /* <DEDUP_REMOVED lines=44> */
[----:B0-----:R-:W4:Y:S01]  /*fda0*/  LDL.LU R82, [R1+0xc] ;  /* 0x00000c0001527983 */ /* 0x001f220000300800 */
[----:B------:R-:W-:-:S02]  /*fdb0*/  ISETP.GE.AND P4, PT, R14, 0x1, PT ;  /* 0x000000010e00780c */ /* 0x000fc40003f86270 */
[----:B------:R-:W-:Y:S01]  /*fdc0*/  IADD3 R2, P1, R4, UR4, RZ ;  /* 0x0000000404027c10 */ /* 0x000fe2000ff3e0ff */
[----:B------:R-:W4:Y:S01]  /*fdd0*/  LDL.LU R83, [R1+0xd0] ;  /* 0x0000d00001537983 */ /* 0x000f220000300800 */
[----:B------:R-:W-:Y:S01]  /*fde0*/  ISETP.LT.OR P0, PT, R0, 0x1, !P4 ;  /* 0x000000010000780c */ /* 0x000fe20006701670 */
[----:B------:R-:W-:Y:S01]  /*fdf0*/  IMAD.U32 R236, RZ, RZ, UR45 ;  /* 0x0000002dffec7e24 */ /* 0x000fe2000f8e00ff */
[----:B------:R-:W-:Y:S01]  /*fe00*/  IADD3.X R3, R15, UR5, RZ, P1, !PT ;  /* 0x000000050f037c10 */ /* 0x000fe20008ffe4ff */
[----:B------:R-:W-:Y:S01]  /*fe10*/  STL.64 [R1+0x120], R84 ;  /* 0x0001205401007387 */ /* 0x000fe20000100a00 */
[----:B------:R-:W-:Y:S01]  /*fe20*/  ISETP.GE.AND P3, PT, R14, 0x9, PT ;  /* 0x000000090e00780c */ /* 0x000fe20003f66270 */
[----:B------:R-:W-:Y:S01]  /*fe30*/  IMAD.U32 R15, RZ, RZ, UR44 ;  /* 0x0000002cff0f7e24 */ /* 0x000fe2000f8e00ff */
[----:B------:R-:W-:Y:S01]  /*fe40*/  LOP3.LUT R5, R5, 0xffefffff, RZ, 0xc0, !PT ;  /* 0xffefffff05057812 */ /* 0x000fe200078ec0ff */
[----:B------:R-:W-:Y:S01]  /*fe50*/  STL.64 [R1+0x118], R86 ;  /* 0x0001185601007387 */ /* 0x000fe20000100a00 */
[----:B------:R-:W-:-:S02]  /*fe60*/  ISETP.LT.OR P2, PT, R0, 0x9, !P3 ;  /* 0x000000090000780c */ /* 0x000fc40005f41670 */
[----:B------:R-:W-:Y:S01]  /*fe70*/  LOP3.LUT R4, R4, 0xfffffffe, RZ, 0xc0, !PT ;  /* 0xfffffffe04047812 */ /* 0x000fe200078ec0ff */
[----:B------:R-:W-:Y:S02]  /*fe80*/  STL.64 [R1+0x110], R18 ;  /* 0x0001101201007387 */ /* 0x000fe40000100a00 */
[----:B--2---:R-:W-:-:S05]  /*fe90*/  @!P0 IMAD R6, R6, R17, RZ ;  /* 0x0000001106068224 */ /* 0x004fca00078e02ff */
[----:B------:R3:W-:Y:S01]  /*fea0*/  @!P0 STG.E.U8 desc[UR50][R2.64], R6 ;  /* 0x0000000602008986 */ /* 0x0007e2000c101132 */
[----:B------:R-:W-:-:S13]  /*feb0*/  ISETP.LT.OR P0, PT, R0, 0x2, !P4 ;  /* 0x000000020000780c */ /* 0x000fda0006701670 */
[----:B---3--:R-:W-:-:S05]  /*fec0*/  @!P0 IMAD R6, R7, R17, RZ ;  /* 0x0000001107068224 */ /* 0x008fca00078e02ff */
[----:B------:R0:W-:Y:S01]  /*fed0*/  @!P0 STG.E.U8 desc[UR50][R2.64+0x1], R6 ;  /* 0x0000010602008986 */ /* 0x0001e2000c101132 */
[----:B------:R-:W-:-:S13]  /*fee0*/  ISETP.LT.OR P0, PT, R0, 0x1, !P3 ;  /* 0x000000010000780c */ /* 0x000fda0005f01670 */
[----:B0-----:R-:W-:Y:S01]  /*fef0*/  @!P0 IADD3 R6, P1, R2, UR45, RZ ;  /* 0x0000002d02068c10 */ /* 0x001fe2000ff3e0ff */
[----:B----4-:R-:W-:-:S03]  /*ff00*/  @!P0 IMAD R8, R8, R17, RZ ;  /* 0x0000001108088224 */ /* 0x010fc600078e02ff */
[----:B------:R-:W-:-:S05]  /*ff10*/  @!P0 IADD3.X R7, R3, UR44, RZ, P1, !PT ;  /* 0x0000002c03078c10 */ /* 0x000fca0008ffe4ff */
[----:B------:R0:W-:Y:S01]  /*ff20*/  @!P0 STG.E.U8 desc[UR50][R6.64], R8 ;  /* 0x0000000806008986 */ /* 0x0001e2000c101132 */
[----:B------:R-:W-:-:S13]  /*ff30*/  ISETP.LT.OR P0, PT, R0, 0x2, !P3 ;  /* 0x000000020000780c */ /* 0x000fda0005f01670 */
[----:B0-----:R-:W-:-:S04]  /*ff40*/  @!P0 IADD3 R6, P1, R2, UR45, RZ ;  /* 0x0000002d02068c10 */ /* 0x001fc8000ff3e0ff */
[----:B------:R-:W-:Y:S02]  /*ff50*/  @!P0 IADD3.X R7, R3, UR44, RZ, P1, !PT ;  /* 0x0000002c03078c10 */ /* 0x000fe40008ffe4ff */
[----:B------:R-:W-:Y:S01]  /*ff60*/  ISETP.LT.OR P1, PT, R0, 0xa, !P4 ;  /* 0x0000000a0000780c */ /* 0x000fe20006721670 */
[----:B------:R-:W-:-:S05]  /*ff70*/  @!P0 IMAD R8, R82, R17, RZ ;  /* 0x0000001152088224 */ /* 0x000fca00078e02ff */
[----:B------:R0:W-:Y:S01]  /*ff80*/  @!P0 STG.E.U8 desc[UR50][R6.64+0x1], R8 ;  /* 0x0000010806008986 */ /* 0x0001e2000c101132 */
[----:B------:R-:W-:-:S06]  /*ff90*/  ISETP.LT.OR P0, PT, R0, 0x9, !P4 ;  /* 0x000000090000780c */ /* 0x000fcc0006701670 */
[----:B0-----:R-:W-:-:S07]  /*ffa0*/  @!P1 IMAD R6, R12, R17, RZ ;  /* 0x000000110c069224 */ /* 0x001fce00078e02ff */
[-C--:B------:R-:W-:Y:S02]  /*ffb0*/  @!P0 IMAD R7, R13, R17.reuse, RZ ;  /* 0x000000110d078224 */ /* 0x080fe400078e02ff */
[----:B------:R-:W-:Y:S01]  /*ffc0*/  @!P2 IMAD R8, R11, R17, RZ ;  /* 0x000000110b08a224 */ /* 0x000fe200078e02ff */
[----:B------:R0:W-:Y:S01]  /*ffd0*/  @!P1 STG.E.U8 desc[UR50][R2.64+0x9], R6 ;  /* 0x0000090602009986 */ /* 0x0001e2000c101132 */
[----:B------:R-:W-:-:S03]  /*ffe0*/  IMAD.U32 R12, RZ, RZ, UR45 ;  /* 0x0000002dff0c7e24 */ /* 0x000fc6000f8e00ff */
[----:B------:R1:W-:Y:S01]  /*fff0*/  @!P0 STG.E.U8 desc[UR50][R2.64+0x8], R7 ;  /* 0x0000080702008986 */ /* 0x0003e2000c101132 */
[----:B------:R-:W-:Y:S02]  /*10000*/  ISETP.LT.OR P0, PT, R0, 0xa, !P3 ;  /* 0x0000000a0000780c */ /* 0x000fe40005f01670 */
[----:B0-----:R-:W-:-:S04]  /*10010*/  @!P2 IADD3 R6, P1, R2, UR45, RZ ;  /* 0x0000002d0206ac10 */ /* 0x001fc8000ff3e0ff */
[----:B-1----:R-:W-:-:S05]  /*10020*/  @!P2 IADD3.X R7, R3, UR44, RZ, P1, !PT ;  /* 0x0000002c0307ac10 */ /* 0x002fca0008ffe4ff */
[----:B------:R0:W-:Y:S02]  /*10030*/  @!P2 STG.E.U8 desc[UR50][R6.64+0x8], R8 ;  /* 0x000008080600a986 */ /* 0x0001e4000c101132 */
[----:B0-----:R-:W-:Y:S01]  /*10040*/  @!P0 IADD3 R6, P1, R2, UR45, RZ ;  /* 0x0000002d02068c10 */ /* 0x001fe2000ff3e0ff */
[----:B------:R-:W-:Y:S02]  /*10050*/  @!P0 IMAD R8, R10, R17, RZ ;  /* 0x000000110a088224 */ /* 0x000fe400078e02ff */
[----:B------:R-:W-:Y:S01]  /*10060*/  IMAD.U32 R10, RZ, RZ, UR45 ;  /* 0x0000002dff0a7e24 */ /* 0x000fe2000f8e00ff */
[----:B------:R-:W-:-:S05]  /*10070*/  @!P0 IADD3.X R7, R3, UR44, RZ, P1, !PT ;  /* 0x0000002c03078c10 */ /* 0x000fca0008ffe4ff */
[----:B------:R0:W-:Y:S01]  /*10080*/  @!P0 STG.E.U8 desc[UR50][R6.64+0x9], R8 ;  /* 0x0000090806008986 */ /* 0x0001e2000c101132 */
[----:B------:R-:W-:-:S04]  /*10090*/  ISETP.GE.AND P0, PT, R14, 0x89, PT ;  /* 0x000000890e00780c */ /* 0x000fc80003f06270 */
[C---:B------:R-:W-:Y:S02]  /*100a0*/  ISETP.LT.OR P2, PT, R0.reuse, 0x9, !P0 ;  /* 0x000000090000780c */ /* 0x040fe40004741670 */
[----:B------:R-:W-:Y:S01]  /*100b0*/  ISETP.LT.OR P1, PT, R0, 0xa, !P0 ;  /* 0x0000000a0000780c */ /* 0x000fe20004721670 */
[----:B0-----:R-:W-:-:S10]  /*100c0*/  IMAD.U32 R6, RZ, RZ, UR44 ;  /* 0x0000002cff067e24 */ /* 0x001fd4000f8e00ff */
[--C-:B------:R-:W-:Y:S02]  /*100d0*/  @!P2 IADD3 R10, P5, P6, R10, UR43, R2.reuse ;  /* 0x0000002b0a0aac10 */ /* 0x100fe4000febe002 */
[----:B------:R-:W-:Y:S01]  /*100e0*/  @P2 LOP3.LUT R5, R5, 0x100000, RZ, 0xfc, !PT ;  /* 0x0010000005052812 */ /* 0x000fe200078efcff */
[----:B------:R-:W-:Y:S01]  /*100f0*/  @!P1 IMAD R159, R159, R17, RZ ;  /* 0x000000119f9f9224 */ /* 0x000fe200078e02ff */
[--C-:B------:R-:W-:Y:S02]  /*10100*/  @!P2 IADD3.X R11, R6, UR42, R3.reuse, P5, P6 ;  /* 0x0000002a060bac10 */ /* 0x100fe4000afec403 */
[----:B------:R-:W-:Y:S02]  /*10110*/  @!P1 IADD3 R12, P5, P6, R12, UR43, R2 ;  /* 0x0000002b0c0c9c10 */ /* 0x000fe4000febe002 */
[----:B------:R-:W-:Y:S02]  /*10120*/  ISETP.LT.OR P2, PT, R0, 0x11, !P0 ;  /* 0x000000110000780c */ /* 0x000fe40004741670 */
[----:B------:R-:W-:-:S02]  /*10130*/  @!P1 IADD3.X R13, R6, UR42, R3, P5, P6 ;  /* 0x0000002a060d9c10 */ /* 0x000fc4000afec403 */
[C---:B------:R-:W-:Y:S02]  /*10140*/  ISETP.LT.OR P5, PT, R0.reuse, 0x11, !P4 ;  /* 0x000000110000780c */ /* 0x040fe400067a1670 */
[----:B------:R-:W-:Y:S02]  /*10150*/  ISETP.LT.OR P6, PT, R0, 0x12, !P4 ;  /* 0x000000120000780c */ /* 0x000fe400067c1670 */
[----:B------:R-:W-:-:S05]  /*10160*/  LOP3.LUT R5, R5, 0xfffffdff, RZ, 0xc0, !PT ;  /* 0xfffffdff05057812 */ /* 0x000fca00078ec0ff */
[----:B------:R-:W-:-:S04]  /*10170*/  @P2 LOP3.LUT R4, R4, 0x1, RZ, 0xfc, !PT ;  /* 0x0000000104042812 */ /* 0x000fc800078efcff */
[----:B------:R-:W-:Y:S01]  /*10180*/  @!P5 IMAD R6, R52, R17, RZ ;  /* 0x000000113406d224 */ /* 0x000fe200078e02ff */
[----:B------:R-:W-:-:S04]  /*10190*/  LOP3.LUT R4, R4, 0xfffffffd, RZ, 0xc0, !PT ;  /* 0xfffffffd04047812 */ /* 0x000fc800078ec0ff */
[----:B------:R0:W-:Y:S01]  /*101a0*/  @!P5 STG.E.U8 desc[UR50][R2.64+0x10], R6 ;  /* 0x000010060200d986 */ /* 0x0001e2000c101132 */
[----:B------:R-:W-:Y:S01]  /*101b0*/  ISETP.LT.OR P5, PT, R0, 0x11, !P3 ;  /* 0x000000110000780c */ /* 0x000fe20005fa1670 */
[----:B0-----:R-:W-:-:S12]  /*101c0*/  @!P6 IMAD R6, R21, R17, RZ ;  /* 0x000000111506e224 */ /* 0x001fd800078e02ff */
[----:B------:R-:W-:Y:S02]  /*101d0*/  @!P5 IMAD R8, R20, R17, RZ ;  /* 0x000000111408d224 */ /* 0x000fe400078e02ff */
[----:B------:R-:W-:Y:S01]  /*101e0*/  IMAD.U32 R20, RZ, RZ, UR45 ;  /* 0x0000002dff147e24 */ /* 0x000fe2000f8e00ff */
[----:B------:R0:W-:Y:S02]  /*101f0*/  @!P6 STG.E.U8 desc[UR50][R2.64+0x11], R6 ;  /* 0x000011060200e986 */ /* 0x0001e4000c101132 */
[----:B0-----:R-:W-:-:S04]  /*10200*/  @!P5 IADD3 R6, P6, R2, UR45, RZ ;  /* 0x0000002d0206dc10 */ /* 0x001fc8000ffde0ff */
[----:B------:R-:W-:-:S05]  /*10210*/  @!P5 IADD3.X R7, R3, UR44, RZ, P6, !PT ;  /* 0x0000002c0307dc10 */ /* 0x000fca000b7fe4ff */
[----:B------:R0:W-:Y:S01]  /*10220*/  @!P5 STG.E.U8 desc[UR50][R6.64+0x10], R8 ;  /* 0x000010080600d986 */ /* 0x0001e2000c101132 */
[----:B------:R-:W-:Y:S01]  /*10230*/  @!P2 IADD3 R20, P5, P6, R20, UR43, R2 ;  /* 0x0000002b1414ac10 */ /* 0x000fe2000febe002 */
[----:B0-----:R-:W-:-:S05]  /*10240*/  IMAD.U32 R6, RZ, RZ, UR44 ;  /* 0x0000002cff067e24 */ /* 0x001fca000f8e00ff */
[----:B------:R-:W-:Y:S02]  /*10250*/  @!P2 IADD3.X R21, R6, UR42, R3, P5, P6 ;  /* 0x0000002a0615ac10 */ /* 0x000fe4000afec403 */
[C---:B------:R-:W-:Y:S02]  /*10260*/  ISETP.LT.OR P5, PT, R0.reuse, 0x12, !P3 ;  /* 0x000000120000780c */ /* 0x040fe40005fa1670 */
[----:B------:R-:W-:-:S11]  /*10270*/  ISETP.LT.OR P2, PT, R0, 0x12, !P0 ;  /* 0x000000120000780c */ /* 0x000fd60004741670 */
[----:B------:R-:W-:Y:S01]  /*10280*/  @!P5 IADD3 R6, P6, R2, UR45, RZ ;  /* 0x0000002d0206dc10 */ /* 0x000fe2000ffde0ff */
[----:B------:R-:W-:Y:S01]  /*10290*/  @!P5 IMAD R8, R53, R17, RZ ;  /* 0x000000113508d224 */ /* 0x000fe200078e02ff */
[----:B------:R-:W-:Y:S02]  /*102a0*/  @P2 LOP3.LUT R4, R4, 0x2, RZ, 0xfc, !PT ;  /* 0x0000000204042812 */ /* 0x000fe400078efcff */
[----:B------:R-:W-:Y:S02]  /*102b0*/  @!P5 IADD3.X R7, R3, UR44, RZ, P6, !PT ;  /* 0x0000002c0307dc10 */ /* 0x000fe4000b7fe4ff */
[----:B------:R-:W-:-:S03]  /*102c0*/  LOP3.LUT R4, R4, 0xfffffffb, RZ, 0xc0, !PT ;  /* 0xfffffffb04047812 */ /* 0x000fc600078ec0ff */
[----:B------:R0:W-:Y:S02]  /*102d0*/  @!P5 STG.E.U8 desc[UR50][R6.64+0x11], R8 ;  /* 0x000011080600d986 */ /* 0x0001e4000c101132 */
[----:B0-----:R-:W-:Y:S02]  /*102e0*/  IMAD.U32 R6, RZ, RZ, UR45 ;  /* 0x0000002dff067e24 */ /* 0x001fe4000f8e00ff */
[----:B------:R-:W-:-:S03]  /*102f0*/  IMAD.U32 R7, RZ, RZ, UR44 ;  /* 0x0000002cff077e24 */ /* 0x000fc6000f8e00ff */
[----:B------:R-:W-:-:S04]  /*10300*/  @!P2 IADD3 R52, P5, P6, R6, UR43, R2 ;  /* 0x0000002b0634ac10 */ /* 0x000fc8000febe002 */
[----:B------:R-:W-:Y:S02]  /*10310*/  @!P2 IADD3.X R53, R7, UR42, R3, P5, P6 ;  /* 0x0000002a0735ac10 */ /* 0x000fe4000afec403 */
[C---:B------:R-:W-:Y:S02]  /*10320*/  ISETP.LT.OR P5, PT, R0.reuse, 0x19, !P4 ;  /* 0x000000190000780c */ /* 0x040fe400067a1670 */
[----:B------:R-:W-:-:S11]  /*10330*/  ISETP.LT.OR P2, PT, R0, 0x19, !P0 ;  /* 0x000000190000780c */ /* 0x000fd60004741670 */
[----:B------:R-:W-:Y:S02]  /*10340*/  @!P5 IMAD R6, R56, R17, RZ ;  /* 0x000000113806d224 */ /* 0x000fe400078e02ff */
[----:B------:R-:W-:-:S03]  /*10350*/  @P2 LOP3.LUT R4, R4, 0x4, RZ, 0xfc, !PT ;  /* 0x0000000404042812 */ /* 0x000fc600078efcff */
[----:B------:R0:W-:Y:S01]  /*10360*/  @!P5 STG.E.U8 desc[UR50][R2.64+0x18], R6 ;  /* 0x000018060200d986 */ /* 0x0001e2000c101132 */
[----:B------:R-:W-:Y:S02]  /*10370*/  ISETP.LT.OR P5, PT, R0, 0x1a, !P4 ;  /* 0x0000001a0000780c */ /* 0x000fe400067a1670 */
[----:B------:R-:W-:-:S11]  /*10380*/  LOP3.LUT R4, R4, 0xffffffdf, RZ, 0xc0, !PT ;  /* 0xffffffdf04047812 */ /* 0x000fd600078ec0ff */
[----:B0-----:R-:W-:-:S05]  /*10390*/  @!P5 IMAD R6, R54, R17, RZ ;  /* 0x000000113606d224 */ /* 0x001fca00078e02ff */
[----:B------:R0:W-:Y:S01]  /*103a0*/  @!P5 STG.E.U8 desc[UR50][R2.64+0x19], R6 ;  /* 0x000019060200d986 */ /* 0x0001e2000c101132 */
[----:B------:R-:W-:-:S13]  /*103b0*/  ISETP.LT.OR P5, PT, R0, 0x19, !P3 ;  /* 0x000000190000780c */ /* 0x000fda0005fa1670 */
[----:B0-----:R-:W-:Y:S01]  /*103c0*/  @!P5 IADD3 R6, P6, R2, UR45, RZ ;  /* 0x0000002d0206dc10 */ /* 0x001fe2000ffde0ff */
[----:B------:R-:W-:-:S03]  /*103d0*/  @!P5 IMAD R8, R55, R17, RZ ;  /* 0x000000113708d224 */ /* 0x000fc600078e02ff */
[----:B------:R-:W-:-:S05]  /*103e0*/  @!P5 IADD3.X R7, R3, UR44, RZ, P6, !PT ;  /* 0x0000002c0307dc10 */ /* 0x000fca000b7fe4ff */
[----:B------:R0:W-:Y:S02]  /*103f0*/  @!P5 STG.E.U8 desc[UR50][R6.64+0x18], R8 ;  /* 0x000018080600d986 */ /* 0x0001e4000c101132 */
[----:B0-----:R-:W-:Y:S02]  /*10400*/  IMAD.U32 R6, RZ, RZ, UR45 ;  /* 0x0000002dff067e24 */ /* 0x001fe4000f8e00ff */
[----:B------:R-:W-:-:S03]  /*10410*/  IMAD.U32 R7, RZ, RZ, UR44 ;  /* 0x0000002cff077e24 */ /* 0x000fc6000f8e00ff */
[----:B------:R-:W-:-:S04]  /*10420*/  @!P2 IADD3 R54, P5, P6, R6, UR43, R2 ;  /* 0x0000002b0636ac10 */ /* 0x000fc8000febe002 */
        /* <DEDUP_REMOVED lines=54> */
[----:B------:R-:W-:Y:S02]  /*10790*/  @!P5 IMAD R8, R216, R17, RZ ;  /* 0x00000011d808d224 */ /* 0x000fe400078e02ff */
[----:B------:R-:W-:Y:S01]  /*107a0*/  IMAD.U32 R216, RZ, RZ, UR45 ;  /* 0x0000002dffd87e24 */ /* 0x000fe2000f8e00ff */
        /* <DEDUP_REMOVED lines=9> */
[----:B------:R-:W-:Y:S01]  /*10840*/  @P2 LOP3.LUT R4, R4, 0x200, RZ, 0xfc, !PT ;  /* 0x0000020004042812 */ /* 0x000fe200078efcff */
[----:B------:R-:W-:Y:S01]  /*10850*/  IMAD.U32 R218, RZ, RZ, UR45 ;  /* 0x0000002dffda7e24 */ /* 0x000fe2000f8e00ff */
[----:B------:R-:W-:Y:S02]  /*10860*/  @!P5 IADD3.X R7, R3, UR44, RZ, P6, !PT ;  /* 0x0000002c0307dc10 */ /* 0x000fe4000b7fe4ff */
[----:B------:R-:W-:-:S03]  /*10870*/  LOP3.LUT R4, R4, 0x7fffffff, RZ, 0xc0, !PT ;  /* 0x7fffffff04047812 */ /* 0x000fc600078ec0ff */
[----:B------:R0:W-:Y:S01]  /*10880*/  @!P5 STG.E.U8 desc[UR50][R6.64+0x29], R8 ;  /* 0x000029080600d986 */ /* 0x0001e2000c101132 */
[----:B------:R-:W-:Y:S01]  /*10890*/  @!P2 IADD3 R218, P5, P6, R218, UR43, R2 ;  /* 0x0000002bdadaac10 */ /* 0x000fe2000febe002 */
[----:B0-----:R-:W-:-:S05]  /*108a0*/  IMAD.U32 R6, RZ, RZ, UR44 ;  /* 0x0000002cff067e24 */ /* 0x001fca000f8e00ff */
        /* <DEDUP_REMOVED lines=216> */
[----:B------:R-:W-:-:S13]  /*11630*/  ISETP.LT.OR P5, PT, R0, 0x6a, !P4 ;  /* 0x0000006a0000780c */ /* 0x000fda00067a1670 */
[----:B0-----:R-:W-:-:S05]  /*11640*/  @!P5 IMAD R6, R235, R17, RZ ;  /* 0x00000011eb06d224 */ /* 0x001fca00078e02ff */
[----:B------:R0:W-:Y:S01]  /*11650*/  @!P5 STG.E.U8 desc[UR50][R2.64+0x69], R6 ;  /* 0x000069060200d986 */ /* 0x0001e2000c101132 */
[----:B------:R-:W-:-:S13]  /*11660*/  ISETP.LT.OR P5, PT, R0, 0x69, !P3 ;  /* 0x000000690000780c */ /* 0x000fda0005fa1670 */
[----:B0-----:R-:W-:Y:S01]  /*11670*/  @!P5 IADD3 R6, P6, R2, UR45, RZ ;  /* 0x0000002d0206dc10 */ /* 0x001fe2000ffde0ff */
[----:B------:R-:W-:Y:S02]  /*11680*/  @!P5 IMAD R8, R234, R17, RZ ;  /* 0x00000011ea08d224 */ /* 0x000fe400078e02ff */
[----:B------:R-:W-:Y:S01]  /*11690*/  IMAD.U32 R234, RZ, RZ, UR45 ;  /* 0x0000002dffea7e24 */ /* 0x000fe2000f8e00ff */
        /* <DEDUP_REMOVED lines=21> */
[----:B------:R-:W-:Y:S01]  /*117f0*/  @P2 LOP3.LUT R4, R4, 0x40000000, RZ, 0xfc, !PT ;  /* 0x4000000004042812 */ /* 0x000fe200078efcff */
[----:B------:R-:W-:Y:S02]  /*11800*/  IMAD.U32 R232, RZ, RZ, UR45 ;  /* 0x0000002dffe87e24 */ /* 0x000fe4000f8e00ff */
        /* <DEDUP_REMOVED lines=28> */
[C---:B------:R-:W-:Y:S02]  /*119d0*/  ISETP.LT.OR P4, PT, R0.reuse, 0x7a, !P4 ;  /* 0x0000007a0000780c */ /* 0x040fe40006781670 */
[----:B------:R-:W-:Y:S02]  /*119e0*/  ISETP.LT.OR P6, PT, R0, 0x79, !P0 ;  /* 0x000000790000780c */ /* 0x000fe400047c1670 */
[C---:B------:R-:W-:Y:S02]  /*119f0*/  LOP3.LUT P2, RZ, R5.reuse, 0x100000, RZ, 0xc0, !PT ;  /* 0x0010000005ff7812 */ /* 0x040fe4000784c0ff */
[----:B------:R-:W-:-:S05]  /*11a00*/  LOP3.LUT R5, R5, 0xfffdffff, RZ, 0xc0, !PT ;  /* 0xfffdffff05057812 */ /* 0x000fca00078ec0ff */
[-C--:B------:R-:W-:Y:S02]  /*11a10*/  @!P5 IMAD R6, R228, R17.reuse, RZ ;  /* 0x00000011e406d224 */ /* 0x080fe400078e02ff */
[----:B------:R-:W-:Y:S02]  /*11a20*/  IMAD.U32 R228, RZ, RZ, UR45 ;  /* 0x0000002dffe47e24 */ /* 0x000fe4000f8e00ff */
[----:B------:R-:W-:Y:S01]  /*11a30*/  @P6 LOP3.LUT R4, R4, 0x8, RZ, 0xfc, !PT ;  /* 0x0000000804046812 */ /* 0x000fe200078efcff */
[----:B------:R0:W-:Y:S01]  /*11a40*/  @!P5 STG.E.U8 desc[UR50][R2.64+0x78], R6 ;  /* 0x000078060200d986 */ /* 0x0001e2000c101132 */
[-C--:B------:R-:W-:Y:S02]  /*11a50*/  @!P2 IMAD R158, R158, R17.reuse, RZ ;  /* 0x000000119e9ea224 */ /* 0x080fe400078e02ff */
[----:B------:R-:W-:Y:S01]  /*11a60*/  LOP3.LUT R4, R4, 0xdfffffff, RZ, 0xc0, !PT ;  /* 0xdfffffff04047812 */ /* 0x000fe200078ec0ff */
[----:B0-----:R-:W-:-:S05]  /*11a70*/  @!P4 IMAD R6, R23, R17, RZ ;  /* 0x000000111706c224 */ /* 0x001fca00078e02ff */
[----:B------:R0:W-:Y:S01]  /*11a80*/  @!P4 STG.E.U8 desc[UR50][R2.64+0x79], R6 ;  /* 0x000079060200c986 */ /* 0x0001e2000c101132 */
[C---:B------:R-:W-:Y:S02]  /*11a90*/  ISETP.LT.OR P4, PT, R0.reuse, 0x79, !P3 ;  /* 0x000000790000780c */ /* 0x040fe40005f81670 */
[----:B------:R-:W-:-:S11]  /*11aa0*/  ISETP.LT.OR P3, PT, R0, 0x7a, !P3 ;  /* 0x0000007a0000780c */ /* 0x000fd60005f61670 */
[----:B0-----:R-:W-:Y:S01]  /*11ab0*/  @!P4 IADD3 R6, P5, R2, UR45, RZ ;  /* 0x0000002d0206cc10 */ /* 0x001fe2000ffbe0ff */
[----:B------:R-:W-:Y:S02]  /*11ac0*/  @!P4 IMAD R8, R22, R17, RZ ;  /* 0x000000111608c224 */ /* 0x000fe400078e02ff */
[----:B------:R-:W-:Y:S01]  /*11ad0*/  IMAD.U32 R22, RZ, RZ, UR45 ;  /* 0x0000002dff167e24 */ /* 0x000fe2000f8e00ff */
[----:B------:R-:W-:Y:S02]  /*11ae0*/  @!P4 IADD3.X R7, R3, UR44, RZ, P5, !PT ;  /* 0x0000002c0307cc10 */ /* 0x000fe4000affe4ff */
[----:B------:R-:W-:-:S03]  /*11af0*/  ISETP.GE.AND P5, PT, R14, 0x81, PT ;  /* 0x000000810e00780c */ /* 0x000fc60003fa6270 */
[----:B------:R0:W-:Y:S02]  /*11b00*/  @!P4 STG.E.U8 desc[UR50][R6.64+0x78], R8 ;  /* 0x000078080600c986 */ /* 0x0001e4000c101132 */
[----:B0-----:R-:W-:Y:S01]  /*11b10*/  @!P3 IADD3 R6, P4, R2, UR45, RZ ;  /* 0x0000002d0206bc10 */ /* 0x001fe2000ff9e0ff */
[----:B------:R-:W-:-:S03]  /*11b20*/  @!P3 IMAD R8, R9, R17, RZ ;  /* 0x000000110908b224 */ /* 0x000fc600078e02ff */
[----:B------:R-:W-:-:S05]  /*11b30*/  @!P3 IADD3.X R7, R3, UR44, RZ, P4, !PT ;  /* 0x0000002c0307bc10 */ /* 0x000fca000a7fe4ff */
[----:B------:R0:W-:Y:S02]  /*11b40*/  @!P3 STG.E.U8 desc[UR50][R6.64+0x79], R8 ;  /* 0x000079080600b986 */ /* 0x0001e4000c101132 */
[----:B0-----:R-:W-:-:S04]  /*11b50*/  IADD3 R6, P3, R2, UR43, RZ ;  /* 0x0000002b02067c10 */ /* 0x001fc8000ff7e0ff */
[----:B------:R-:W-:Y:S02]  /*11b60*/  IADD3.X R7, R3, UR42, RZ, P3, !PT ;  /* 0x0000002a03077c10 */ /* 0x000fe40009ffe4ff */
[----:B------:R-:W-:-:S13]  /*11b70*/  ISETP.LT.OR P3, PT, R0, 0x1, !P5 ;  /* 0x000000010000780c */ /* 0x000fda0006f61670 */
[----:B------:R-:W-:-:S05]  /*11b80*/  @!P3 IMAD R152, R152, R17, RZ ;  /* 0x000000119898b224 */ /* 0x000fca00078e02ff */
[----:B------:R-:W-:Y:S01]  /*11b90*/  @!P3 STG.E.U8 desc[UR50][R6.64], R152 ;  /* 0x000000980600b986 */ /* 0x000fe2000c101132 */
[----:B------:R-:W-:-:S13]  /*11ba0*/  ISETP.LT.OR P3, PT, R0, 0x2, !P5 ;  /* 0x000000020000780c */ /* 0x000fda0006f61670 */
[----:B------:R-:W-:-:S05]  /*11bb0*/  @!P3 IMAD R153, R153, R17, RZ ;  /* 0x000000119999b224 */ /* 0x000fca00078e02ff */
[----:B------:R-:W-:Y:S01]  /*11bc0*/  @!P3 STG.E.U8 desc[UR50][R6.64+0x1], R153 ;  /* 0x000001990600b986 */ /* 0x000fe2000c101132 */
[----:B------:R-:W-:-:S13]  /*11bd0*/  ISETP.LT.OR P3, PT, R0, 0x1, !P0 ;  /* 0x000000010000780c */ /* 0x000fda0004761670 */
[----:B------:R-:W-:Y:S01]  /*11be0*/  @!P3 IADD3 R8, P4, R6, UR45, RZ ;  /* 0x0000002d0608bc10 */ /* 0x000fe2000ff9e0ff */
[----:B------:R-:W-:-:S03]  /*11bf0*/  @!P3 IMAD R154, R154, R17, RZ ;  /* 0x000000119a9ab224 */ /* 0x000fc600078e02ff */
[----:B------:R-:W-:-:S05]  /*11c00*/  @!P3 IADD3.X R9, R7, UR44, RZ, P4, !PT ;  /* 0x0000002c0709bc10 */ /* 0x000fca000a7fe4ff */
[----:B------:R0:W-:Y:S01]  /*11c10*/  @!P3 STG.E.U8 desc[UR50][R8.64], R154 ;  /* 0x0000009a0800b986 */ /* 0x0001e2000c101132 */
[----:B------:R-:W-:Y:S01]  /*11c20*/  @!P6 IADD3 R236, P3, P4, R236, UR43, R2 ;  /* 0x0000002bececec10 */ /* 0x000fe2000fc7e002 */
[----:B0-----:R-:W-:-:S05]  /*11c30*/  IMAD.U32 R8, RZ, RZ, UR44 ;  /* 0x0000002cff087e24 */ /* 0x001fca000f8e00ff */
[----:B------:R-:W-:Y:S02]  /*11c40*/  @!P6 IADD3.X R237, R8, UR42, R3, P3, P4 ;  /* 0x0000002a08edec10 */ /* 0x000fe40009fe8403 */
[C---:B------:R-:W-:Y:S02]  /*11c50*/  ISETP.LT.OR P4, PT, R0.reuse, 0x7a, !P0 ;  /* 0x0000007a0000780c */ /* 0x040fe40004781670 */
[----:B------:R-:W-:-:S11]  /*11c60*/  ISETP.LT.OR P0, PT, R0, 0x2, !P0 ;  /* 0x000000020000780c */ /* 0x000fd60004701670 */
[----:B------:R-:W-:Y:S02]  /*11c70*/  @!P4 IADD3 R234, P3, P6, R234, UR43, R2 ;  /* 0x0000002beaeacc10 */ /* 0x000fe4000fe7e002 */
[----:B------:R-:W-:Y:S01]  /*11c80*/  @!P0 IMAD R155, R155, R17, RZ ;  /* 0x000000119b9b8224 */ /* 0x000fe200078e02ff */
[----:B------:R-:W-:Y:S02]  /*11c90*/  @P4 LOP3.LUT R5, R5, 0x20000, RZ, 0xfc, !PT ;  /* 0x0002000005054812 */ /* 0x000fe400078efcff */
[----:B------:R-:W-:Y:S02]  /*11ca0*/  @!P4 IADD3.X R235, R8, UR42, R3, P3, P6 ;  /* 0x0000002a08ebcc10 */ /* 0x000fe40009fec403 */
[----:B------:R-:W-:-:S04]  /*11cb0*/  @!P0 IADD3 R8, P3, R6, UR45, RZ ;  /* 0x0000002d06088c10 */ /* 0x000fc8000ff7e0ff */
[----:B------:R-:W-:-:S05]  /*11cc0*/  @!P0 IADD3.X R9, R7, UR44, RZ, P3, !PT ;  /* 0x0000002c07098c10 */ /* 0x000fca0009ffe4ff */
[----:B------:R0:W-:Y:S01]  /*11cd0*/  @!P0 STG.E.U8 desc[UR50][R8.64+0x1], R155 ;  /* 0x0000019b08008986 */ /* 0x0001e2000c101132 */
[----:B------:R-:W-:-:S04]  /*11ce0*/  ISETP.GE.AND P0, PT, R14, 0x109, PT ;  /* 0x000001090e00780c */ /* 0x000fc80003f06270 */
[----:B------:R-:W-:Y:S01]  /*11cf0*/  ISETP.LT.OR P4, PT, R0, 0x9, !P0 ;  /* 0x000000090000780c */ /* 0x000fe20004781670 */
[----:B0-----:R-:W-:Y:S02]  /*11d00*/  IMAD.U32 R8, RZ, RZ, UR44 ;  /* 0x0000002cff087e24 */ /* 0x001fe4000f8e00ff */
[----:B------:R-:W-:-:S10]  /*11d10*/  IMAD.U32 R9, RZ, RZ, UR44 ;  /* 0x0000002cff097e24 */ /* 0x000fd4000f8e00ff */
[----:B------:R-:W-:Y:S02]  /*11d20*/  @!P4 IADD3 R232, P3, P6, R232, UR47, R2 ;  /* 0x0000002fe8e8cc10 */ /* 0x000fe4000fe7e002 */
[----:B------:R-:W-:Y:S02]  /*11d30*/  @P4 LOP3.LUT R4, R4, 0x20000000, RZ, 0xfc, !PT ;  /* 0x2000000004044812 */ /* 0x000fe400078efcff */
[----:B------:R-:W-:Y:S02]  /*11d40*/  @!P4 IADD3.X R233, R8, UR46, R3, P3, P6 ;  /* 0x0000002e08e9cc10 */ /* 0x000fe40009fec403 */
[C---:B------:R-:W-:Y:S02]  /*11d50*/  ISETP.LT.OR P3, PT, R0.reuse, 0x9, !P5 ;  /* 0x000000090000780c */ /* 0x040fe40006f61670 */
[----:B------:R-:W-:Y:S02]  /*11d60*/  ISETP.LT.OR P4, PT, R0, 0xa, !P0 ;  /* 0x0000000a0000780c */ /* 0x000fe40004781670 */
[----:B------:R-:W-:-:S09]  /*11d70*/  LOP3.LUT R4, R4, 0xf7ffffff, RZ, 0xc0, !PT ;  /* 0xf7ffffff04047812 */ /* 0x000fd200078ec0ff */
[----:B------:R-:W-:Y:S02]  /*11d80*/  @!P3 IMAD R156, R156, R17, RZ ;  /* 0x000000119c9cb224 */ /* 0x000fe400078e02ff */
[----:B------:R-:W-:-:S03]  /*11d90*/  @P4 LOP3.LUT R4, R4, 0x8000000, RZ, 0xfc, !PT ;  /* 0x0800000004044812 */ /* 0x000fc600078efcff */
[----:B------:R-:W-:Y:S01]  /*11da0*/  @!P3 STG.E.U8 desc[UR50][R6.64+0x8], R156 ;  /* 0x0000089c0600b986 */ /* 0x000fe2000c101132 */
[----:B------:R-:W-:Y:S02]  /*11db0*/  @!P4 IADD3 R230, P3, P6, R230, UR47, R2 ;  /* 0x0000002fe6e6cc10 */ /* 0x000fe4000fe7e002 */
[----:B------:R-:W-:Y:S02]  /*11dc0*/  LOP3.LUT R4, R4, 0xfbffffff, RZ, 0xc0, !PT ;  /* 0xfbffffff04047812 */ /* 0x000fe400078ec0ff */
[----:B------:R-:W-:Y:S02]  /*11dd0*/  @!P4 IADD3.X R231, R8, UR46, R3, P3, P6 ;  /* 0x0000002e08e7cc10 */ /* 0x000fe40009fec403 */
[C---:B------:R-:W-:Y:S02]  /*11de0*/  ISETP.LT.OR P3, PT, R0.reuse, 0xa, !P5 ;  /* 0x0000000a0000780c */ /* 0x040fe40006f61670 */
[C---:B------:R-:W-:Y:S02]  /*11df0*/  ISETP.LT.OR P4, PT, R0.reuse, 0x11, !P0 ;  /* 0x000000110000780c */ /* 0x040fe40004781670 */
[----:B------:R-:W-:-:S09]  /*11e00*/  ISETP.LT.OR P6, PT, R0, 0x19, !P0 ;  /* 0x000000190000780c */ /* 0x000fd200047c1670 */
[----:B------:R-:W-:Y:S02]  /*11e10*/  @!P3 IMAD R157, R157, R17, RZ ;  /* 0x000000119d9db224 */ /* 0x000fe400078e02ff */
[----:B------:R-:W-:-:S03]  /*11e20*/  @P4 LOP3.LUT R4, R4, 0x4000000, RZ, 0xfc, !PT ;  /* 0x0400000004044812 */ /* 0x000fc600078efcff */
[----:B------:R-:W-:Y:S01]  /*11e30*/  @!P3 STG.E.U8 desc[UR50][R6.64+0x9], R157 ;  /* 0x0000099d0600b986 */ /* 0x000fe2000c101132 */
[----:B------:R-:W-:-:S03]  /*11e40*/  LOP3.LUT R4, R4, 0xfdffffff, RZ, 0xc0, !PT ;  /* 0xfdffffff04047812 */ /* 0x000fc600078ec0ff */
[----:B------:R0:W-:Y:S01]  /*11e50*/  @!P2 STG.E.U8 desc[UR50][R10.64+0x8], R158 ;  /* 0x0000089e0a00a986 */ /* 0x0001e2000c101132 */
[----:B------:R-:W-:-:S03]  /*11e60*/  @!P4 IADD3 R228, P2, P3, R228, UR47, R2 ;  /* 0x0000002fe4e4cc10 */ /* 0x000fc6000fb5e002 */
[----:B------:R1:W-:Y:S01]  /*11e70*/  @!P1 STG.E.U8 desc[UR50][R12.64+0x9], R159 ;  /* 0x0000099f0c009986 */ /* 0x0003e2000c101132 */
[----:B------:R-:W-:Y:S01]  /*11e80*/  @!P4 IADD3.X R229, R8, UR46, R3, P2, P3 ;  /* 0x0000002e08e5cc10 */ /* 0x000fe200097e6403 */
[----:B------:R-:W-:Y:S01]  /*11e90*/  IMAD.U32 R8, RZ, RZ, UR45 ;  /* 0x0000002dff087e24 */ /* 0x000fe2000f8e00ff */
[----:B------:R-:W-:Y:S01]  /*11ea0*/  ISETP.LT.OR P4, PT, R0, 0x12, !P0 ;  /* 0x000000120000780c */ /* 0x000fe20004781670 */
[----:B0-----:R-:W-:Y:S02]  /*11eb0*/  IMAD.U32 R10, RZ, RZ, UR44 ;  /* 0x0000002cff0a7e24 */ /* 0x001fe4000f8e00ff */
[----:B------:R-:W-:Y:S02]  /*11ec0*/  IMAD.U32 R11, RZ, RZ, UR44 ;  /* 0x0000002cff0b7e24 */ /* 0x000fe4000f8e00ff */
[----:B-1----:R-:W-:-:S08]  /*11ed0*/  IMAD.U32 R12, RZ, RZ, UR45 ;  /* 0x0000002dff0c7e24 */ /* 0x002fd0000f8e00ff */
[--C-:B------:R-:W-:Y:S02]  /*11ee0*/  @!P4 IADD3 R8, P2, P3, R8, UR47, R2.reuse ;  /* 0x0000002f0808cc10 */ /* 0x100fe4000fb5e002 */
[----:B------:R-:W-:Y:S02]  /*11ef0*/  @P4 LOP3.LUT R4, R4, 0x2000000, RZ, 0xfc, !PT ;  /* 0x0200000004044812 */ /* 0x000fe400078efcff */
[--C-:B------:R-:W-:Y:S02]  /*11f00*/  @!P4 IADD3.X R9, R9, UR46, R3.reuse, P2, P3 ;  /* 0x0000002e0909cc10 */ /* 0x100fe400097e6403 */
[----:B------:R-:W-:Y:S02]  /*11f10*/  @!P6 IADD3 R12, P1, P2, R12, UR47, R2 ;  /* 0x0000002f0c0cec10 */ /* 0x000fe4000fa3e002 */
[----:B------:R-:W-:Y:S02]  /*11f20*/  LOP3.LUT P3, RZ, R4, 0x1, RZ, 0xc0, !PT ;  /* 0x0000000104ff7812 */ /* 0x000fe4000786c0ff */
[----:B------:R-:W-:Y:S01]  /*11f30*/  @!P6 IADD3.X R13, R10, UR46, R3, P1, P2 ;  /* 0x0000002e0a0dec10 */ /* 0x000fe20008fe4403 */
[----:B------:R-:W-:Y:S01]  /*11f40*/  IMAD.U32 R10, RZ, RZ, UR45 ;  /* 0x0000002dff0a7e24 */ /* 0x000fe2000f8e00ff */
[----:B------:R-:W-:-:S02]  /*11f50*/  LOP3.LUT P4, RZ, R4, 0x2, RZ, 0xc0, !PT ;  /* 0x0000000204ff7812 */ /* 0x000fc4000788c0ff */
[----:B------:R-:W-:Y:S02]  /*11f60*/  ISETP.LT.OR P1, PT, R0, 0x11, !P5 ;  /* 0x000000110000780c */ /* 0x000fe40006f21670 */
[----:B------:R-:W-:-:S04]  /*11f70*/  LOP3.LUT R4, R4, 0xfeffffff, RZ, 0xc0, !PT ;  /* 0xfeffffff04047812 */ /* 0x000fc800078ec0ff */
[----:B------:R-:W-:Y:S01]  /*11f80*/  @P6 LOP3.LUT R4, R4, 0x1000000, RZ, 0xfc, !PT ;  /* 0x0100000004046812 */ /* 0x000fe200078efcff */
[-C--:B------:R-:W-:Y:S01]  /*11f90*/  @!P3 IMAD R162, R162, R17.reuse, RZ ;  /* 0x00000011a2a2b224 */ /* 0x080fe200078e02ff */
[----:B------:R-:W-:Y:S02]  /*11fa0*/  ISETP.LT.OR P6, PT, R0, 0x1a, !P0 ;  /* 0x0000001a0000780c */ /* 0x000fe400047c1670 */
[----:B------:R-:W-:Y:S01]  /*11fb0*/  LOP3.LUT R4, R4, 0xffffffef, RZ, 0xc0, !PT ;  /* 0xffffffef04047812 */ /* 0x000fe200078ec0ff */
[----:B------:R-:W-:Y:S02]  /*11fc0*/  IMAD.U32 R154, RZ, RZ, UR45 ;  /* 0x0000002dff9a7e24 */ /* 0x000fe4000f8e00ff */
[-C--:B------:R-:W-:Y:S02]  /*11fd0*/  @!P1 IMAD R160, R160, R17.reuse, RZ ;  /* 0x00000011a0a09224 */ /* 0x080fe400078e02ff */
[----:B------:R-:W-:-:S03]  /*11fe0*/  @!P4 IMAD R163, R163, R17, RZ ;  /* 0x00000011a3a3c224 */ /* 0x000fc600078e02ff */
[----:B------:R-:W-:Y:S03]  /*11ff0*/  @!P1 STG.E.U8 desc[UR50][R6.64+0x10], R160 ;  /* 0x000010a006009986 */ /* 0x000fe6000c101132 */
[----:B------:R-:W-:Y:S02]  /*12000*/  @!P6 IADD3 R10, P1, P2, R10, UR47, R2 ;  /* 0x0000002f0a0aec10 */ /* 0x000fe4000fa3e002 */
[----:B------:R-:W-:Y:S02]  /*12010*/  @P6 LOP3.LUT R4, R4, 0x10, RZ, 0xfc, !PT ;  /* 0x0000001004046812 */ /* 0x000fe400078efcff */
[----:B------:R-:W-:Y:S02]  /*12020*/  @!P6 IADD3.X R11, R11, UR46, R3, P1, P2 ;  /* 0x0000002e0b0bec10 */ /* 0x000fe40008fe4403 */
[----:B------:R-:W-:Y:S02]  /*12030*/  ISETP.LT.OR P1, PT, R0, 0x12, !P5 ;  /* 0x000000120000780c */ /* 0x000fe40006f21670 */
[----:B------:R-:W-:-:S02]  /*12040*/  LOP3.LUT P6, RZ, R4, 0x4, RZ, 0xc0, !PT ;  /* 0x0000000404ff7812 */ /* 0x000fc400078cc0ff */
[----:B------:R-:W-:-:S09]  /*12050*/  LOP3.LUT R4, R4, 0xff7fffff, RZ, 0xc0, !PT ;  /* 0xff7fffff04047812 */ /* 0x000fd200078ec0ff */
[----:B------:R-:W-:-:S05]  /*12060*/  @!P1 IMAD R161, R161, R17, RZ ;  /* 0x00000011a1a19224 */ /* 0x000fca00078e02ff */
[----:B------:R-:W-:Y:S04]  /*12070*/  @!P1 STG.E.U8 desc[UR50][R6.64+0x11], R161 ;  /* 0x000011a106009986 */ /* 0x000fe8000c101132 */
[----:B------:R0:W-:Y:S01]  /*12080*/  @!P3 STG.E.U8 desc[UR50][R20.64+0x10], R162 ;  /* 0x000010a21400b986 */ /* 0x0001e2000c101132 */
[----:B------:R-:W-:-:S03]  /*12090*/  ISETP.LT.OR P3, PT, R0, 0x21, !P0 ;  /* 0x000000210000780c */ /* 0x000fc60004761670 */
[----:B------:R1:W-:Y:S01]  /*120a0*/  @!P4 STG.E.U8 desc[UR50][R52.64+0x11], R163 ;  /* 0x000011a33400c986 */ /* 0x0003e2000c101132 */
[----:B0-----:R-:W-:-:S09]  /*120b0*/  IMAD.U32 R20, RZ, RZ, UR45 ;  /* 0x0000002dff147e24 */ /* 0x001fd2000f8e00ff */
[--C-:B------:R-:W-:Y:S02]  /*120c0*/  @!P3 IADD3 R22, P1, P2, R22, UR47, R2.reuse ;  /* 0x0000002f1616bc10 */ /* 0x100fe4000fa3e002 */
[----:B------:R-:W-:Y:S01]  /*120d0*/  @P3 LOP3.LUT R4, R4, 0x800000, RZ, 0xfc, !PT ;  /* 0x0080000004043812 */ /* 0x000fe200078efcff */
[----:B------:R-:W-:Y:S01]  /*120e0*/  IMAD.U32 R152, RZ, RZ, UR45 ;  /* 0x0000002dff987e24 */ /* 0x000fe2000f8e00ff */
[----:B------:R-:W-:Y:S01]  /*120f0*/  @!P3 IADD3.X R23, R15, UR46, R3, P1, P2 ;  /* 0x0000002e0f17bc10 */ /* 0x000fe20008fe4403 */
[----:B------:R-:W-:Y:S01]  /*12100*/  @!P6 IMAD R166, R166, R17, RZ ;  /* 0x00000011a6a6e224 */ /* 0x000fe200078e02ff */
[----:B------:R-:W-:Y:S01]  /*12110*/  ISETP.LT.OR P3, PT, R0, 0x22, !P0 ;  /* 0x000000220000780c */ /* 0x000fe20004761670 */
[----:B------:R-:W-:Y:S01]  /*12120*/  IMAD.U32 R158, RZ, RZ, UR45 ;  /* 0x0000002dff9e7e24 */ /* 0x000fe2000f8e00ff */
[----:B------:R-:W-:Y:S01]  /*12130*/  LOP3.LUT R4, R4, 0xffbfffff, RZ, 0xc0, !PT ;  /* 0xffbfffff04047812 */ /* 0x000fe200078ec0ff */
[----:B------:R-:W-:Y:S01]  /*12140*/  IMAD.U32 R156, RZ, RZ, UR45 ;  /* 0x0000002dff9c7e24 */ /* 0x000fe2000f8e00ff */
[----:B-1----:R-:W2:Y:S09]  /*12150*/  LDL.LU.64 R52, [R1+0x1a0] ;  /* 0x0001a00001347983 */ /* 0x002eb20000300a00 */
[----:B------:R-:W-:-:S02]  /*12160*/  @!P3 IADD3 R20, P1, P2, R20, UR47, R2 ;  /* 0x0000002f1414bc10 */ /* 0x000fc4000fa3e002 */
[----:B------:R-:W-:Y:S02]  /*12170*/  @P3 LOP3.LUT R4, R4, 0x400000, RZ, 0xfc, !PT ;  /* 0x0040000004043812 */ /* 0x000fe400078efcff */
[----:B------:R-:W-:Y:S02]  /*12180*/  @!P3 IADD3.X R21, R15, UR46, R3, P1, P2 ;  /* 0x0000002e0f15bc10 */ /* 0x000fe40008fe4403 */
[----:B------:R-:W-:Y:S02]  /*12190*/  ISETP.LT.OR P3, PT, R0, 0x29, !P0 ;  /* 0x000000290000780c */ /* 0x000fe40004761670 */
[C---:B------:R-:W-:Y:S02]  /*121a0*/  LOP3.LUT P4, RZ, R4.reuse, 0x20, RZ, 0xc0, !PT ;  /* 0x0000002004ff7812 */ /* 0x040fe4000788c0ff */
[----:B------:R-:W-:-:S09]  /*121b0*/  LOP3.LUT R4, R4, 0xffdfffff, RZ, 0xc0, !PT ;  /* 0xffdfffff04047812 */ /* 0x000fd200078ec0ff */
[----:B------:R-:W-:-:S04]  /*121c0*/  @!P3 IADD3 R154, P1, P2, R154, UR47, R2 ;  /* 0x0000002f9a9abc10 */ /* 0x000fc8000fa3e002 */
[----:B------:R-:W-:Y:S02]  /*121d0*/  @!P3 IADD3.X R155, R15, UR46, R3, P1, P2 ;  /* 0x0000002e0f9bbc10 */ /* 0x000fe40008fe4403 */
[----:B------:R-:W-:Y:S02]  /*121e0*/  ISETP.LT.OR P1, PT, R0, 0x19, !P5 ;  /* 0x000000190000780c */ /* 0x000fe40006f21670 */
[----:B------:R-:W-:Y:S02]  /*121f0*/  @P3 LOP3.LUT R4, R4, 0x200000, RZ, 0xfc, !PT ;  /* 0x0020000004043812 */ /* 0x000fe400078efcff */
[----:B------:R-:W-:-:S09]  /*12200*/  ISETP.LT.OR P3, PT, R0, 0x2a, !P0 ;  /* 0x0000002a0000780c */ /* 0x000fd20004761670 */
[----:B------:R-:W-:-:S05]  /*12210*/  @!P1 IMAD R164, R164, R17, RZ ;  /* 0x00000011a4a49224 */ /* 0x000fca00078e02ff */
[----:B------:R-:W-:Y:S01]  /*12220*/  @!P1 STG.E.U8 desc[UR50][R6.64+0x18], R164 ;  /* 0x000018a406009986 */ /* 0x000fe2000c101132 */
[----:B------:R-:W-:-:S04]  /*12230*/  @!P3 IADD3 R152, P1, P2, R152, UR47, R2 ;  /* 0x0000002f9898bc10 */ /* 0x000fc8000fa3e002 */
[----:B------:R-:W-:Y:S02]  /*12240*/  @!P3 IADD3.X R153, R15, UR46, R3, P1, P2 ;  /* 0x0000002e0f99bc10 */ /* 0x000fe40008fe4403 */
[----:B------:R-:W-:Y:S02]  /*12250*/  ISETP.LT.OR P1, PT, R0, 0x1a, !P5 ;  /* 0x0000001a0000780c */ /* 0x000fe40006f21670 */
[----:B------:R-:W-:-:S11]  /*12260*/  LOP3.LUT R4, R4, 0xffefffff, RZ, 0xc0, !PT ;  /* 0xffefffff04047812 */ /* 0x000fd600078ec0ff */
[----:B------:R-:W-:-:S05]  /*12270*/  @!P1 IMAD R165, R165, R17, RZ ;  /* 0x00000011a5a59224 */ /* 0x000fca00078e02ff */
[----:B------:R-:W-:Y:S04]  /*12280*/  @!P1 STG.E.U8 desc[UR50][R6.64+0x19], R165 ;  /* 0x000019a506009986 */ /* 0x000fe8000c101132 */
[----:B------:R0:W-:Y:S01]  /*12290*/  @!P6 STG.E.U8 desc[UR50][R54.64+0x18], R166 ;  /* 0x000018a63600e986 */ /* 0x0001e2000c101132 */
[----:B------:R-:W-:Y:S02]  /*122a0*/  ISETP.LT.OR P6, PT, R0, 0x31, !P0 ;  /* 0x000000310000780c */ /* 0x000fe400047c1670 */
[----:B------:R-:W-:-:S04]  /*122b0*/  @P3 LOP3.LUT R4, R4, 0x100000, RZ, 0xfc, !PT ;  /* 0x0010000004043812 */ /* 0x000fc800078efcff */
[C---:B------:R-:W-:Y:S02]  /*122c0*/  LOP3.LUT P3, RZ, R4.reuse, 0x40, RZ, 0xc0, !PT ;  /* 0x0000004004ff7812 */ /* 0x040fe4000786c0ff */
[----:B------:R-:W-:Y:S01]  /*122d0*/  LOP3.LUT R4, R4, 0xfff7ffff, RZ, 0xc0, !PT ;  /* 0xfff7ffff04047812 */ /* 0x000fe200078ec0ff */
[----:B------:R-:W-:Y:S02]  /*122e0*/  @!P4 IMAD R167, R167, R17, RZ ;  /* 0x00000011a7a7c224 */ /* 0x000fe400078e02ff */
[----:B------:R-:W-:Y:S01]  /*122f0*/  IMAD.U32 R162, RZ, RZ, UR45 ;  /* 0x0000002dffa27e24 */ /* 0x000fe2000f8e00ff */
[----:B0-----:R-:W3:Y:S01]  /*12300*/  LDL.LU.64 R54, [R1+0x198] ;  /* 0x0001980001367983 */ /* 0x001ee20000300a00 */
[----:B------:R-:W-:Y:S02]  /*12310*/  @!P6 IADD3 R158, P1, P2, R158, UR47, R2 ;  /* 0x0000002f9e9eec10 */ /* 0x000fe4000fa3e002 */
[----:B------:R-:W-:Y:S02]  /*12320*/  @P6 LOP3.LUT R4, R4, 0x80000, RZ, 0xfc, !PT ;  /* 0x0008000004046812 */ /* 0x000fe400078efcff */
[----:B------:R-:W-:-:S02]  /*12330*/  @!P6 IADD3.X R159, R15, UR46, R3, P1, P2 ;  /* 0x0000002e0f9fec10 */ /* 0x000fc40008fe4403 */
[C---:B------:R-:W-:Y:S01]  /*12340*/  ISETP.LT.OR P6, PT, R0.reuse, 0x32, !P0 ;  /* 0x000000320000780c */ /* 0x040fe200047c1670 */
[----:B------:R0:W-:Y:S01]  /*12350*/  @!P4 STG.E.U8 desc[UR50][R56.64+0x19], R167 ;  /* 0x000019a73800c986 */ /* 0x0001e2000c101132 */
[----:B------:R-:W-:Y:S02]  /*12360*/  ISETP.LT.OR P4, PT, R0, 0x39, !P0 ;  /* 0x000000390000780c */ /* 0x000fe40004781670 */
[----:B------:R-:W-:-:S09]  /*12370*/  LOP3.LUT R4, R4, 0xfffbffff, RZ, 0xc0, !PT ;  /* 0xfffbffff04047812 */ /* 0x000fd200078ec0ff */
[--C-:B------:R-:W-:Y:S01]  /*12380*/  @!P6 IADD3 R156, P1, P2, R156, UR47, R2.reuse ;  /* 0x0000002f9c9cec10 */ /* 0x100fe2000fa3e002 */
[----:B------:R-:W-:Y:S01]  /*12390*/  IMAD.U32 R160, RZ, RZ, UR45 ;  /* 0x0000002dffa07e24 */ /* 0x000fe2000f8e00ff */
[----:B------:R-:W-:Y:S01]  /*123a0*/  @P6 LOP3.LUT R4, R4, 0x40000, RZ, 0xfc, !PT ;  /* 0x0004000004046812 */ /* 0x000fe200078efcff */
[----:B------:R-:W-:Y:S01]  /*123b0*/  @!P3 IMAD R170, R170, R17, RZ ;  /* 0x00000011aaaab224 */ /* 0x000fe200078e02ff */
[C-C-:B------:R-:W-:Y:S01]  /*123c0*/  @!P6 IADD3.X R157, R15.reuse, UR46, R3.reuse, P1, P2 ;  /* 0x0000002e0f9dec10 */ /* 0x140fe20008fe4403 */
[----:B------:R-:W-:Y:S01]  /*123d0*/  IMAD.U32 R166, RZ, RZ, UR45 ;  /* 0x0000002dffa67e24 */ /* 0x000fe2000f8e00ff */
[----:B------:R-:W-:Y:S01]  /*123e0*/  @!P4 IADD3 R162, P1, P2, R162, UR47, R2 ;  /* 0x0000002fa2a2cc10 */ /* 0x000fe2000fa3e002 */
[----:B------:R-:W-:Y:S01]  /*123f0*/  IMAD.U32 R164, RZ, RZ, UR45 ;  /* 0x0000002dffa47e24 */ /* 0x000fe2000f8e00ff */
[----:B------:R-:W-:Y:S01]  /*12400*/  LOP3.LUT P6, RZ, R4, 0x80, RZ, 0xc0, !PT ;  /* 0x0000008004ff7812 */ /* 0x000fe200078cc0ff */
[----:B0-----:R-:W4:Y:S01]  /*12410*/  LDL.LU.64 R56, [R1+0x190] ;  /* 0x0001900001387983 */ /* 0x001f220000300a00 */
[----:B------:R-:W-:-:S02]  /*12420*/  @!P4 IADD3.X R163, R15, UR46, R3, P1, P2 ;  /* 0x0000002e0fa3cc10 */ /* 0x000fc40008fe4403 */
[----:B------:R-:W-:Y:S02]  /*12430*/  ISETP.LT.OR P1, PT, R0, 0x21, !P5 ;  /* 0x000000210000780c */ /* 0x000fe40006f21670 */
[----:B------:R-:W-:-:S04]  /*12440*/  LOP3.LUT R4, R4, 0xfffdffff, RZ, 0xc0, !PT ;  /* 0xfffdffff04047812 */ /* 0x000fc800078ec0ff */
[----:B------:R-:W-:Y:S02]  /*12450*/  @P4 LOP3.LUT R4, R4, 0x20000, RZ, 0xfc, !PT ;  /* 0x0002000004044812 */ /* 0x000fe400078efcff */
[----:B------:R-:W-:-:S05]  /*12460*/  ISETP.LT.OR P4, PT, R0, 0x3a, !P0 ;  /* 0x0000003a0000780c */ /* 0x000fca0004781670 */
[----:B------:R-:W-:-:S05]  /*12470*/  @!P1 IMAD R168, R168, R17, RZ ;  /* 0x00000011a8a89224 */ /* 0x000fca00078e02ff */
[----:B------:R-:W-:Y:S03]  /*12480*/  @!P1 STG.E.U8 desc[UR50][R6.64+0x20], R168 ;  /* 0x000020a806009986 */ /* 0x000fe6000c101132 */
        /* <DEDUP_REMOVED lines=11> */
[----:B0-----:R-:W-:Y:S01]  /*12540*/  IMAD.U32 R170, RZ, RZ, UR45 ;  /* 0x0000002dffaa7e24 */ /* 0x001fe2000f8e00ff */
[----:B------:R-:W4:Y:S03]  /*12550*/  LDL.LU.64 R58, [R1+0x188] ;  /* 0x00018800013a7983 */ /* 0x000f260000300a00 */
[----:B------:R-:W-:Y:S02]  /*12560*/  @!P3 IADD3 R166, P1, P2, R166, UR47, R2 ;  /* 0x0000002fa6a6bc10 */ /* 0x000fe4000fa3e002 */
[----:B------:R-:W-:Y:S02]  /*12570*/  @P3 LOP3.LUT R4, R4, 0x8000, RZ, 0xfc, !PT ;  /* 0x0000800004043812 */ /* 0x000fe400078efcff */
[----:B------:R-:W-:-:S02]  /*12580*/  @!P3 IADD3.X R167, R15, UR46, R3, P1, P2 ;  /* 0x0000002e0fa7bc10 */ /* 0x000fc40008fe4403 */
[----:B------:R-:W-:Y:S02]  /*12590*/  ISETP.LT.OR P3, PT, R0, 0x42, !P0 ;  /* 0x000000420000780c */ /* 0x000fe40004761670 */
[----:B------:R-:W-:-:S11]  /*125a0*/  LOP3.LUT R4, R4, 0xffffbfff, RZ, 0xc0, !PT ;  /* 0xffffbfff04047812 */ /* 0x000fd600078ec0ff */
[----:B------:R-:W-:Y:S02]  /*125b0*/  @!P3 IADD3 R164, P1, P2, R164, UR47, R2 ;  /* 0x0000002fa4a4bc10 */ /* 0x000fe4000fa3e002 */
[----:B------:R-:W-:Y:S02]  /*125c0*/  @P3 LOP3.LUT R4, R4, 0x4000, RZ, 0xfc, !PT ;  /* 0x0000400004043812 */ /* 0x000fe400078efcff */
[----:B------:R-:W-:Y:S02]  /*125d0*/  @!P3 IADD3.X R165, R15, UR46, R3, P1, P2 ;  /* 0x0000002e0fa5bc10 */ /* 0x000fe40008fe4403 */
[----:B------:R-:W-:Y:S01]  /*125e0*/  ISETP.LT.OR P3, PT, R0, 0x49, !P0 ;  /* 0x000000490000780c */ /* 0x000fe20004761670 */
[----:B------:R-:W-:-:S05]  /*125f0*/  @!P6 IMAD R171, R171, R17, RZ ;  /* 0x00000011ababe224 */ /* 0x000fca00078e02ff */
[----:B------:R0:W-:Y:S01]  /*12600*/  @!P6 STG.E.U8 desc[UR50][R60.64+0x21], R171 ;  /* 0x000021ab3c00e986 */ /* 0x0001e2000c101132 */
[----:B------:R-:W-:-:S06]  /*12610*/  LOP3.LUT P6, RZ, R4, 0x200, RZ, 0xc0, !PT ;  /* 0x0000020004ff7812 */ /* 0x000fcc00078cc0ff */
[----:B------:R-:W-:Y:S02]  /*12620*/  @!P3 IADD3 R170, P1, P2, R170, UR47, R2 ;  /* 0x0000002faaaabc10 */ /* 0x000fe4000fa3e002 */
[----:B------:R-:W-:Y:S02]  /*12630*/  LOP3.LUT R4, R4, 0xffffdfff, RZ, 0xc0, !PT ;  /* 0xffffdfff04047812 */ /* 0x000fe400078ec0ff */
[----:B0-----:R-:W-:Y:S01]  /*12640*/  @!P3 IADD3.X R171, R15, UR46, R3, P1, P2 ;  /* 0x0000002e0fabbc10 */ /* 0x001fe20008fe4403 */
[----:B------:R-:W-:Y:S01]  /*12650*/  IMAD.U32 R168, RZ, RZ, UR45 ;  /* 0x0000002dffa87e24 */ /* 0x000fe2000f8e00ff */
[----:B------:R-:W-:Y:S01]  /*12660*/  ISETP.LT.OR P1, PT, R0, 0x29, !P5 ;  /* 0x000000290000780c */ /* 0x000fe20006f21670 */
[----:B------:R-:W-:Y:S01]  /*12670*/  @!P4 IMAD R174, R174, R17, RZ ;  /* 0x00000011aeaec224 */ /* 0x000fe200078e02ff */
[----:B------:R-:W-:Y:S01]  /*12680*/  @P3 LOP3.LUT R4, R4, 0x2000, RZ, 0xfc, !PT ;  /* 0x0000200004043812 */ /* 0x000fe200078efcff */
[----:B------:R-:W4:Y:S01]  /*12690*/  LDL.LU.64 R60, [R1+0x180] ;  /* 0x00018000013c7983 */ /* 0x000f220000300a00 */
[----:B------:R-:W-:-:S09]  /*126a0*/  ISETP.LT.OR P3, PT, R0, 0x4a, !P0 ;  /* 0x0000004a0000780c */ /* 0x000fd20004761670 */
[----:B------:R-:W-:-:S05]  /*126b0*/  @!P1 IMAD R172, R172, R17, RZ ;  /* 0x00000011acac9224 */ /* 0x000fca00078e02ff */
[----:B------:R-:W-:Y:S01]  /*126c0*/  @!P1 STG.E.U8 desc[UR50][R6.64+0x28], R172 ;  /* 0x000028ac06009986 */ /* 0x000fe2000c101132 */
[----:B------:R-:W-:-:S04]  /*126d0*/  @!P3 IADD3 R168, P1, P2, R168, UR47, R2 ;  /* 0x0000002fa8a8bc10 */ /* 0x000fc8000fa3e002 */
[----:B------:R-:W-:Y:S02]  /*126e0*/  @!P3 IADD3.X R169, R15, UR46, R3, P1, P2 ;  /* 0x0000002e0fa9bc10 */ /* 0x000fe40008fe4403 */
[----:B------:R-:W-:-:S13]  /*126f0*/  ISETP.LT.OR P1, PT, R0, 0x2a, !P5 ;  /* 0x0000002a0000780c */ /* 0x000fda0006f21670 */
[----:B------:R-:W-:-:S05]  /*12700*/  @!P1 IMAD R173, R173, R17, RZ ;  /* 0x00000011adad9224 */ /* 0x000fca00078e02ff */
[----:B------:R-:W-:Y:S04]  /*12710*/  @!P1 STG.E.U8 desc[UR50][R6.64+0x29], R173 ;  /* 0x000029ad06009986 */ /* 0x000fe8000c101132 */
[----:B------:R0:W-:Y:S01]  /*12720*/  @!P4 STG.E.U8 desc[UR50][R216.64+0x28], R174 ;  /* 0x000028aed800c986 */ /* 0x0001e2000c101132 */
[----:B------:R-:W-:Y:S02]  /*12730*/  ISETP.LT.OR P4, PT, R0, 0x51, !P0 ;  /* 0x000000510000780c */ /* 0x000fe40004781670 */
[----:B------:R-:W-:-:S04]  /*12740*/  LOP3.LUT R4, R4, 0xffffefff, RZ, 0xc0, !PT ;  /* 0xffffefff04047812 */ /* 0x000fc800078ec0ff */
[----:B------:R-:W-:Y:S01]  /*12750*/  @P3 LOP3.LUT R4, R4, 0x1000, RZ, 0xfc, !PT ;  /* 0x0000100004043812 */ /* 0x000fe200078efcff */
[----:B0-----:R-:W-:-:S03]  /*12760*/  IMAD.U32 R216, RZ, RZ, UR45 ;  /* 0x0000002dffd87e24 */ /* 0x001fc6000f8e00ff */
[----:B------:R-:W-:-:S03]  /*12770*/  LOP3.LUT R4, R4, 0xfffff7ff, RZ, 0xc0, !PT ;  /* 0xfffff7ff04047812 */ /* 0x000fc600078ec0ff */
[----:B------:R-:W-:Y:S01]  /*12780*/  @!P4 IADD3 R216, P1, P2, R216, UR47, R2 ;  /* 0x0000002fd8d8cc10 */ /* 0x000fe2000fa3e002 */
[----:B------:R-:W-:Y:S01]  /*12790*/  @!P6 IMAD R175, R175, R17, RZ ;  /* 0x00000011afafe224 */ /* 0x000fe200078e02ff */
[----:B------:R-:W-:Y:S02]  /*127a0*/  @P4 LOP3.LUT R4, R4, 0x800, RZ, 0xfc, !PT ;  /* 0x0000080004044812 */ /* 0x000fe400078efcff */
[----:B------:R-:W-:Y:S02]  /*127b0*/  @!P4 IADD3.X R217, R15, UR46, R3, P1, P2 ;  /* 0x0000002e0fd9cc10 */ /* 0x000fe40008fe4403 */
[C---:B------:R-:W-:Y:S01]  /*127c0*/  ISETP.LT.OR P4, PT, R0.reuse, 0x52, !P0 ;  /* 0x000000520000780c */ /* 0x040fe20004781670 */
[----:B------:R0:W-:Y:S01]  /*127d0*/  @!P6 STG.E.U8 desc[UR50][R218.64+0x29], R175 ;  /* 0x000029afda00e986 */ /* 0x0001e2000c101132 */
[----:B------:R-:W-:Y:S01]  /*127e0*/  ISETP.LT.OR P6, PT, R0, 0x59, !P0 ;  /* 0x000000590000780c */ /* 0x000fe200047c1670 */
[----:B------:R-:W-:Y:S01]  /*127f0*/  IMAD.U32 R172, RZ, RZ, UR45 ;  /* 0x0000002dffac7e24 */ /* 0x000fe2000f8e00ff */
[----:B------:R-:W-:-:S09]  /*12800*/  LOP3.LUT R4, R4, 0xfffffbff, RZ, 0xc0, !PT ;  /* 0xfffffbff04047812 */ /* 0x000fd200078ec0ff */
[----:B------:R-:W-:Y:S01]  /*12810*/  @!P4 IADD3 R172, P1, P2, R172, UR47, R2 ;  /* 0x0000002facaccc10 */ /* 0x000fe2000fa3e002 */
[----:B0-----:R-:W-:-:S03]  /*12820*/  IMAD.U32 R218, RZ, RZ, UR45 ;  /* 0x0000002dffda7e24 */ /* 0x001fc6000f8e00ff */
[C-C-:B------:R-:W-:Y:S02]  /*12830*/  @!P4 IADD3.X R173, R15.reuse, UR46, R3.reuse, P1, P2 ;  /* 0x0000002e0fadcc10 */ /* 0x140fe40008fe4403 */
[----:B------:R-:W-:Y:S02]  /*12840*/  @!P6 IADD3 R218, P1, P2, R218, UR47, R2 ;  /* 0x0000002fdadaec10 */ /* 0x000fe4000fa3e002 */
[----:B------:R-:W-:Y:S02]  /*12850*/  @P4 LOP3.LUT R4, R4, 0x400, RZ, 0xfc, !PT ;  /* 0x0000040004044812 */ /* 0x000fe400078efcff */
[----:B------:R-:W-:Y:S02]  /*12860*/  @!P6 IADD3.X R219, R15, UR46, R3, P1, P2 ;  /* 0x0000002e0fdbec10 */ /* 0x000fe40008fe4403 */
[----:B------:R-:W-:Y:S02]  /*12870*/  ISETP.LT.OR P1, PT, R0, 0x31, !P5 ;  /* 0x000000310000780c */ /* 0x000fe40006f21670 */
[----:B------:R-:W-:-:S04]  /*12880*/  LOP3.LUT R4, R4, 0xfffffdff, RZ, 0xc0, !PT ;  /* 0xfffffdff04047812 */ /* 0x000fc800078ec0ff */
[----:B------:R-:W-:Y:S02]  /*12890*/  @P6 LOP3.LUT R4, R4, 0x200, RZ, 0xfc, !PT ;  /* 0x0000020004046812 */ /* 0x000fe400078efcff */
[----:B------:R-:W-:Y:S01]  /*128a0*/  ISETP.LT.OR P6, PT, R0, 0x5a, !P0 ;  /* 0x0000005a0000780c */ /* 0x000fe200047c1670 */
[----:B------:R-:W-:-:S04]  /*128b0*/  IMAD.U32 R174, RZ, RZ, UR45 ;  /* 0x0000002dffae7e24 */ /* 0x000fc8000f8e00ff */
[----:B------:R-:W-:-:S05]  /*128c0*/  @!P1 IMAD R176, R176, R17, RZ ;  /* 0x00000011b0b09224 */ /* 0x000fca00078e02ff */
[----:B------:R-:W-:Y:S03]  /*128d0*/  @!P1 STG.E.U8 desc[UR50][R6.64+0x30], R176 ;  /* 0x000030b006009986 */ /* 0x000fe6000c101132 */
[----:B------:R-:W-:Y:S02]  /*128e0*/  @!P6 IADD3 R174, P1, P2, R174, UR47, R2 ;  /* 0x0000002faeaeec10 */ /* 0x000fe4000fa3e002 */
[----:B------:R-:W-:Y:S02]  /*128f0*/  LOP3.LUT P3, RZ, R5, 0x200, RZ, 0xc0, !PT ;  /* 0x0000020005ff7812 */ /* 0x000fe4000786c0ff */
[----:B------:R-:W-:Y:S02]  /*12900*/  @!P6 IADD3.X R175, R15, UR46, R3, P1, P2 ;  /* 0x0000002e0fafec10 */ /* 0x000fe40008fe4403 */
[----:B------:R-:W-:-:S09]  /*12910*/  ISETP.LT.OR P1, PT, R0, 0x32, !P5 ;  /* 0x000000320000780c */ /* 0x000fd20006f21670 */
[----:B------:R-:W-:-:S04]  /*12920*/  @!P3 IMAD R178, R178, R17, RZ ;  /* 0x00000011b2b2b224 */ /* 0x000fc800078e02ff */
        /* <DEDUP_REMOVED lines=8> */
[----:B------:R-:W-:Y:S02]  /*129b0*/  @!P3 IADD3 R220, P1, P2, R220, UR47, R2 ;  /* 0x0000002fdcdcbc10 */ /* 0x000fe4000fa3e002 */
[----:B------:R-:W-:Y:S02]  /*129c0*/  @P3 LOP3.LUT R4, R4, 0x80, RZ, 0xfc, !PT ;  /* 0x0000008004043812 */ /* 0x000fe400078efcff */
[----:B------:R-:W-:Y:S02]  /*129d0*/  @!P3 IADD3.X R221, R15, UR46, R3, P1, P2 ;  /* 0x0000002e0fddbc10 */ /* 0x000fe40008fe4403 */
[----:B------:R-:W-:Y:S01]  /*129e0*/  ISETP.LT.OR P3, PT, R0, 0x62, !P0 ;  /* 0x000000620000780c */ /* 0x000fe20004761670 */
[----:B------:R-:W-:Y:S01]  /*129f0*/  IMAD.U32 R176, RZ, RZ, UR45 ;  /* 0x0000002dffb07e24 */ /* 0x000fe2000f8e00ff */
[----:B------:R-:W-:Y:S02]  /*12a00*/  LOP3.LUT P4, RZ, R5, 0x400, RZ, 0xc0, !PT ;  /* 0x0000040005ff7812 */ /* 0x000fe4000788c0ff */
[----:B------:R-:W-:-:S09]  /*12a10*/  LOP3.LUT R4, R4, 0xffffffbf, RZ, 0xc0, !PT ;  /* 0xffffffbf04047812 */ /* 0x000fd200078ec0ff */
[----:B------:R-:W-:Y:S02]  /*12a20*/  @!P3 IADD3 R176, P1, P2, R176, UR47, R2 ;  /* 0x0000002fb0b0bc10 */ /* 0x000fe4000fa3e002 */
[----:B------:R-:W-:Y:S02]  /*12a30*/  @P3 LOP3.LUT R4, R4, 0x40, RZ, 0xfc, !PT ;  /* 0x0000004004043812 */ /* 0x000fe400078efcff */
[----:B------:R-:W-:Y:S02]  /*12a40*/  @!P3 IADD3.X R177, R15, UR46, R3, P1, P2 ;  /* 0x0000002e0fb1bc10 */ /* 0x000fe40008fe4403 */
[----:B------:R-:W-:Y:S01]  /*12a50*/  ISETP.LT.OR P3, PT, R0, 0x69, !P0 ;  /* 0x000000690000780c */ /* 0x000fe20004761670 */
[----:B------:R-:W-:-:S05]  /*12a60*/  @!P4 IMAD R179, R179, R17, RZ ;  /* 0x00000011b3b3c224 */ /* 0x000fca00078e02ff */
[----:B------:R0:W-:Y:S01]  /*12a70*/  @!P4 STG.E.U8 desc[UR50][R222.64+0x31], R179 ;  /* 0x000031b3de00c986 */ /* 0x0001e2000c101132 */
[----:B------:R-:W-:Y:S01]  /*12a80*/  LOP3.LUT R4, R4, 0xffffffdf, RZ, 0xc0, !PT ;  /* 0xffffffdf04047812 */ /* 0x000fe200078ec0ff */
[----:B0-----:R-:W-:-:S05]  /*12a90*/  IMAD.U32 R222, RZ, RZ, UR45 ;  /* 0x0000002dffde7e24 */ /* 0x001fca000f8e00ff */
[----:B------:R-:W-:-:S04]  /*12aa0*/  @!P3 IADD3 R222, P1, P2, R222, UR47, R2 ;  /* 0x0000002fdedebc10 */ /* 0x000fc8000fa3e002 */
[----:B------:R-:W-:Y:S02]  /*12ab0*/  @!P3 IADD3.X R223, R15, UR46, R3, P1, P2 ;  /* 0x0000002e0fdfbc10 */ /* 0x000fe40008fe4403 */
[----:B------:R-:W-:Y:S02]  /*12ac0*/  ISETP.LT.OR P1, PT, R0, 0x39, !P5 ;  /* 0x000000390000780c */ /* 0x000fe40006f21670 */
[----:B------:R-:W-:Y:S02]  /*12ad0*/  @P3 LOP3.LUT R4, R4, 0x20, RZ, 0xfc, !PT ;  /* 0x0000002004043812 */ /* 0x000fe400078efcff */
[----:B------:R-:W-:Y:S01]  /*12ae0*/  ISETP.LT.OR P3, PT, R0, 0x6a, !P0 ;  /* 0x0000006a0000780c */ /* 0x000fe20004761670 */
[----:B------:R-:W-:-:S08]  /*12af0*/  IMAD.U32 R178, RZ, RZ, UR45 ;  /* 0x0000002dffb27e24 */ /* 0x000fd0000f8e00ff */
[----:B------:R-:W-:-:S05]  /*12b00*/  @!P1 IMAD R180, R180, R17, RZ ;  /* 0x00000011b4b49224 */ /* 0x000fca00078e02ff */
[----:B------:R-:W-:Y:S01]  /*12b10*/  @!P1 STG.E.U8 desc[UR50][R6.64+0x38], R180 ;  /* 0x000038b406009986 */ /* 0x000fe2000c101132 */
[----:B------:R-:W-:Y:S02]  /*12b20*/  @!P3 IADD3 R178, P1, P2, R178, UR47, R2 ;  /* 0x0000002fb2b2bc10 */ /* 0x000fe4000fa3e002 */
[----:B------:R-:W-:Y:S02]  /*12b30*/  LOP3.LUT P6, RZ, R5, 0x1000, RZ, 0xc0, !PT ;  /* 0x0000100005ff7812 */ /* 0x000fe400078cc0ff */
[----:B------:R-:W-:Y:S02]  /*12b40*/  @!P3 IADD3.X R179, R15, UR46, R3, P1, P2 ;  /* 0x0000002e0fb3bc10 */ /* 0x000fe40008fe4403 */
[----:B------:R-:W-:Y:S02]  /*12b50*/  ISETP.LT.OR P1, PT, R0, 0x3a, !P5 ;  /* 0x0000003a0000780c */ /* 0x000fe40006f21670 */
[----:B------:R-:W-:-:S04]  /*12b60*/  LOP3.LUT R4, R4, 0xfffffffb, RZ, 0xc0, !PT ;  /* 0xfffffffb04047812 */ /* 0x000fc800078ec0ff */
[----:B------:R-:W-:Y:S02]  /*12b70*/  @P3 LOP3.LUT R4, R4, 0x4, RZ, 0xfc, !PT ;  /* 0x0000000404043812 */ /* 0x000fe400078efcff */
[----:B------:R-:W-:Y:S01]  /*12b80*/  ISETP.LT.OR P3, PT, R0, 0x71, !P0 ;  /* 0x000000710000780c */ /* 0x000fe20004761670 */
[----:B------:R-:W-:-:S04]  /*12b90*/  @!P6 IMAD R182, R182, R17, RZ ;  /* 0x00000011b6b6e224 */ /* 0x000fc800078e02ff */
[----:B------:R-:W-:-:S05]  /*12ba0*/  @!P1 IMAD R181, R181, R17, RZ ;  /* 0x00000011b5b59224 */ /* 0x000fca00078e02ff */
[----:B------:R-:W-:Y:S04]  /*12bb0*/  @!P1 STG.E.U8 desc[UR50][R6.64+0x39], R181 ;  /* 0x000039b506009986 */ /* 0x000fe8000c101132 */
[----:B------:R0:W-:Y:S02]  /*12bc0*/  @!P6 STG.E.U8 desc[UR50][R224.64+0x38], R182 ;  /* 0x000038b6e000e986 */ /* 0x0001e4000c101132 */
[----:B0-----:R-:W-:-:S05]  /*12bd0*/  IMAD.U32 R224, RZ, RZ, UR45 ;  /* 0x0000002dffe07e24 */ /* 0x001fca000f8e00ff */
[----:B------:R-:W-:-:S04]  /*12be0*/  @!P3 IADD3 R224, P1, P2, R224, UR47, R2 ;  /* 0x0000002fe0e0bc10 */ /* 0x000fc8000fa3e002 */
[----:B------:R-:W-:Y:S02]  /*12bf0*/  @!P3 IADD3.X R225, R15, UR46, R3, P1, P2 ;  /* 0x0000002e0fe1bc10 */ /* 0x000fe40008fe4403 */
[----:B------:R-:W-:Y:S01]  /*12c00*/  ISETP.LT.OR P1, PT, R0, 0x72, !P0 ;  /* 0x000000720000780c */ /* 0x000fe20004721670 */
[----:B------:R-:W-:Y:S01]  /*12c10*/  IMAD.U32 R180, RZ, RZ, UR45 ;  /* 0x0000002dffb47e24 */ /* 0x000fe2000f8e00ff */
[----:B------:R-:W-:-:S04]  /*12c20*/  LOP3.LUT R4, R4, 0xfffffffd, RZ, 0xc0, !PT ;  /* 0xfffffffd04047812 */ /* 0x000fc800078ec0ff */
[----:B------:R-:W-:Y:S02]  /*12c30*/  @P3 LOP3.LUT R4, R4, 0x2, RZ, 0xfc, !PT ;  /* 0x0000000204043812 */ /* 0x000fe400078efcff */
[----:B------:R-:W-:-:S05]  /*12c40*/  LOP3.LUT P4, RZ, R5, 0x2000, RZ, 0xc0, !PT ;  /* 0x0000200005ff7812 */ /* 0x000fca000788c0ff */
[----:B------:R-:W-:-:S04]  /*12c50*/  @!P1 IADD3 R180, P2, P3, R180, UR47, R2 ;  /* 0x0000002fb4b49c10 */ /* 0x000fc8000fb5e002 */
[----:B------:R-:W-:Y:S02]  /*12c60*/  @!P1 IADD3.X R181, R15, UR46, R3, P2, P3 ;  /* 0x0000002e0fb59c10 */ /* 0x000fe400097e6403 */
[----:B------:R-:W-:Y:S01]  /*12c70*/  ISETP.LT.OR P2, PT, R0, 0x79, !P0 ;  /* 0x000000790000780c */ /* 0x000fe20004741670 */
[----:B------:R-:W-:Y:S02]  /*12c80*/  IMAD.U32 R182, RZ, RZ, UR45 ;  /* 0x0000002dffb67e24 */ /* 0x000fe4000f8e00ff */
[----:B------:R-:W-:-:S05]  /*12c90*/  @!P4 IMAD R183, R183, R17, RZ ;  /* 0x00000011b7b7c224 */ /* 0x000fca00078e02ff */
[----:B------:R0:W-:Y:S05]  /*12ca0*/  @!P4 STG.E.U8 desc[UR50][R226.64+0x39], R183 ;  /* 0x000039b7e200c986 */ /* 0x0001ea000c101132 */
[----:B------:R-:W-:-:S04]  /*12cb0*/  @!P2 IADD3 R182, P3, P6, R182, UR47, R2 ;  /* 0x0000002fb6b6ac10 */ /* 0x000fc8000fe7e002 */
[----:B0-----:R-:W-:Y:S02]  /*12cc0*/  @!P2 IADD3.X R183, R15, UR46, R3, P3, P6 ;  /* 0x0000002e0fb7ac10 */ /* 0x001fe40009fec403 */
[----:B------:R-:W-:Y:S02]  /*12cd0*/  ISETP.LT.OR P3, PT, R0, 0x41, !P5 ;  /* 0x000000410000780c */ /* 0x000fe40006f61670 */
[----:B------:R-:W-:-:S04]  /*12ce0*/  LOP3.LUT R5, R5, 0xffff7fff, RZ, 0xc0, !PT ;  /* 0xffff7fff05057812 */ /* 0x000fc800078ec0ff */
[----:B------:R-:W-:-:S07]  /*12cf0*/  @P1 LOP3.LUT R5, R5, 0x8000, RZ, 0xfc, !PT ;  /* 0x0000800005051812 */ /* 0x000fce00078efcff */
[----:B------:R-:W-:Y:S01]  /*12d00*/  @!P3 IMAD R184, R184, R17, RZ ;  /* 0x00000011b8b8b224 */ /* 0x000fe200078e02ff */
[----:B------:R-:W-:-:S04]  /*12d10*/  LOP3.LUT P1, RZ, R5, 0x800, RZ, 0xc0, !PT ;  /* 0x0000080005ff7812 */ /* 0x000fc8000782c0ff */
[----:B------:R-:W-:Y:S01]  /*12d20*/  @!P3 STG.E.U8 desc[UR50][R6.64+0x40], R184 ;  /* 0x000040b80600b986 */ /* 0x000fe2000c101132 */
[----:B------:R-:W-:Y:S01]  /*12d30*/  ISETP.LT.OR P3, PT, R0, 0x7a, !P0 ;  /* 0x0000007a0000780c */ /* 0x000fe20004761670 */
[----:B------:R-:W-:Y:S01]  /*12d40*/  IMAD.U32 R226, RZ, RZ, UR45 ;  /* 0x0000002dffe27e24 */ /* 0x000fe2000f8e00ff */
[----:B------:R-:W-:-:S06]  /*12d50*/  LOP3.LUT R5, R5, 0xfff7ffff, RZ, 0xc0, !PT ;  /* 0xfff7ffff05057812 */ /* 0x000fcc00078ec0ff */
[----:B------:R-:W-:-:S05]  /*12d60*/  @P1 LOP3.LUT R5, R5, 0x80000, RZ, 0xfc, !PT ;  /* 0x0008000005051812 */ /* 0x000fca00078efcff */
[----:B------:R-:W-:Y:S02]  /*12d70*/  @!P3 IADD3 R226, P1, P6, R226, UR47, R2 ;  /* 0x0000002fe2e2bc10 */ /* 0x000fe4000fe3e002 */
[----:B------:R-:W-:Y:S02]  /*12d80*/  LOP3.LUT P4, RZ, R5, 0x40, RZ, 0xc0, !PT ;  /* 0x0000004005ff7812 */ /* 0x000fe4000788c0ff */
[----:B------:R-:W-:Y:S02]  /*12d90*/  @!P3 IADD3.X R227, R15, UR46, R3, P1, P6 ;  /* 0x0000002e0fe3bc10 */ /* 0x000fe40008fec403 */
[----:B------:R-:W-:Y:S02]  /*12da0*/  ISETP.LT.OR P6, PT, R0, 0x42, !P5 ;  /* 0x000000420000780c */ /* 0x000fe40006fc1670 */
[----:B------:R-:W-:-:S04]  /*12db0*/  LOP3.LUT R5, R5, 0xfffeffff, RZ, 0xc0, !PT ;  /* 0xfffeffff05057812 */ /* 0x000fc800078ec0ff */
[----:B------:R-:W-:-:S04]  /*12dc0*/  @P2 LOP3.LUT R5, R5, 0x10000, RZ, 0xfc, !PT ;  /* 0x0001000005052812 */ /* 0x000fc800078efcff */
[C---:B------:R-:W-:Y:S02]  /*12dd0*/  LOP3.LUT P2, RZ, R5.reuse, 0x4000, RZ, 0xc0, !PT ;  /* 0x0000400005ff7812 */ /* 0x040fe4000784c0ff */
[----:B------:R-:W-:Y:S01]  /*12de0*/  LOP3.LUT R5, R5, 0xfffbffff, RZ, 0xc0, !PT ;  /* 0xfffbffff05057812 */ /* 0x000fe200078ec0ff */
[----:B------:R-:W-:-:S03]  /*12df0*/  @!P6 IMAD R185, R185, R17, RZ ;  /* 0x00000011b9b9e224 */ /* 0x000fc600078e02ff */
[----:B------:R-:W-:Y:S02]  /*12e00*/  @P0 LOP3.LUT R5, R5, 0x40000, RZ, 0xfc, !PT ;  /* 0x0004000005050812 */ /* 0x000fe400078efcff */
[----:B------:R-:W-:Y:S01]  /*12e10*/  @!P6 STG.E.U8 desc[UR50][R6.64+0x41], R185 ;  /* 0x000041b90600e986 */ /* 0x000fe2000c101132 */
[----:B------:R-:W-:Y:S02]  /*12e20*/  ISETP.LT.OR P6, PT, R0, 0x49, !P5 ;  /* 0x000000490000780c */ /* 0x000fe40006fc1670 */
[----:B------:R-:W-:Y:S02]  /*12e30*/  LOP3.LUT P1, RZ, R5, 0x80000, RZ, 0xc0, !PT ;  /* 0x0008000005ff7812 */ /* 0x000fe4000782c0ff */
[----:B------:R-:W-:-:S05]  /*12e40*/  @!P2 IMAD R186, R186, R17, RZ ;  /* 0x00000011babaa224 */ /* 0x000fca00078e02ff */
[----:B------:R0:W-:Y:S04]  /*12e50*/  @!P2 STG.E.U8 desc[UR50][R62.64+0x40], R186 ;  /* 0x000040ba3e00a986 */ /* 0x0001e8000c101132 */
[-C--:B------:R-:W-:Y:S02]  /*12e60*/  @!P6 IMAD R188, R188, R17.reuse, RZ ;  /* 0x00000011bcbce224 */ /* 0x080fe400078e02ff */
[----:B------:R-:W-:-:S05]  /*12e70*/  @!P1 IMAD R187, R187, R17, RZ ;  /* 0x00000011bbbb9224 */ /* 0x000fca00078e02ff */
[----:B------:R1:W-:Y:S04]  /*12e80*/  @!P1 STG.E.U8 desc[UR50][R64.64+0x41], R187 ;  /* 0x000041bb40009986 */ /* 0x0003e8000c101132 */
[----:B------:R-:W-:Y:S01]  /*12e90*/  @!P6 STG.E.U8 desc[UR50][R6.64+0x48], R188 ;  /* 0x000048bc0600e986 */ /* 0x000fe2000c101132 */
[----:B------:R-:W-:Y:S02]  /*12ea0*/  ISETP.LT.OR P6, PT, R0, 0x4a, !P5 ;  /* 0x0000004a0000780c */ /* 0x000fe40006fc1670 */
[C---:B------:R-:W-:Y:S01]  /*12eb0*/  LOP3.LUT P0, RZ, R5.reuse, 0x80, RZ, 0xc0, !PT ;  /* 0x0000008005ff7812 */ /* 0x040fe2000780c0ff */
[----:B------:R-:W-:Y:S01]  /*12ec0*/  @!P4 IMAD R194, R194, R17, RZ ;  /* 0x00000011c2c2c224 */ /* 0x000fe200078e02ff */
[----:B0-----:R-:W4:Y:S01]  /*12ed0*/  LDL.LU.64 R62, [R1+0x178] ;  /* 0x00017800013e7983 */ /* 0x001f220000300a00 */
[----:B------:R-:W-:-:S02]  /*12ee0*/  LOP3.LUT P2, RZ, R5, 0x10, RZ, 0xc0, !PT ;  /* 0x0000001005ff7812 */ /* 0x000fc4000784c0ff */
[----:B------:R-:W-:Y:S01]  /*12ef0*/  LOP3.LUT P1, RZ, R5, 0x8, RZ, 0xc0, !PT ;  /* 0x0000000805ff7812 */ /* 0x000fe2000782c0ff */
[----:B-1----:R-:W4:Y:S05]  /*12f00*/  LDL.LU.64 R64, [R1+0x170] ;  /* 0x0001700001407983 */ /* 0x002f2a0000300a00 */
[----:B------:R-:W-:-:S05]  /*12f10*/  @!P6 IMAD R189, R189, R17, RZ ;  /* 0x00000011bdbde224 */ /* 0x000fca00078e02ff */
[----:B------:R-:W-:Y:S01]  /*12f20*/  @!P6 STG.E.U8 desc[UR50][R6.64+0x49], R189 ;  /* 0x000049bd0600e986 */ /* 0x000fe2000c101132 */
[----:B------:R-:W-:-:S13]  /*12f30*/  LOP3.LUT P6, RZ, R5, 0x100, RZ, 0xc0, !PT ;  /* 0x0000010005ff7812 */ /* 0x000fda00078cc0ff */
[----:B------:R-:W-:-:S05]  /*12f40*/  @!P6 IMAD R190, R190, R17, RZ ;  /* 0x00000011bebee224 */ /* 0x000fca00078e02ff */
[----:B------:R0:W-:Y:S01]  /*12f50*/  @!P6 STG.E.U8 desc[UR50][R66.64+0x48], R190 ;  /* 0x000048be4200e986 */ /* 0x0001e2000c101132 */
[----:B------:R-:W-:Y:S01]  /*12f60*/  ISETP.LT.OR P6, PT, R0, 0x51, !P5 ;  /* 0x000000510000780c */ /* 0x000fe20006fc1670 */
[----:B------:R-:W-:-:S05]  /*12f70*/  @!P0 IMAD R191, R191, R17, RZ ;  /* 0x00000011bfbf8224 */ /* 0x000fca00078e02ff */
[----:B------:R1:W-:Y:S01]  /*12f80*/  @!P0 STG.E.U8 desc[UR50][R68.64+0x49], R191 ;  /* 0x000049bf44008986 */ /* 0x0003e2000c101132 */
[-C--:B------:R-:W-:Y:S02]  /*12f90*/  @!P2 IMAD R198, R198, R17.reuse, RZ ;  /* 0x00000011c6c6a224 */ /* 0x080fe400078e02ff */
[-C--:B------:R-:W-:Y:S01]  /*12fa0*/  @!P1 IMAD R199, R199, R17.reuse, RZ ;  /* 0x00000011c7c79224 */ /* 0x080fe200078e02ff */
[----:B0-----:R-:W4:Y:S03]  /*12fb0*/  LDL.LU.64 R66, [R1+0x168] ;  /* 0x0001680001427983 */ /* 0x001f260000300a00 */
[----:B------:R-:W-:-:S05]  /*12fc0*/  @!P6 IMAD R192, R192, R17, RZ ;  /* 0x00000011c0c0e224 */ /* 0x000fca00078e02ff */
[----:B------:R-:W-:Y:S01]  /*12fd0*/  @!P6 STG.E.U8 desc[UR50][R6.64+0x50], R192 ;  /* 0x000050c00600e986 */ /* 0x000fe2000c101132 */
[----:B------:R-:W-:Y:S02]  /*12fe0*/  ISETP.LT.OR P6, PT, R0, 0x52, !P5 ;  /* 0x000000520000780c */ /* 0x000fe40006fc1670 */
[----:B------:R-:W-:Y:S01]  /*12ff0*/  LOP3.LUT P0, RZ, R5, 0x4, RZ, 0xc0, !PT ;  /* 0x0000000405ff7812 */ /* 0x000fe2000780c0ff */
[----:B-1----:R-:W4:Y:S10]  /*13000*/  LDL.LU.64 R68, [R1+0x160] ;  /* 0x0001600001447983 */ /* 0x002f340000300a00 */
[----:B------:R-:W-:-:S05]  /*13010*/  @!P6 IMAD R193, R193, R17, RZ ;  /* 0x00000011c1c1e224 */ /* 0x000fca00078e02ff */
[----:B------:R-:W-:Y:S01]  /*13020*/  @!P6 STG.E.U8 desc[UR50][R6.64+0x51], R193 ;  /* 0x000051c10600e986 */ /* 0x000fe2000c101132 */
[----:B------:R-:W-:-:S03]  /*13030*/  LOP3.LUT P6, RZ, R5, 0x20, RZ, 0xc0, !PT ;  /* 0x0000002005ff7812 */ /* 0x000fc600078cc0ff */
[----:B------:R0:W-:Y:S10]  /*13040*/  @!P4 STG.E.U8 desc[UR50][R70.64+0x50], R194 ;  /* 0x000050c24600c986 */ /* 0x0001f4000c101132 */
[----:B------:R-:W-:-:S02]  /*13050*/  @!P6 IMAD R195, R195, R17, RZ ;  /* 0x00000011c3c3e224 */ /* 0x000fc400078e02ff */
[-C--:B------:R-:W-:Y:S01]  /*13060*/  @!P0 IMAD R202, R202, R17.reuse, RZ ;  /* 0x00000011caca8224 */ /* 0x080fe200078e02ff */
[----:B0-----:R-:W4:Y:S04]  /*13070*/  LDL.LU.64 R70, [R1+0x158] ;  /* 0x0001580001467983 */ /* 0x001f280000300a00 */
[----:B------:R0:W-:Y:S01]  /*13080*/  @!P6 STG.E.U8 desc[UR50][R72.64+0x51], R195 ;  /* 0x000051c34800e986 */ /* 0x0001e2000c101132 */
[----:B------:R-:W-:Y:S02]  /*13090*/  ISETP.LT.OR P6, PT, R0, 0x59, !P5 ;  /* 0x000000590000780c */ /* 0x000fe40006fc1670 */
[----:B------:R-:W-:Y:S01]  /*130a0*/  LOP3.LUT P4, RZ, R5, 0x1, RZ, 0xc0, !PT ;  /* 0x0000000105ff7812 */ /* 0x000fe2000788c0ff */
[----:B0-----:R-:W4:Y:S10]  /*130b0*/  LDL.LU.64 R72, [R1+0x150] ;  /* 0x0001500001487983 */ /* 0x001f340000300a00 */
[----:B------:R-:W-:-:S05]  /*130c0*/  @!P6 IMAD R196, R196, R17, RZ ;  /* 0x00000011c4c4e224 */ /* 0x000fca00078e02ff */
[----:B------:R-:W-:Y:S01]  /*130d0*/  @!P6 STG.E.U8 desc[UR50][R6.64+0x58], R196 ;  /* 0x000058c40600e986 */ /* 0x000fe2000c101132 */
[----:B------:R-:W-:-:S13]  /*130e0*/  ISETP.LT.OR P6, PT, R0, 0x5a, !P5 ;  /* 0x0000005a0000780c */ /* 0x000fda0006fc1670 */
[----:B------:R-:W-:-:S05]  /*130f0*/  @!P6 IMAD R197, R197, R17, RZ ;  /* 0x00000011c5c5e224 */ /* 0x000fca00078e02ff */
[----:B------:R-:W-:Y:S01]  /*13100*/  @!P6 STG.E.U8 desc[UR50][R6.64+0x59], R197 ;  /* 0x000059c50600e986 */ /* 0x000fe2000c101132 */
[----:B------:R-:W-:-:S03]  /*13110*/  ISETP.LT.OR P6, PT, R0, 0x61, !P5 ;  /* 0x000000610000780c */ /* 0x000fc60006fc1670 */
[----:B------:R0:W-:Y:S04]  /*13120*/  @!P2 STG.E.U8 desc[UR50][R74.64+0x58], R198 ;  /* 0x000058c64a00a986 */ /* 0x0001e8000c101132 */
[----:B------:R1:W-:Y:S06]  /*13130*/  @!P1 STG.E.U8 desc[UR50][R76.64+0x59], R199 ;  /* 0x000059c74c009986 */ /* 0x0003ec000c101132 */
[----:B------:R-:W-:-:S02]  /*13140*/  @!P6 IMAD R15, R200, R17, RZ ;  /* 0x00000011c80fe224 */ /* 0x000fc400078e02ff */
[-C--:B------:R-:W-:Y:S01]  /*13150*/  @!P4 IMAD R206, R206, R17.reuse, RZ ;  /* 0x00000011cecec224 */ /* 0x080fe200078e02ff */
[----:B0-----:R-:W4:Y:S04]  /*13160*/  LDL.LU.64 R74, [R1+0x148] ;  /* 0x00014800014a7983 */ /* 0x001f280000300a00 */
        /* <DEDUP_REMOVED lines=8> */
[-C--:B------:R-:W-:Y:S01]  /*131f0*/  @!P6 IMAD R203, R203, R17.reuse, RZ ;  /* 0x00000011cbcbe224 */ /* 0x080fe200078e02ff */
[----:B------:R-:W-:Y:S01]  /*13200*/  LOP3.LUT P1, RZ, R4, 0x8, RZ, 0xc0, !PT ;  /* 0x0000000804ff7812 */ /* 0x000fe2000782c0ff */
[----:B------:R-:W-:Y:S01]  /*13210*/  @!P2 IMAD R211, R211, R17, RZ ;  /* 0x00000011d3d3a224 */ /* 0x000fe200078e02ff */
[----:B0-----:R-:W4:Y:S04]  /*13220*/  LDL.LU.64 R78, [R1+0x138] ;  /* 0x00013800014e7983 */ /* 0x001f280000300a00 */
[----:B------:R0:W-:Y:S01]  /*13230*/  @!P6 STG.E.U8 desc[UR50][R80.64+0x61], R203 ;  /* 0x000061cb5000e986 */ /* 0x0001e2000c101132 */
[----:B------:R-:W-:-:S02]  /*13240*/  ISETP.LT.OR P6, PT, R0, 0x69, !P5 ;  /* 0x000000690000780c */ /* 0x000fc40006fc1670 */
[----:B------:R-:W-:Y:S01]  /*13250*/  LOP3.LUT P0, RZ, R5, 0x40000, RZ, 0xc0, !PT ;  /* 0x0004000005ff7812 */ /* 0x000fe2000780c0ff */
[----:B------:R-:W-:Y:S01]  /*13260*/  UIMAD UR4, UR13, 0x180, URZ ;  /* 0x000001800d0478a4 */ /* 0x000fe2000f8e023f */
[-C--:B------:R-:W-:Y:S01]  /*13270*/  @!P3 IMAD R151, R151, R17.reuse, RZ ;  /* 0x000000119797b224 */ /* 0x080fe200078e02ff */
[----:B0-----:R-:W4:Y:S08]  /*13280*/  LDL.LU.64 R80, [R1+0x130] ;  /* 0x0001300001507983 */ /* 0x001f300000300a00 */
[----:B------:R-:W-:-:S05]  /*13290*/  @!P6 IMAD R185, R204, R17, RZ ;  /* 0x00000011ccb9e224 */ /* 0x000fca00078e02ff */
[----:B------:R-:W-:Y:S01]  /*132a0*/  @!P6 STG.E.U8 desc[UR50][R6.64+0x68], R185 ;  /* 0x000068b90600e986 */ /* 0x000fe2000c101132 */
[----:B------:R-:W-:-:S13]  /*132b0*/  ISETP.LT.OR P6, PT, R0, 0x6a, !P5 ;  /* 0x0000006a0000780c */ /* 0x000fda0006fc1670 */
[----:B------:R-:W-:-:S05]  /*132c0*/  @!P6 IMAD R205, R205, R17, RZ ;  /* 0x00000011cdcde224 */ /* 0x000fca00078e02ff */
[----:B------:R-:W-:Y:S01]  /*132d0*/  @!P6 STG.E.U8 desc[UR50][R6.64+0x69], R205 ;  /* 0x000069cd0600e986 */ /* 0x000fe2000c101132 */
[----:B------:R-:W-:-:S03]  /*132e0*/  LOP3.LUT P6, RZ, R4, 0x80000000, RZ, 0xc0, !PT ;  /* 0x8000000004ff7812 */ /* 0x000fc600078cc0ff */
[----:B------:R0:W-:Y:S10]  /*132f0*/  @!P4 STG.E.U8 desc[UR50][R82.64+0x68], R206 ;  /* 0x000068ce5200c986 */ /* 0x0001f4000c101132 */
[----:B------:R-:W-:Y:S01]  /*13300*/  @!P6 IMAD R207, R207, R17, RZ ;  /* 0x00000011cfcfe224 */ /* 0x000fe200078e02ff */
[----:B0-----:R-:W4:Y:S04]  /*13310*/  LDL.LU.64 R82, [R1+0x128] ;  /* 0x0001280001527983 */ /* 0x001f280000300a00 */
[----:B------:R0:W-:Y:S01]  /*13320*/  @!P6 STG.E.U8 desc[UR50][R84.64+0x69], R207 ;  /* 0x000069cf5400e986 */ /* 0x0001e2000c101132 */
[----:B------:R-:W-:-:S02]  /*13330*/  ISETP.LT.OR P6, PT, R0, 0x71, !P5 ;  /* 0x000000710000780c */ /* 0x000fc40006fc1670 */
[----:B------:R-:W-:Y:S01]  /*13340*/  LOP3.LUT P4, RZ, R5, 0x20000, RZ, 0xc0, !PT ;  /* 0x0002000005ff7812 */ /* 0x000fe2000788c0ff */
[----:B0-----:R-:W4:Y:S10]  /*13350*/  LDL.LU.64 R84, [R1+0x120] ;  /* 0x0001200001547983 */ /* 0x001f340000300a00 */
[----:B------:R-:W-:-:S05]  /*13360*/  @!P6 IMAD R15, R208, R17, RZ ;  /* 0x00000011d00fe224 */ /* 0x000fca00078e02ff */
[----:B------:R0:W-:Y:S01]  /*13370*/  @!P6 STG.E.U8 desc[UR50][R6.64+0x70], R15 ;  /* 0x0000700f0600e986 */ /* 0x0001e2000c101132 */
[----:B------:R-:W-:-:S13]  /*13380*/  ISETP.LT.OR P6, PT, R0, 0x72, !P5 ;  /* 0x000000720000780c */ /* 0x000fda0006fc1670 */
[----:B------:R-:W-:-:S05]  /*13390*/  @!P6 IMAD R209, R209, R17, RZ ;  /* 0x00000011d1d1e224 */ /* 0x000fca00078e02ff */
[----:B------:R-:W-:Y:S01]  /*133a0*/  @!P6 STG.E.U8 desc[UR50][R6.64+0x71], R209 ;  /* 0x000071d10600e986 */ /* 0x000fe2000c101132 */
[----:B------:R-:W-:-:S13]  /*133b0*/  LOP3.LUT P6, RZ, R4, 0x40000000, RZ, 0xc0, !PT ;  /* 0x4000000004ff7812 */ /* 0x000fda00078cc0ff */
[----:B------:R-:W-:-:S05]  /*133c0*/  @!P6 IMAD R210, R210, R17, RZ ;  /* 0x00000011d2d2e224 */ /* 0x000fca00078e02ff */
[----:B------:R1:W-:Y:S01]  /*133d0*/  @!P6 STG.E.U8 desc[UR50][R86.64+0x70], R210 ;  /* 0x000070d25600e986 */ /* 0x0003e2000c101132 */
[C---:B------:R-:W-:Y:S02]  /*133e0*/  ISETP.LT.OR P6, PT, R0.reuse, 0x79, !P5 ;  /* 0x000000790000780c */ /* 0x040fe40006fc1670 */
[----:B------:R-:W-:Y:S01]  /*133f0*/  ISETP.LT.OR P5, PT, R0, 0x7a, !P5 ;  /* 0x0000007a0000780c */ /* 0x000fe20006fa1670 */
[-C--:B0-----:R-:W-:Y:S02]  /*13400*/  @!P1 IMAD R15, R214, R17.reuse, RZ ;  /* 0x00000011d60f9224 */ /* 0x081fe400078e02ff */
[-C--:B------:R-:W-:Y:S01]  /*13410*/  @!P4 IMAD R215, R215, R17.reuse, RZ ;  /* 0x00000011d7d7c224 */ /* 0x080fe200078e02ff */
[----:B------:R0:W-:Y:S04]  /*13420*/  @!P2 STG.E.U8 desc[UR50][R18.64+0x71], R211 ;  /* 0x000071d31200a986 */ /* 0x0001e8000c101132 */
[----:B-1----:R-:W4:Y:S03]  /*13430*/  LDL.LU.64 R86, [R1+0x118] ;  /* 0x0001180001567983 */ /* 0x002f260000300a00 */
[----:B------:R-:W-:-:S02]  /*13440*/  @!P6 IMAD R187, R212, R17, RZ ;  /* 0x00000011d4bbe224 */ /* 0x000fc400078e02ff */
[----:B------:R-:W-:-:S03]  /*13450*/  @!P5 IMAD R213, R213, R17, RZ ;  /* 0x00000011d5d5d224 */ /* 0x000fc600078e02ff */
[----:B------:R1:W-:Y:S04]  /*13460*/  @!P6 STG.E.U8 desc[UR50][R6.64+0x78], R187 ;  /* 0x000078bb0600e986 */ /* 0x0003e8000c101132 */
[----:B------:R2:W-:Y:S04]  /*13470*/  @!P5 STG.E.U8 desc[UR50][R6.64+0x79], R213 ;  /* 0x000079d50600d986 */ /* 0x0005e8000c101132 */
[----:B------:R3:W-:Y:S04]  /*13480*/  @!P1 STG.E.U8 desc[UR50][R236.64+0x78], R15 ;  /* 0x0000780fec009986 */ /* 0x0007e8000c101132 */
[----:B------:R-:W-:Y:S01]  /*13490*/  @!P4 STG.E.U8 desc[UR50][R234.64+0x79], R215 ;  /* 0x000079d7ea00c986 */ /* 0x000fe2000c101132 */
[----:B------:R-:W-:-:S02]  /*134a0*/  IADD3 R184, P4, R2, UR47, RZ ;  /* 0x0000002f02b87c10 */ /* 0x000fc4000ff9e0ff */
[----:B------:R-:W-:Y:S01]  /*134b0*/  LOP3.LUT P2, RZ, R4, 0x2000000, RZ, 0xc0, !PT ;  /* 0x0200000004ff7812 */ /* 0x000fe2000784c0ff */
[----:B0-----:R0:W5:Y:S01]  /*134c0*/  LDL.LU.64 R18, [R1+0x110] ;  /* 0x0001100001127983 */ /* 0x0011620000300a00 */
[----:B------:R-:W-:Y:S02]  /*134d0*/  IADD3.X R185, R3, UR46, RZ, P4, !PT ;  /* 0x0000002e03b97c10 */ /* 0x000fe4000a7fe4ff */
[----:B------:R-:W-:-:S04]  /*134e0*/  ISETP.GE.AND P4, PT, R14, 0x101, PT ;  /* 0x000001010e00780c */ /* 0x000fc80003f86270 */
[----:B------:R-:W-:-:S13]  /*134f0*/  ISETP.LT.OR P5, PT, R0, 0x1, !P4 ;  /* 0x000000010000780c */ /* 0x000fda00067a1670 */
[----:B-1----:R-:W-:-:S05]  /*13500*/  @!P5 IMAD R187, R88, R17, RZ ;  /* 0x0000001158bbd224 */ /* 0x002fca00078e02ff */
[----:B------:R1:W-:Y:S01]  /*13510*/  @!P5 STG.E.U8 desc[UR50][R184.64], R187 ;  /* 0x000000bbb800d986 */ /* 0x0003e2000c101132 */
[----:B------:R-:W-:-:S13]  /*13520*/  ISETP.LT.OR P5, PT, R0, 0x2, !P4 ;  /* 0x000000020000780c */ /* 0x000fda00067a1670 */
[----:B------:R-:W-:-:S05]  /*13530*/  @!P5 IMAD R189, R89, R17, RZ ;  /* 0x0000001159bdd224 */ /* 0x000fca00078e02ff */
[----:B------:R-:W-:Y:S01]  /*13540*/  @!P5 STG.E.U8 desc[UR50][R184.64+0x1], R189 ;  /* 0x000001bdb800d986 */ /* 0x000fe2000c101132 */
[C---:B------:R-:W-:Y:S02]  /*13550*/  ISETP.LT.OR P5, PT, R0.reuse, 0x1, !P0 ;  /* 0x000000010000780c */ /* 0x040fe400047a1670 */
[----:B------:R-:W-:-:S11]  /*13560*/  ISETP.LT.OR P0, PT, R0, 0x2, !P0 ;  /* 0x000000020000780c */ /* 0x000fd60004701670 */
[----:B--2---:R-:W-:Y:S01]  /*13570*/  @!P5 IADD3 R6, P6, R184, UR45, RZ ;  /* 0x0000002db806dc10 */ /* 0x004fe2000ffde0ff */
[----:B---3--:R-:W-:-:S03]  /*13580*/  @!P5 IMAD R15, R90, R17, RZ ;  /* 0x000000115a0fd224 */ /* 0x008fc600078e02ff */
[----:B------:R-:W-:-:S05]  /*13590*/  @!P5 IADD3.X R7, R185, UR44, RZ, P6, !PT ;  /* 0x0000002cb907dc10 */ /* 0x000fca000b7fe4ff */
[----:B------:R2:W-:Y:S01]  /*135a0*/  @!P5 STG.E.U8 desc[UR50][R6.64], R15 ;  /* 0x0000000f0600d986 */ /* 0x0005e2000c101132 */
[----:B------:R-:W-:Y:S01]  /*135b0*/  @!P0 IADD3 R88, P5, R184, UR45, RZ ;  /* 0x0000002db8588c10 */ /* 0x000fe2000ffbe0ff */
[----:B------:R-:W-:-:S03]  /*135c0*/  @!P0 IMAD R91, R91, R17, RZ ;  /* 0x000000115b5b8224 */ /* 0x000fc600078e02ff */
[----:B------:R-:W-:-:S05]  /*135d0*/  @!P0 IADD3.X R89, R185, UR44, RZ, P5, !PT ;  /* 0x0000002cb9598c10 */ /* 0x000fca000affe4ff */
[----:B------:R3:W-:Y:S01]  /*135e0*/  @!P0 STG.E.U8 desc[UR50][R88.64+0x1], R91 ;  /* 0x0000015b58008986 */ /* 0x0007e2000c101132 */
[----:B------:R-:W-:-:S13]  /*135f0*/  ISETP.LT.OR P0, PT, R0, 0x9, !P4 ;  /* 0x000000090000780c */ /* 0x000fda0006701670 */
[----:B-1----:R-:W-:-:S05]  /*13600*/  @!P0 IMAD R187, R92, R17, RZ ;  /* 0x000000115cbb8224 */ /* 0x002fca00078e02ff */
[----:B------:R-:W-:Y:S01]  /*13610*/  @!P0 STG.E.U8 desc[UR50][R184.64+0x8], R187 ;  /* 0x000008bbb8008986 */ /* 0x000fe2000c101132 */
[----:B------:R-:W-:Y:S02]  /*13620*/  ISETP.LT.OR P0, PT, R0, 0xa, !P4 ;  /* 0x0000000a0000780c */ /* 0x000fe40006701670 */
[C---:B------:R-:W-:Y:S02]  /*13630*/  LOP3.LUT P5, RZ, R4.reuse, 0x20000000, RZ, 0xc0, !PT ;  /* 0x2000000004ff7812 */ /* 0x040fe400078ac0ff */
[----:B------:R-:W-:-:S09]  /*13640*/  LOP3.LUT P6, RZ, R4, 0x8000000, RZ, 0xc0, !PT ;  /* 0x0800000004ff7812 */ /* 0x000fd200078cc0ff */
[----:B------:R-:W-:-:S05]  /*13650*/  @!P0 IMAD R93, R93, R17, RZ ;  /* 0x000000115d5d8224 */ /* 0x000fca00078e02ff */
[----:B------:R-:W-:Y:S01]  /*13660*/  @!P0 STG.E.U8 desc[UR50][R184.64+0x9], R93 ;  /* 0x0000095db8008986 */ /* 0x000fe2000c101132 */
[----:B------:R-:W-:Y:S01]  /*13670*/  ISETP.LT.OR P0, PT, R0, 0x11, !P4 ;  /* 0x000000110000780c */ /* 0x000fe20006701670 */
[-C--:B--2---:R-:W-:Y:S02]  /*13680*/  @!P5 IMAD R7, R94, R17.reuse, RZ ;  /* 0x000000115e07d224 */ /* 0x084fe400078e02ff */
[----:B------:R-:W-:-:S03]  /*13690*/  @!P6 IMAD R95, R95, R17, RZ ;  /* 0x000000115f5fe224 */ /* 0x000fc600078e02ff */
[----:B------:R1:W-:Y:S07]  /*136a0*/  @!P5 STG.E.U8 desc[UR50][R232.64+0x8], R7 ;  /* 0x00000807e800d986 */ /* 0x0003ee000c101132 */
[----:B------:R-:W-:Y:S01]  /*136b0*/  @!P0 IMAD R15, R96, R17, RZ ;  /* 0x00000011600f8224 */ /* 0x000fe200078e02ff */
[----:B------:R-:W-:Y:S04]  /*136c0*/  @!P6 STG.E.U8 desc[UR50][R230.64+0x9], R95 ;  /* 0x0000095fe600e986 */ /* 0x000fe8000c101132 */
[----:B------:R2:W-:Y:S01]  /*136d0*/  @!P0 STG.E.U8 desc[UR50][R184.64+0x10], R15 ;  /* 0x0000100fb8008986 */ /* 0x0005e2000c101132 */
[----:B------:R-:W-:-:S13]  /*136e0*/  ISETP.LT.OR P0, PT, R0, 0x12, !P4 ;  /* 0x000000120000780c */ /* 0x000fda0006701670 */
[----:B------:R-:W-:-:S05]  /*136f0*/  @!P0 IMAD R97, R97, R17, RZ ;  /* 0x0000001161618224 */ /* 0x000fca00078e02ff */
[----:B------:R-:W-:Y:S01]  /*13700*/  @!P0 STG.E.U8 desc[UR50][R184.64+0x11], R97 ;  /* 0x00001161b8008986 */ /* 0x000fe2000c101132 */
[----:B------:R-:W-:-:S13]  /*13710*/  LOP3.LUT P0, RZ, R4, 0x4000000, RZ, 0xc0, !PT ;  /* 0x0400000004ff7812 */ /* 0x000fda000780c0ff */
[----:B---3--:R-:W-:-:S05]  /*13720*/  @!P0 IMAD R89, R98, R17, RZ ;  /* 0x0000001162598224 */ /* 0x008fca00078e02ff */
[----:B------:R-:W-:Y:S01]  /*13730*/  @!P0 STG.E.U8 desc[UR50][R228.64+0x10], R89 ;  /* 0x00001059e4008986 */ /* 0x000fe2000c101132 */
[----:B------:R-:W-:Y:S01]  /*13740*/  ISETP.LT.OR P0, PT, R0, 0x19, !P4 ;  /* 0x000000190000780c */ /* 0x000fe20006701670 */
[----:B------:R-:W-:-:S05]  /*13750*/  @!P2 IMAD R99, R99, R17, RZ ;  /* 0x000000116363a224 */ /* 0x000fca00078e02ff */
[----:B------:R3:W-:Y:S07]  /*13760*/  @!P2 STG.E.U8 desc[UR50][R8.64+0x11], R99 ;  /* 0x000011630800a986 */ /* 0x0007ee000c101132 */
[----:B-1----:R-:W-:-:S05]  /*13770*/  @!P0 IMAD R7, R100, R17, RZ ;  /* 0x0000001164078224 */ /* 0x002fca00078e02ff */
[----:B------:R1:W-:Y:S01]  /*13780*/  @!P0 STG.E.U8 desc[UR50][R184.64+0x18], R7 ;  /* 0x00001807b8008986 */ /* 0x0003e2000c101132 */
[----:B------:R-:W-:-:S13]  /*13790*/  ISETP.LT.OR P0, PT, R0, 0x1a, !P4 ;  /* 0x0000001a0000780c */ /* 0x000fda0006701670 */
[----:B------:R-:W-:-:S05]  /*137a0*/  @!P0 IMAD R101, R101, R17, RZ ;  /* 0x0000001165658224 */ /* 0x000fca00078e02ff */
[----:B------:R-:W-:Y:S01]  /*137b0*/  @!P0 STG.E.U8 desc[UR50][R184.64+0x19], R101 ;  /* 0x00001965b8008986 */ /* 0x000fe2000c101132 */
[C---:B------:R-:W-:Y:S02]  /*137c0*/  LOP3.LUT P0, RZ, R4.reuse, 0x1000000, RZ, 0xc0, !PT ;  /* 0x0100000004ff7812 */ /* 0x040fe4000780c0ff */
[----:B------:R-:W-:-:S11]  /*137d0*/  LOP3.LUT P1, RZ, R4, 0x10, RZ, 0xc0, !PT ;  /* 0x0000001004ff7812 */ /* 0x000fd6000782c0ff */
[----:B--2---:R-:W-:-:S05]  /*137e0*/  @!P0 IMAD R15, R102, R17, RZ ;  /* 0x00000011660f8224 */ /* 0x004fca00078e02ff */
[----:B------:R-:W-:Y:S01]  /*137f0*/  @!P0 STG.E.U8 desc[UR50][R12.64+0x18], R15 ;  /* 0x0000180f0c008986 */ /* 0x000fe2000c101132 */
[----:B------:R-:W-:Y:S01]  /*13800*/  ISETP.LT.OR P0, PT, R0, 0x21, !P4 ;  /* 0x000000210000780c */ /* 0x000fe20006701670 */
[----:B------:R-:W-:-:S05]  /*13810*/  @!P1 IMAD R103, R103, R17, RZ ;  /* 0x0000001167679224 */ /* 0x000fca00078e02ff */
[----:B------:R2:W-:Y:S07]  /*13820*/  @!P1 STG.E.U8 desc[UR50][R10.64+0x19], R103 ;  /* 0x000019670a009986 */ /* 0x0005ee000c101132 */
[----:B---3--:R-:W-:-:S05]  /*13830*/  @!P0 IMAD R9, R104, R17, RZ ;  /* 0x0000001168098224 */ /* 0x008fca00078e02ff */
[----:B------:R3:W-:Y:S01]  /*13840*/  @!P0 STG.E.U8 desc[UR50][R184.64+0x20], R9 ;  /* 0x00002009b8008986 */ /* 0x0007e2000c101132 */
[----:B------:R-:W-:Y:S02]  /*13850*/  ISETP.LT.OR P0, PT, R0, 0x22, !P4 ;  /* 0x000000220000780c */ /* 0x000fe40006701670 */
[C---:B------:R-:W-:Y:S02]  /*13860*/  LOP3.LUT P5, RZ, R4.reuse, 0x800000, RZ, 0xc0, !PT ;  /* 0x0080000004ff7812 */ /* 0x040fe400078ac0ff */
[----:B------:R-:W-:-:S09]  /*13870*/  LOP3.LUT P6, RZ, R4, 0x400000, RZ, 0xc0, !PT ;  /* 0x0040000004ff7812 */ /* 0x000fd200078cc0ff */
[----:B------:R-:W-:-:S05]  /*13880*/  @!P0 IMAD R105, R105, R17, RZ ;  /* 0x0000001169698224 */ /* 0x000fca00078e02ff */
[----:B------:R-:W-:Y:S01]  /*13890*/  @!P0 STG.E.U8 desc[UR50][R184.64+0x21], R105 ;  /* 0x00002169b8008986 */ /* 0x000fe2000c101132 */
[----:B------:R-:W-:Y:S01]  /*138a0*/  ISETP.LT.OR P0, PT, R0, 0x29, !P4 ;  /* 0x000000290000780c */ /* 0x000fe20006701670 */
[-C--:B-1----:R-:W-:Y:S02]  /*138b0*/  @!P5 IMAD R7, R106, R17.reuse, RZ ;  /* 0x000000116a07d224 */ /* 0x082fe400078e02ff */
[----:B------:R-:W-:-:S03]  /*138c0*/  @!P6 IMAD R107, R107, R17, RZ ;  /* 0x000000116b6be224 */ /* 0x000fc600078e02ff */
[----:B------:R1:W-:Y:S07]  /*138d0*/  @!P5 STG.E.U8 desc[UR50][R22.64+0x20], R7 ;  /* 0x000020071600d986 */ /* 0x0003ee000c101132 */
[----:B--2---:R-:W-:Y:S01]  /*138e0*/  @!P0 IMAD R11, R108, R17, RZ ;  /* 0x000000116c0b8224 */ /* 0x004fe200078e02ff */
[----:B------:R-:W-:Y:S04]  /*138f0*/  @!P6 STG.E.U8 desc[UR50][R20.64+0x21], R107 ;  /* 0x0000216b1400e986 */ /* 0x000fe8000c101132 */
[----:B------:R2:W-:Y:S01]  /*13900*/  @!P0 STG.E.U8 desc[UR50][R184.64+0x28], R11 ;  /* 0x0000280bb8008986 */ /* 0x0005e2000c101132 */
[----:B------:R-:W-:-:S13]  /*13910*/  ISETP.LT.OR P0, PT, R0, 0x2a, !P4 ;  /* 0x0000002a0000780c */ /* 0x000fda0006701670 */
[----:B------:R-:W-:-:S05]  /*13920*/  @!P0 IMAD R109, R109, R17, RZ ;  /* 0x000000116d6d8224 */ /* 0x000fca00078e02ff */
[----:B------:R-:W-:Y:S01]  /*13930*/  @!P0 STG.E.U8 desc[UR50][R184.64+0x29], R109 ;  /* 0x0000296db8008986 */ /* 0x000fe2000c101132 */
[C---:B------:R-:W-:Y:S02]  /*13940*/  LOP3.LUT P0, RZ, R4.reuse, 0x200000, RZ, 0xc0, !PT ;  /* 0x0020000004ff7812 */ /* 0x040fe4000780c0ff */
[----:B------:R-:W-:-:S11]  /*13950*/  LOP3.LUT P2, RZ, R4, 0x100000, RZ, 0xc0, !PT ;  /* 0x0010000004ff7812 */ /* 0x000fd6000784c0ff */
[----:B---3--:R-:W-:-:S05]  /*13960*/  @!P0 IMAD R9, R110, R17, RZ ;  /* 0x000000116e098224 */ /* 0x008fca00078e02ff */
[----:B------:R3:W-:Y:S01]  /*13970*/  @!P0 STG.E.U8 desc[UR50][R154.64+0x28], R9 ;  /* 0x000028099a008986 */ /* 0x0007e2000c101132 */
[----:B------:R-:W-:Y:S01]  /*13980*/  ISETP.LT.OR P0, PT, R0, 0x31, !P4 ;  /* 0x000000310000780c */ /* 0x000fe20006701670 */
[----:B------:R-:W-:-:S05]  /*13990*/  @!P2 IMAD R111, R111, R17, RZ ;  /* 0x000000116f6fa224 */ /* 0x000fca00078e02ff */
[----:B------:R-:W-:Y:S07]  /*139a0*/  @!P2 STG.E.U8 desc[UR50][R152.64+0x29], R111 ;  /* 0x0000296f9800a986 */ /* 0x000fee000c101132 */
        /* <DEDUP_REMOVED lines=8> */
[----:B------:R2:W-:Y:S01]  /*13a30*/  @!P0 STG.E.U8 desc[UR50][R158.64+0x30], R11 ;  /* 0x0000300b9e008986 */ /* 0x0005e2000c101132 */
[----:B------:R-:W-:Y:S01]  /*13a40*/  ISETP.LT.OR P0, PT, R0, 0x39, !P4 ;  /* 0x000000390000780c */ /* 0x000fe20006701670 */
[----:B------:R-:W-:-:S05]  /*13a50*/  @!P1 IMAD R115, R115, R17, RZ ;  /* 0x0000001173739224 */ /* 0x000fca00078e02ff */
[----:B------:R-:W-:Y:S07]  /*13a60*/  @!P1 STG.E.U8 desc[UR50][R156.64+0x31], R115 ;  /* 0x000031739c009986 */ /* 0x000fee000c101132 */
        /* <DEDUP_REMOVED lines=26> */
[----:B------:R-:W-:Y:S02]  /*13c10*/  ISETP.LT.OR P0, PT, R0, 0x4a, !P4 ;  /* 0x0000004a0000780c */ /* 0x000fe40006701670 */
[----:B------:R-:W-:-:S11]  /*13c20*/  LOP3.LUT P1, RZ, R4, 0x2000, RZ, 0xc0, !PT ;  /* 0x0000200004ff7812 */ /* 0x000fd6000782c0ff */
[----:B------:R-:W-:-:S05]  /*13c30*/  @!P0 IMAD R125, R125, R17, RZ ;  /* 0x000000117d7d8224 */ /* 0x000fca00078e02ff */
[----:B------:R-:W-:Y:S01]  /*13c40*/  @!P0 STG.E.U8 desc[UR50][R184.64+0x49], R125 ;  /* 0x0000497db8008986 */ /* 0x000fe2000c101132 */
[----:B------:R-:W-:Y:S01]  /*13c50*/  LOP3.LUT P0, RZ, R4, 0x1000, RZ, 0xc0, !PT ;  /* 0x0000100004ff7812 */ /* 0x000fe2000780c0ff */
[----:B--2---:R-:W-:-:S05]  /*13c60*/  @!P1 IMAD R11, R126, R17, RZ ;  /* 0x000000117e0b9224 */ /* 0x004fca00078e02ff */
[----:B------:R2:W-:Y:S07]  /*13c70*/  @!P1 STG.E.U8 desc[UR50][R170.64+0x48], R11 ;  /* 0x0000480baa009986 */ /* 0x0005ee000c101132 */
[----:B------:R-:W-:-:S05]  /*13c80*/  @!P0 IMAD R127, R127, R17, RZ ;  /* 0x000000117f7f8224 */ /* 0x000fca00078e02ff */
[----:B------:R-:W-:Y:S01]  /*13c90*/  @!P0 STG.E.U8 desc[UR50][R168.64+0x49], R127 ;  /* 0x0000497fa8008986 */ /* 0x000fe2000c101132 */
[----:B------:R-:W-:-:S13]  /*13ca0*/  ISETP.LT.OR P0, PT, R0, 0x51, !P4 ;  /* 0x000000510000780c */ /* 0x000fda0006701670 */
        /* <DEDUP_REMOVED lines=14> */
[----:B------:R-:W-:-:S02]  /*13d90*/  ISETP.LT.OR P0, PT, R0, 0x5a, !P4 ;  /* 0x0000005a0000780c */ /* 0x000fc40006701670 */
[----:B------:R-:W-:-:S11]  /*13da0*/  LOP3.LUT P2, RZ, R4, 0x200, RZ, 0xc0, !PT ;  /* 0x0000020004ff7812 */ /* 0x000fd6000784c0ff */
[----:B------:R-:W-:-:S05]  /*13db0*/  @!P0 IMAD R133, R133, R17, RZ ;  /* 0x0000001185858224 */ /* 0x000fca00078e02ff */
[----:B------:R-:W-:Y:S01]  /*13dc0*/  @!P0 STG.E.U8 desc[UR50][R184.64+0x59], R133 ;  /* 0x00005985b8008986 */ /* 0x000fe2000c101132 */
[----:B------:R-:W-:Y:S01]  /*13dd0*/  LOP3.LUT P0, RZ, R4, 0x100, RZ, 0xc0, !PT ;  /* 0x0000010004ff7812 */ /* 0x000fe2000780c0ff */
[----:B---3--:R-:W-:-:S05]  /*13de0*/  @!P2 IMAD R9, R134, R17, RZ ;  /* 0x000000118609a224 */ /* 0x008fca00078e02ff */
[----:B------:R-:W-:Y:S07]  /*13df0*/  @!P2 STG.E.U8 desc[UR50][R218.64+0x58], R9 ;  /* 0x00005809da00a986 */ /* 0x000fee000c101132 */
[----:B------:R-:W-:-:S05]  /*13e00*/  @!P0 IMAD R135, R135, R17, RZ ;  /* 0x0000001187878224 */ /* 0x000fca00078e02ff */
[----:B------:R-:W-:Y:S01]  /*13e10*/  @!P0 STG.E.U8 desc[UR50][R174.64+0x59], R135 ;  /* 0x00005987ae008986 */ /* 0x000fe2000c101132 */
[----:B------:R-:W-:-:S13]  /*13e20*/  ISETP.LT.OR P0, PT, R0, 0x61, !P4 ;  /* 0x000000610000780c */ /* 0x000fda0006701670 */
        /* <DEDUP_REMOVED lines=8> */
[----:B------:R-:W-:Y:S07]  /*13eb0*/  @!P1 STG.E.U8 desc[UR50][R220.64+0x60], R11 ;  /* 0x0000600bdc009986 */ /* 0x000fee000c101132 */
[----:B------:R-:W-:-:S05]  /*13ec0*/  @!P0 IMAD R139, R139, R17, RZ ;  /* 0x000000118b8b8224 */ /* 0x000fca00078e02ff */
[----:B------:R-:W-:Y:S01]  /*13ed0*/  @!P0 STG.E.U8 desc[UR50][R176.64+0x61], R139 ;  /* 0x0000618bb0008986 */ /* 0x000fe2000c101132 */
[----:B------:R-:W-:Y:S02]  /*13ee0*/  ISETP.LT.OR P0, PT, R0, 0x69, !P4 ;  /* 0x000000690000780c */ /* 0x000fe40006701670 */
[C---:B------:R-:W-:Y:S02]  /*13ef0*/  LOP3.LUT P2, RZ, R5.reuse, 0x10000, RZ, 0xc0, !PT ;  /* 0x0001000005ff7812 */ /* 0x040fe4000784c0ff */
[----:B------:R-:W-:-:S09]  /*13f00*/  LOP3.LUT P1, RZ, R5, 0x8000, RZ, 0xc0, !PT ;  /* 0x0000800005ff7812 */ /* 0x000fd2000782c0ff */
[----:B------:R-:W-:-:S05]  /*13f10*/  @!P0 IMAD R5, R140, R17, RZ ;  /* 0x000000118c058224 */ /* 0x000fca00078e02ff */
[----:B------:R2:W-:Y:S01]  /*13f20*/  @!P0 STG.E.U8 desc[UR50][R184.64+0x68], R5 ;  /* 0x00006805b8008986 */ /* 0x0005e2000c101132 */
[----:B------:R-:W-:-:S13]  /*13f30*/  ISETP.LT.OR P0, PT, R0, 0x6a, !P4 ;  /* 0x0000006a0000780c */ /* 0x000fda0006701670 */
[----:B------:R-:W-:-:S05]  /*13f40*/  @!P0 IMAD R141, R141, R17, RZ ;  /* 0x000000118d8d8224 */ /* 0x000fca00078e02ff */
[----:B------:R-:W-:Y:S01]  /*13f50*/  @!P0 STG.E.U8 desc[UR50][R184.64+0x69], R141 ;  /* 0x0000698db8008986 */ /* 0x000fe2000c101132 */
[C---:B------:R-:W-:Y:S02]  /*13f60*/  LOP3.LUT P0, RZ, R4.reuse, 0x20, RZ, 0xc0, !PT ;  /* 0x0000002004ff7812 */ /* 0x040fe4000780c0ff */
[----:B------:R-:W-:-:S11]  /*13f70*/  LOP3.LUT P5, RZ, R4, 0x4, RZ, 0xc0, !PT ;  /* 0x0000000404ff7812 */ /* 0x000fd600078ac0ff */
[----:B-1----:R-:W-:-:S05]  /*13f80*/  @!P0 IMAD R7, R142, R17, RZ ;  /* 0x000000118e078224 */ /* 0x002fca00078e02ff */
[----:B------:R1:W-:Y:S01]  /*13f90*/  @!P0 STG.E.U8 desc[UR50][R222.64+0x68], R7 ;  /* 0x00006807de008986 */ /* 0x0003e2000c101132 */
[----:B------:R-:W-:Y:S01]  /*13fa0*/  ISETP.LT.OR P0, PT, R0, 0x71, !P4 ;  /* 0x000000710000780c */ /* 0x000fe20006701670 */
[----:B------:R-:W-:Y:S01]  /*13fb0*/  @!P5 IMAD R143, R143, R17, RZ ;  /* 0x000000118f8fd224 */ /* 0x000fe200078e02ff */
[----:B------:R-:W-:-:S04]  /*13fc0*/  LOP3.LUT P6, RZ, R4, 0x2, RZ, 0xc0, !PT ;  /* 0x0000000204ff7812 */ /* 0x000fc800078cc0ff */
[----:B------:R-:W-:Y:S01]  /*13fd0*/  @!P5 STG.E.U8 desc[UR50][R178.64+0x69], R143 ;  /* 0x0000698fb200d986 */ /* 0x000fe2000c101132 */
[----:B------:R-:W-:-:S06]  /*13fe0*/  ISETP.LT.OR P5, PT, R0, 0x72, !P4 ;  /* 0x000000720000780c */ /* 0x000fcc00067a1670 */
[----:B------:R-:W-:-:S05]  /*13ff0*/  @!P0 IMAD R9, R144, R17, RZ ;  /* 0x0000001190098224 */ /* 0x000fca00078e02ff */
[----:B------:R3:W-:Y:S01]  /*14000*/  @!P0 STG.E.U8 desc[UR50][R184.64+0x70], R9 ;  /* 0x00007009b8008986 */ /* 0x0007e2000c101132 */
[C---:B------:R-:W-:Y:S02]  /*14010*/  ISETP.LT.OR P0, PT, R0.reuse, 0x79, !P4 ;  /* 0x000000790000780c */ /* 0x040fe40006701670 */
[----:B------:R-:W-:Y:S01]  /*14020*/  ISETP.LT.OR P4, PT, R0, 0x7a, !P4 ;  /* 0x0000007a0000780c */ /* 0x000fe20006781670 */
[-C--:B------:R-:W-:Y:S02]  /*14030*/  @!P5 IMAD R145, R145, R17.reuse, RZ ;  /* 0x000000119191d224 */ /* 0x080fe400078e02ff */
[-C--:B--2---:R-:W-:Y:S02]  /*14040*/  @!P6 IMAD R5, R146, R17.reuse, RZ ;  /* 0x000000119205e224 */ /* 0x084fe400078e02ff */
[-C--:B------:R-:W-:Y:S01]  /*14050*/  @!P1 IMAD R147, R147, R17.reuse, RZ ;  /* 0x0000001193939224 */ /* 0x080fe200078e02ff */
[----:B------:R-:W-:Y:S04]  /*14060*/  @!P5 STG.E.U8 desc[UR50][R184.64+0x71], R145 ;  /* 0x00007191b800d986 */ /* 0x000fe8000c101132 */
[----:B------:R2:W-:Y:S01]  /*14070*/  @!P6 STG.E.U8 desc[UR50][R224.64+0x70], R5 ;  /* 0x00007005e000e986 */ /* 0x0005e2000c101132 */
[----:B------:R-:W-:Y:S01]  /*14080*/  ISETP.GE.AND P6, PT, R14, 0x181, PT ;  /* 0x000001810e00780c */ /* 0x000fe20003fc6270 */
[-C--:B-1----:R-:W-:Y:S01]  /*14090*/  @!P0 IMAD R7, R148, R17.reuse, RZ ;  /* 0x0000001194078224 */ /* 0x082fe200078e02ff */
[----:B------:R-:W-:Y:S01]  /*140a0*/  ISETP.GE.AND P5, PT, R14, 0x189, PT ;  /* 0x000001890e00780c */ /* 0x000fe20003fa6270 */
[----:B------:R-:W-:Y:S01]  /*140b0*/  @!P1 STG.E.U8 desc[UR50][R180.64+0x71], R147 ;  /* 0x00007193b4009986 */ /* 0x000fe2000c101132 */
[----:B------:R-:W-:Y:S01]  /*140c0*/  @!P4 IMAD R149, R149, R17, RZ ;  /* 0x000000119595c224 */ /* 0x000fe200078e02ff */
[----:B------:R-:W-:-:S02]  /*140d0*/  ISETP.LT.OR P1, PT, R0, 0x1, !P6 ;  /* 0x000000010000780c */ /* 0x000fc40007721670 */
[----:B------:R1:W-:Y:S01]  /*140e0*/  @!P0 STG.E.U8 desc[UR50][R184.64+0x78], R7 ;  /* 0x00007807b8008986 */ /* 0x0003e2000c101132 */
[----:B------:R-:W-:Y:S01]  /*140f0*/  ISETP.LT.OR P0, PT, R0, 0x1, !P5 ;  /* 0x000000010000780c */ /* 0x000fe20006f01670 */
[----:B------:R-:W-:Y:S02]  /*14100*/  IMAD.U32 R11, RZ, RZ, UR12 ;  /* 0x0000000cff0b7e24 */ /* 0x000fe4000f8e00ff */
[----:B------:R-:W-:Y:S01]  /*14110*/  @!P4 STG.E.U8 desc[UR50][R184.64+0x79], R149 ;  /* 0x00007995b800c986 */ /* 0x000fe2000c101132 */
[----:B---3--:R-:W-:Y:S01]  /*14120*/  @!P2 IMAD R9, R150, R17, RZ ;  /* 0x000000119609a224 */ /* 0x008fe200078e02ff */
[----:B------:R-:W-:Y:S01]  /*14130*/  ISETP.LT.OR P4, PT, R0, 0x2, !P6 ;  /* 0x000000020000780c */ /* 0x000fe20007781670 */
[----:B------:R-:W-:-:S03]  /*14140*/  IMAD.WIDE.U32 R2, R11, 0x180, R2 ;  /* 0x000001800b027825 */ /* 0x000fc600078e0002 */
[----:B------:R-:W-:Y:S01]  /*14150*/  @!P2 STG.E.U8 desc[UR50][R182.64+0x78], R9 ;  /* 0x00007809b600a986 */ /* 0x000fe2000c101132 */
[----:B------:R-:W-:Y:S01]  /*14160*/  ISETP.LT.OR P2, PT, R0, 0x2, !P5 ;  /* 0x000000020000780c */ /* 0x000fe20006f41670 */
[----:B--2---:R-:W-:Y:S02]  /*14170*/  VIADD R5, R3, UR4 ;  /* 0x0000000403057c36 */ /* 0x004fe40008000000 */
[-C--:B------:R-:W-:Y:S02]  /*14180*/  @!P1 IMAD R11, R24, R17.reuse, RZ ;  /* 0x00000011180b9224 */ /* 0x080fe400078e02ff */
[----:B------:R-:W-:Y:S01]  /*14190*/  @!P1 IMAD.MOV.U32 R4, RZ, RZ, R2 ;  /* 0x000000ffff049224 */ /* 0x000fe200078e0002 */
[----:B------:R-:W-:Y:S01]  /*141a0*/  @!P3 STG.E.U8 desc[UR50][R226.64+0x79], R151 ;  /* 0x00007997e200b986 */ /* 0x000fe2000c101132 */
[----:B------:R-:W-:Y:S01]  /*141b0*/  @!P0 IADD3 R6, P3, R2, UR45, RZ ;  /* 0x0000002d02068c10 */ /* 0x000fe2000ff7e0ff */
[-C--:B------:R-:W-:Y:S02]  /*141c0*/  @!P4 IMAD R25, R25, R17.reuse, RZ ;  /* 0x000000111919c224 */ /* 0x080fe400078e02ff */
[----:B------:R2:W-:Y:S01]  /*141d0*/  @!P1 STG.E.U8 desc[UR50][R4.64], R11 ;  /* 0x0000000b04009986 */ /* 0x0005e2000c101132 */
[----:B------:R-:W-:Y:S01]  /*141e0*/  @!P0 IMAD R13, R26, R17, RZ ;  /* 0x000000111a0d8224 */ /* 0x000fe200078e02ff */
[----:B-1----:R-:W-:-:S02]  /*141f0*/  @!P0 IADD3.X R7, R5, UR44, RZ, P3, !PT ;  /* 0x0000002c05078c10 */ /* 0x002fc40009ffe4ff */
[C---:B------:R-:W-:Y:S02]  /*14200*/  ISETP.LT.OR P1, PT, R0.reuse, 0x9, !P6 ;  /* 0x000000090000780c */ /* 0x040fe40007721670 */
[----:B------:R-:W-:Y:S01]  /*14210*/  ISETP.LT.OR P3, PT, R0, 0x9, !P5 ;  /* 0x000000090000780c */ /* 0x000fe20006f61670 */
[----:B--2---:R-:W-:-:S05]  /*14220*/  @!P4 IMAD.MOV.U32 R4, RZ, RZ, R2 ;  /* 0x000000ffff04c224 */ /* 0x004fca00078e0002 */
[----:B------:R1:W-:Y:S01]  /*14230*/  @!P4 STG.E.U8 desc[UR50][R4.64+0x1], R25 ;  /* 0x000001190400c986 */ /* 0x0003e2000c101132 */
[----:B------:R-:W-:-:S03]  /*14240*/  @!P2 IADD3 R8, P4, R2, UR45, RZ ;  /* 0x0000002d0208ac10 */ /* 0x000fc6000ff9e0ff */
[----:B------:R2:W-:Y:S01]  /*14250*/  @!P0 STG.E.U8 desc[UR50][R6.64], R13 ;  /* 0x0000000d06008986 */ /* 0x0005e2000c101132 */
[----:B------:R-:W-:Y:S01]  /*14260*/  ISETP.LT.OR P0, PT, R0, 0xa, !P6 ;  /* 0x0000000a0000780c */ /* 0x000fe20007701670 */
[----:B------:R-:W-:Y:S01]  /*14270*/  @!P2 IMAD R27, R27, R17, RZ ;  /* 0x000000111b1ba224 */ /* 0x000fe200078e02ff */
[----:B------:R-:W-:Y:S01]  /*14280*/  @!P2 IADD3.X R9, R5, UR44, RZ, P4, !PT ;  /* 0x0000002c0509ac10 */ /* 0x000fe2000a7fe4ff */
[----:B------:R-:W-:-:S04]  /*14290*/  VIADD R3, R3, UR4 ;  /* 0x0000000403037c36 */ /* 0x000fc80008000000 */
[----:B------:R-:W-:Y:S01]  /*142a0*/  @!P2 STG.E.U8 desc[UR50][R8.64+0x1], R27 ;  /* 0x0000011b0800a986 */ /* 0x000fe2000c101132 */
[----:B------:R-:W-:Y:S01]  /*142b0*/  ISETP.LT.OR P2, PT, R0, 0xa, !P5 ;  /* 0x0000000a0000780c */ /* 0x000fe20006f41670 */
[----:B------:R-:W-:Y:S01]  /*142c0*/  @!P1 IMAD R11, R28, R17, RZ ;  /* 0x000000111c0b9224 */ /* 0x000fe200078e02ff */
[----:B-1----:R-:W-:-:S03]  /*142d0*/  @!P3 IADD3 R4, P4, R2, UR45, RZ ;  /* 0x0000002d0204bc10 */ /* 0x002fc6000ff9e0ff */
[-C--:B------:R-:W-:Y:S01]  /*142e0*/  @!P0 IMAD R29, R29, R17.reuse, RZ ;  /* 0x000000111d1d8224 */ /* 0x080fe200078e02ff */
[----:B------:R-:W-:Y:S01]  /*142f0*/  @!P3 IADD3.X R5, R3, UR44, RZ, P4, !PT ;  /* 0x0000002c0305bc10 */ /* 0x000fe2000a7fe4ff */
[----:B--2---:R-:W-:Y:S01]  /*14300*/  @!P3 IMAD R13, R30, R17, RZ ;  /* 0x000000111e0db224 */ /* 0x004fe200078e02ff */
[----:B------:R-:W-:Y:S01]  /*14310*/  @!P1 STG.E.U8 desc[UR50][R2.64+0x8], R11 ;  /* 0x0000080b02009986 */ /* 0x000fe2000c101132 */
[----:B------:R-:W-:-:S03]  /*14320*/  ISETP.LT.OR P1, PT, R0, 0x11, !P6 ;  /* 0x000000110000780c */ /* 0x000fc60007721670 */
[----:B------:R-:W-:Y:S01]  /*14330*/  @!P0 STG.E.U8 desc[UR50][R2.64+0x9], R29 ;  /* 0x0000091d02008986 */ /* 0x000fe2000c101132 */
[C---:B------:R-:W-:Y:S02]  /*14340*/  ISETP.LT.OR P0, PT, R0.reuse, 0x11, !P5 ;  /* 0x000000110000780c */ /* 0x040fe40006f01670 */
[----:B------:R-:W-:Y:S01]  /*14350*/  ISETP.LT.OR P4, PT, R0, 0x12, !P6 ;  /* 0x000000120000780c */ /* 0x000fe20007781670 */
[----:B------:R1:W-:Y:S01]  /*14360*/  @!P3 STG.E.U8 desc[UR50][R4.64+0x8], R13 ;  /* 0x0000080d0400b986 */ /* 0x0003e2000c101132 */
[----:B------:R-:W-:Y:S01]  /*14370*/  @!P2 IADD3 R6, P3, R2, UR45, RZ ;  /* 0x0000002d0206ac10 */ /* 0x000fe2000ff7e0ff */
[----:B------:R-:W-:-:S03]  /*14380*/  @!P2 IMAD R31, R31, R17, RZ ;  /* 0x000000111f1fa224 */ /* 0x000fc600078e02ff */
[----:B------:R-:W-:Y:S02]  /*14390*/  @!P2 IADD3.X R7, R3, UR44, RZ, P3, !PT ;  /* 0x0000002c0307ac10 */ /* 0x000fe40009ffe4ff */
[----:B------:R-:W-:-:S03]  /*143a0*/  ISETP.LT.OR P3, PT, R0, 0x12, !P5 ;  /* 0x000000120000780c */ /* 0x000fc60006f61670 */
[----:B------:R2:W-:Y:S01]  /*143b0*/  @!P2 STG.E.U8 desc[UR50][R6.64+0x9], R31 ;  /* 0x0000091f0600a986 */ /* 0x0005e2000c101132 */
[----:B-1----:R-:W-:Y:S01]  /*143c0*/  @!P0 IADD3 R4, P2, R2, UR45, RZ ;  /* 0x0000002d02048c10 */ /* 0x002fe2000ff5e0ff */
[-C--:B------:R-:W-:Y:S02]  /*143d0*/  @!P1 IMAD R9, R32, R17.reuse, RZ ;  /* 0x0000001120099224 */ /* 0x080fe400078e02ff */
[-C--:B------:R-:W-:Y:S01]  /*143e0*/  @!P4 IMAD R33, R33, R17.reuse, RZ ;  /* 0x000000112121c224 */ /* 0x080fe200078e02ff */
[----:B------:R-:W-:Y:S01]  /*143f0*/  @!P0 IADD3.X R5, R3, UR44, RZ, P2, !PT ;  /* 0x0000002c03058c10 */ /* 0x000fe200097fe4ff */
[----:B------:R-:W-:Y:S01]  /*14400*/  @!P0 IMAD R11, R34, R17, RZ ;  /* 0x00000011220b8224 */ /* 0x000fe200078e02ff */
[----:B------:R1:W-:Y:S01]  /*14410*/  @!P1 STG.E.U8 desc[UR50][R2.64+0x10], R9 ;  /* 0x0000100902009986 */ /* 0x0003e2000c101132 */
[C---:B------:R-:W-:Y:S02]  /*14420*/  ISETP.LT.OR P1, PT, R0.reuse, 0x19, !P6 ;  /* 0x000000190000780c */ /* 0x040fe40007721670 */
[----:B------:R-:W-:Y:S01]  /*14430*/  ISETP.LT.OR P2, PT, R0, 0x19, !P5 ;  /* 0x000000190000780c */ /* 0x000fe20006f41670 */
[----:B------:R-:W-:Y:S01]  /*14440*/  @!P4 STG.E.U8 desc[UR50][R2.64+0x11], R33 ;  /* 0x000011210200c986 */ /* 0x000fe2000c101132 */
[----:B--2---:R-:W-:-:S03]  /*14450*/  @!P3 IADD3 R6, P4, R2, UR45, RZ ;  /* 0x0000002d0206bc10 */ /* 0x004fc6000ff9e0ff */
[----:B------:R2:W-:Y:S01]  /*14460*/  @!P0 STG.E.U8 desc[UR50][R4.64+0x10], R11 ;  /* 0x0000100b04008986 */ /* 0x0005e2000c101132 */
[----:B------:R-:W-:Y:S01]  /*14470*/  ISETP.LT.OR P0, PT, R0, 0x1a, !P6 ;  /* 0x0000001a0000780c */ /* 0x000fe20007701670 */
[----:B------:R-:W-:Y:S01]  /*14480*/  @!P3 IMAD R35, R35, R17, RZ ;  /* 0x000000112323b224 */ /* 0x000fe200078e02ff */
[----:B------:R-:W-:-:S05]  /*14490*/  @!P3 IADD3.X R7, R3, UR44, RZ, P4, !PT ;  /* 0x0000002c0307bc10 */ /* 0x000fca000a7fe4ff */
[----:B------:R3:W-:Y:S01]  /*144a0*/  @!P3 STG.E.U8 desc[UR50][R6.64+0x11], R35 ;  /* 0x000011230600b986 */ /* 0x0007e2000c101132 */
[----:B------:R-:W-:Y:S01]  /*144b0*/  ISETP.LT.OR P3, PT, R0, 0x1a, !P5 ;  /* 0x0000001a0000780c */ /* 0x000fe20006f61670 */
[----:B------:R-:W-:Y:S01]  /*144c0*/  @!P1 IMAD R13, R36, R17, RZ ;  /* 0x00000011240d9224 */ /* 0x000fe200078e02ff */
[----:B------:R-:W-:-:S03]  /*144d0*/  @!P2 IADD3 R8, P4, R2, UR45, RZ ;  /* 0x0000002d0208ac10 */ /* 0x000fc6000ff9e0ff */
[-C--:B------:R-:W-:Y:S01]  /*144e0*/  @!P0 IMAD R37, R37, R17.reuse, RZ ;  /* 0x0000001125258224 */ /* 0x080fe200078e02ff */
[----:B-1----:R-:W-:Y:S01]  /*144f0*/  @!P2 IADD3.X R9, R3, UR44, RZ, P4, !PT ;  /* 0x0000002c0309ac10 */ /* 0x002fe2000a7fe4ff */
[----:B--2---:R-:W-:Y:S01]  /*14500*/  @!P2 IMAD R11, R38, R17, RZ ;  /* 0x00000011260ba224 */ /* 0x004fe200078e02ff */
[----:B------:R1:W-:Y:S01]  /*14510*/  @!P1 STG.E.U8 desc[UR50][R2.64+0x18], R13 ;  /* 0x0000180d02009986 */ /* 0x0003e2000c101132 */
        /* <DEDUP_REMOVED lines=10> */
[----:B---3--:R-:W-:Y:S01]  /*145c0*/  @!P0 IADD3 R6, P3, R2, UR45, RZ ;  /* 0x0000002d02068c10 */ /* 0x008fe2000ff7e0ff */
[-C--:B-1----:R-:W-:Y:S02]  /*145d0*/  @!P1 IMAD R13, R40, R17.reuse, RZ ;  /* 0x00000011280d9224 */ /* 0x082fe400078e02ff */
[-C--:B------:R-:W-:Y:S01]  /*145e0*/  @!P4 IMAD R41, R41, R17.reuse, RZ ;  /* 0x000000112929c224 */ /* 0x080fe200078e02ff */
[----:B------:R-:W-:Y:S01]  /*145f0*/  @!P0 IADD3.X R7, R3, UR44, RZ, P3, !PT ;  /* 0x0000002c03078c10 */ /* 0x000fe20009ffe4ff */
[----:B--2---:R-:W-:Y:S01]  /*14600*/  @!P0 IMAD R11, R42, R17, RZ ;  /* 0x000000112a0b8224 */ /* 0x004fe200078e02ff */
[----:B------:R1:W-:Y:S01]  /*14610*/  @!P1 STG.E.U8 desc[UR50][R2.64+0x20], R13 ;  /* 0x0000200d02009986 */ /* 0x0003e2000c101132 */
[C---:B------:R-:W-:Y:S02]  /*14620*/  ISETP.LT.OR P1, PT, R0.reuse, 0x29, !P6 ;  /* 0x000000290000780c */ /* 0x040fe40007721670 */
[----:B------:R-:W-:Y:S01]  /*14630*/  ISETP.LT.OR P3, PT, R0, 0x29, !P5 ;  /* 0x000000290000780c */ /* 0x000fe20006f61670 */
[----:B------:R-:W-:Y:S01]  /*14640*/  @!P4 STG.E.U8 desc[UR50][R2.64+0x21], R41 ;  /* 0x000021290200c986 */ /* 0x000fe2000c101132 */
[----:B0-----:R-:W-:-:S03]  /*14650*/  @!P2 IADD3 R4, P4, R2, UR45, RZ ;  /* 0x0000002d0204ac10 */ /* 0x001fc6000ff9e0ff */
[----:B------:R0:W-:Y:S01]  /*14660*/  @!P0 STG.E.U8 desc[UR50][R6.64+0x20], R11 ;  /* 0x0000200b06008986 */ /* 0x0001e2000c101132 */
[----:B------:R-:W-:Y:S01]  /*14670*/  ISETP.LT.OR P0, PT, R0, 0x2a, !P6 ;  /* 0x0000002a0000780c */ /* 0x000fe20007701670 */
[----:B------:R-:W-:Y:S01]  /*14680*/  @!P2 IMAD R43, R43, R17, RZ ;  /* 0x000000112b2ba224 */ /* 0x000fe200078e02ff */
[----:B------:R-:W-:-:S05]  /*14690*/  @!P2 IADD3.X R5, R3, UR44, RZ, P4, !PT ;  /* 0x0000002c0305ac10 */ /* 0x000fca000a7fe4ff */
[----:B------:R2:W-:Y:S01]  /*146a0*/  @!P2 STG.E.U8 desc[UR50][R4.64+0x21], R43 ;  /* 0x0000212b0400a986 */ /* 0x0005e2000c101132 */
[----:B------:R-:W-:Y:S01]  /*146b0*/  ISETP.LT.OR P2, PT, R0, 0x2a, !P5 ;  /* 0x0000002a0000780c */ /* 0x000fe20006f41670 */
[----:B-1----:R-:W-:Y:S01]  /*146c0*/  @!P1 IMAD R13, R44, R17, RZ ;  /* 0x000000112c0d9224 */ /* 0x002fe200078e02ff */
[----:B------:R-:W-:-:S03]  /*146d0*/  @!P3 IADD3 R8, P4, R2, UR45, RZ ;  /* 0x0000002d0208bc10 */ /* 0x000fc6000ff9e0ff */
[-C--:B------:R-:W-:Y:S01]  /*146e0*/  @!P0 IMAD R45, R45, R17.reuse, RZ ;  /* 0x000000112d2d8224 */ /* 0x080fe200078e02ff */
[----:B------:R-:W-:Y:S01]  /*146f0*/  @!P3 IADD3.X R9, R3, UR44, RZ, P4, !PT ;  /* 0x0000002c0309bc10 */ /* 0x000fe2000a7fe4ff */
[----:B0-----:R-:W-:Y:S01]  /*14700*/  @!P3 IMAD R7, R46, R17, RZ ;  /* 0x000000112e07b224 */ /* 0x001fe200078e02ff */
[----:B------:R-:W-:Y:S01]  /*14710*/  @!P1 STG.E.U8 desc[UR50][R2.64+0x28], R13 ;  /* 0x0000280d02009986 */ /* 0x000fe2000c101132 */
[----:B------:R-:W-:-:S03]  /*14720*/  ISETP.LT.OR P1, PT, R0, 0x31, !P6 ;  /* 0x000000310000780c */ /* 0x000fc60007721670 */
[----:B------:R-:W-:Y:S01]  /*14730*/  @!P0 STG.E.U8 desc[UR50][R2.64+0x29], R45 ;  /* 0x0000292d02008986 */ /* 0x000fe2000c101132 */
[C---:B------:R-:W-:Y:S02]  /*14740*/  ISETP.LT.OR P0, PT, R0.reuse, 0x31, !P5 ;  /* 0x000000310000780c */ /* 0x040fe40006f01670 */
[----:B------:R-:W-:Y:S01]  /*14750*/  ISETP.LT.OR P4, PT, R0, 0x32, !P6 ;  /* 0x000000320000780c */ /* 0x000fe20007781670 */
[----:B------:R0:W-:Y:S01]  /*14760*/  @!P3 STG.E.U8 desc[UR50][R8.64+0x28], R7 ;  /* 0x000028070800b986 */ /* 0x0001e2000c101132 */
[----:B--2---:R-:W-:Y:S01]  /*14770*/  @!P2 IADD3 R4, P3, R2, UR45, RZ ;  /* 0x0000002d0204ac10 */ /* 0x004fe2000ff7e0ff */
[----:B------:R-:W-:-:S03]  /*14780*/  @!P2 IMAD R47, R47, R17, RZ ;  /* 0x000000112f2fa224 */ /* 0x000fc600078e02ff */
[----:B------:R-:W-:Y:S02]  /*14790*/  @!P2 IADD3.X R5, R3, UR44, RZ, P3, !PT ;  /* 0x0000002c0305ac10 */ /* 0x000fe40009ffe4ff */
[----:B------:R-:W-:-:S03]  /*147a0*/  ISETP.LT.OR P3, PT, R0, 0x32, !P5 ;  /* 0x000000320000780c */ /* 0x000fc60006f61670 */
[----:B------:R1:W-:Y:S01]  /*147b0*/  @!P2 STG.E.U8 desc[UR50][R4.64+0x29], R47 ;  /* 0x0000292f0400a986 */ /* 0x0003e2000c101132 */
[----:B------:R-:W-:Y:S01]  /*147c0*/  @!P0 IADD3 R6, P2, R2, UR45, RZ ;  /* 0x0000002d02068c10 */ /* 0x000fe2000ff5e0ff */
[-C--:B------:R-:W-:Y:S02]  /*147d0*/  @!P1 IMAD R11, R48, R17.reuse, RZ ;  /* 0x00000011300b9224 */ /* 0x080fe400078e02ff */
[-C--:B------:R-:W-:Y:S01]  /*147e0*/  @!P4 IMAD R49, R49, R17.reuse, RZ ;  /* 0x000000113131c224 */ /* 0x080fe200078e02ff */
[----:B0-----:R-:W-:Y:S01]  /*147f0*/  @!P0 IADD3.X R7, R3, UR44, RZ, P2, !PT ;  /* 0x0000002c03078c10 */ /* 0x001fe200097fe4ff */
[----:B------:R-:W-:Y:S01]  /*14800*/  @!P0 IMAD R13, R50, R17, RZ ;  /* 0x00000011320d8224 */ /* 0x000fe200078e02ff */
[----:B------:R0:W-:Y:S01]  /*14810*/  @!P1 STG.E.U8 desc[UR50][R2.64+0x30], R11 ;  /* 0x0000300b02009986 */ /* 0x0001e2000c101132 */
[C---:B------:R-:W-:Y:S02]  /*14820*/  ISETP.LT.OR P1, PT, R0.reuse, 0x39, !P6 ;  /* 0x000000390000780c */ /* 0x040fe40007721670 */
[----:B------:R-:W-:Y:S01]  /*14830*/  ISETP.LT.OR P2, PT, R0, 0x39, !P5 ;  /* 0x000000390000780c */ /* 0x000fe20006f41670 */
[----:B------:R-:W-:Y:S01]  /*14840*/  @!P4 STG.E.U8 desc[UR50][R2.64+0x31], R49 ;  /* 0x000031310200c986 */ /* 0x000fe2000c101132 */
[----:B-1----:R-:W-:-:S03]  /*14850*/  @!P3 IADD3 R4, P4, R2, UR45, RZ ;  /* 0x0000002d0204bc10 */ /* 0x002fc6000ff9e0ff */
[----:B------:R1:W-:Y:S01]  /*14860*/  @!P0 STG.E.U8 desc[UR50][R6.64+0x30], R13 ;  /* 0x0000300d06008986 */ /* 0x0003e2000c101132 */
[----:B------:R-:W-:Y:S01]  /*14870*/  ISETP.LT.OR P0, PT, R0, 0x3a, !P6 ;  /* 0x0000003a0000780c */ /* 0x000fe20007701670 */
[----:B------:R-:W-:Y:S01]  /*14880*/  @!P3 IMAD R51, R51, R17, RZ ;  /* 0x000000113333b224 */ /* 0x000fe200078e02ff */
[----:B------:R-:W-:-:S05]  /*14890*/  @!P3 IADD3.X R5, R3, UR44, RZ, P4, !PT ;  /* 0x0000002c0305bc10 */ /* 0x000fca000a7fe4ff */
[----:B------:R2:W-:Y:S01]  /*148a0*/  @!P3 STG.E.U8 desc[UR50][R4.64+0x31], R51 ;  /* 0x000031330400b986 */ /* 0x0005e2000c101132 */
[----:B------:R-:W-:Y:S01]  /*148b0*/  ISETP.LT.OR P3, PT, R0, 0x3a, !P5 ;  /* 0x0000003a0000780c */ /* 0x000fe20006f61670 */
[----:B0-----:R-:W-:Y:S01]  /*148c0*/  @!P1 IMAD R11, R52, R17, RZ ;  /* 0x00000011340b9224 */ /* 0x001fe200078e02ff */
[----:B------:R-:W-:-:S03]  /*148d0*/  @!P2 IADD3 R8, P4, R2, UR45, RZ ;  /* 0x0000002d0208ac10 */ /* 0x000fc6000ff9e0ff */
[-C--:B------:R-:W-:Y:S01]  /*148e0*/  @!P0 IMAD R53, R53, R17.reuse, RZ ;  /* 0x0000001135358224 */ /* 0x080fe200078e02ff */
[----:B------:R-:W-:Y:S01]  /*148f0*/  @!P2 IADD3.X R9, R3, UR44, RZ, P4, !PT ;  /* 0x0000002c0309ac10 */ /* 0x000fe2000a7fe4ff */
[----:B-1----:R-:W-:Y:S01]  /*14900*/  @!P2 IMAD R7, R54, R17, RZ ;  /* 0x000000113607a224 */ /* 0x002fe200078e02ff */
[----:B------:R4:W-:Y:S01]  /*14910*/  @!P1 STG.E.U8 desc[UR50][R2.64+0x38], R11 ;  /* 0x0000380b02009986 */ /* 0x0009e2000c101132 */
        /* <DEDUP_REMOVED lines=11> */
[-C--:B----4-:R-:W-:Y:S02]  /*149d0*/  @!P1 IMAD R11, R56, R17.reuse, RZ ;  /* 0x00000011380b9224 */ /* 0x090fe400078e02ff */
        /* <DEDUP_REMOVED lines=31> */
[-C--:B0-----:R-:W-:Y:S02]  /*14bd0*/  @!P1 IMAD R11, R64, R17.reuse, RZ ;  /* 0x00000011400b9224 */ /* 0x081fe400078e02ff */
[-C--:B------:R-:W-:Y:S01]  /*14be0*/  @!P4 IMAD R65, R65, R17.reuse, RZ ;  /* 0x000000114141c224 */ /* 0x080fe200078e02ff */
[----:B-1----:R-:W-:Y:S01]  /*14bf0*/  @!P0 IADD3.X R7, R3, UR44, RZ, P2, !PT ;  /* 0x0000002c03078c10 */ /* 0x002fe200097fe4ff */
        /* <DEDUP_REMOVED lines=15> */
[----:B------:R0:W-:Y:S01]  /*14cf0*/  @!P1 STG.E.U8 desc[UR50][R2.64+0x58], R11 ;  /* 0x0000580b02009986 */ /* 0x0001e2000c101132 */
[----:B------:R-:W-:Y:S01]  /*14d00*/  @!P2 IADD3.X R9, R3, UR44, RZ, P4, !PT ;  /* 0x0000002c0309ac10 */ /* 0x000fe2000a7fe4ff */
[-C--:B-1----:R-:W-:Y:S01]  /*14d10*/  @!P2 IMAD R7, R70, R17.reuse, RZ ;  /* 0x000000114607a224 */ /* 0x082fe200078e02ff */
[C---:B------:R-:W-:Y:S01]  /*14d20*/  ISETP.LT.OR P1, PT, R0.reuse, 0x61, !P6 ;  /* 0x000000610000780c */ /* 0x040fe20007721670 */
[----:B------:R-:W-:Y:S01]  /*14d30*/  @!P0 STG.E.U8 desc[UR50][R2.64+0x59], R69 ;  /* 0x0000594502008986 */ /* 0x000fe2000c101132 */
[C---:B------:R-:W-:Y:S02]  /*14d40*/  ISETP.LT.OR P0, PT, R0.reuse, 0x61, !P5 ;  /* 0x000000610000780c */ /* 0x040fe40006f01670 */
[----:B------:R-:W-:Y:S01]  /*14d50*/  ISETP.LT.OR P4, PT, R0, 0x62, !P6 ;  /* 0x000000620000780c */ /* 0x000fe20007781670 */
[----:B------:R1:W-:Y:S01]  /*14d60*/  @!P2 STG.E.U8 desc[UR50][R8.64+0x58], R7 ;  /* 0x000058070800a986 */ /* 0x0003e2000c101132 */
[----:B--2---:R-:W-:Y:S01]  /*14d70*/  @!P3 IADD3 R4, P2, R2, UR45, RZ ;  /* 0x0000002d0204bc10 */ /* 0x004fe2000ff5e0ff */
[----:B------:R-:W-:-:S03]  /*14d80*/  @!P3 IMAD R71, R71, R17, RZ ;  /* 0x000000114747b224 */ /* 0x000fc600078e02ff */
[----:B------:R-:W-:Y:S02]  /*14d90*/  @!P3 IADD3.X R5, R3, UR44, RZ, P2, !PT ;  /* 0x0000002c0305bc10 */ /* 0x000fe400097fe4ff */
[----:B------:R-:W-:Y:S01]  /*14da0*/  ISETP.LT.OR P2, PT, R0, 0x62, !P5 ;  /* 0x000000620000780c */ /* 0x000fe20006f41670 */
[-C--:B0-----:R-:W-:Y:S02]  /*14db0*/  @!P1 IMAD R11, R72, R17.reuse, RZ ;  /* 0x00000011480b9224 */ /* 0x081fe400078e02ff */
[----:B------:R0:W-:Y:S01]  /*14dc0*/  @!P3 STG.E.U8 desc[UR50][R4.64+0x59], R71 ;  /* 0x000059470400b986 */ /* 0x0001e2000c101132 */
[----:B------:R-:W-:Y:S01]  /*14dd0*/  @!P0 IADD3 R6, P3, R2, UR45, RZ ;  /* 0x0000002d02068c10 */ /* 0x000fe2000ff7e0ff */
[-C--:B------:R-:W-:Y:S02]  /*14de0*/  @!P4 IMAD R73, R73, R17.reuse, RZ ;  /* 0x000000114949c224 */ /* 0x080fe400078e02ff */
[----:B------:R2:W-:Y:S01]  /*14df0*/  @!P1 STG.E.U8 desc[UR50][R2.64+0x60], R11 ;  /* 0x0000600b02009986 */ /* 0x0005e2000c101132 */
[----:B------:R-:W-:Y:S01]  /*14e00*/  ISETP.LT.OR P1, PT, R0, 0x69, !P6 ;  /* 0x000000690000780c */ /* 0x000fe20007721670 */
[----:B-1----:R-:W-:Y:S01]  /*14e10*/  @!P0 IMAD R9, R74, R17, RZ ;  /* 0x000000114a098224 */ /* 0x002fe200078e02ff */
[----:B------:R-:W-:Y:S01]  /*14e20*/  @!P0 IADD3.X R7, R3, UR44, RZ, P3, !PT ;  /* 0x0000002c03078c10 */ /* 0x000fe20009ffe4ff */
[----:B------:R-:W-:Y:S04]  /*14e30*/  @!P4 STG.E.U8 desc[UR50][R2.64+0x61], R73 ;  /* 0x000061490200c986 */ /* 0x000fe8000c101132 */
[----:B------:R1:W-:Y:S01]  /*14e40*/  @!P0 STG.E.U8 desc[UR50][R6.64+0x60], R9 ;  /* 0x0000600906008986 */ /* 0x0003e2000c101132 */
[----:B------:R-:W-:-:S02]  /*14e50*/  ISETP.LT.OR P0, PT, R0, 0x69, !P5 ;  /* 0x000000690000780c */ /* 0x000fc40006f01670 */
[----:B0-----:R-:W-:Y:S02]  /*14e60*/  @!P2 IADD3 R4, P4, R2, UR45, RZ ;  /* 0x0000002d0204ac10 */ /* 0x001fe4000ff9e0ff */
[----:B------:R-:W-:Y:S01]  /*14e70*/  ISETP.LT.OR P3, PT, R0, 0x6a, !P6 ;  /* 0x0000006a0000780c */ /* 0x000fe20007761670 */
[-C--:B------:R-:W-:Y:S01]  /*14e80*/  @!P2 IMAD R75, R75, R17.reuse, RZ ;  /* 0x000000114b4ba224 */ /* 0x080fe200078e02ff */
[----:B------:R-:W-:Y:S01]  /*14e90*/  @!P2 IADD3.X R5, R3, UR44, RZ, P4, !PT ;  /* 0x0000002c0305ac10 */ /* 0x000fe2000a7fe4ff */
[----:B--2---:R-:W-:Y:S01]  /*14ea0*/  @!P1 IMAD R11, R76, R17, RZ ;  /* 0x000000114c0b9224 */ /* 0x004fe200078e02ff */
[----:B------:R-:W-:-:S03]  /*14eb0*/  ISETP.LT.OR P4, PT, R0, 0x6a, !P5 ;  /* 0x0000006a0000780c */ /* 0x000fc60006f81670 */
[----:B------:R-:W-:Y:S04]  /*14ec0*/  @!P2 STG.E.U8 desc[UR50][R4.64+0x61], R75 ;  /* 0x0000614b0400a986 */ /* 0x000fe8000c101132 */
[----:B------:R0:W-:Y:S01]  /*14ed0*/  @!P1 STG.E.U8 desc[UR50][R2.64+0x68], R11 ;  /* 0x0000680b02009986 */ /* 0x0001e2000c101132 */
[----:B-1----:R-:W-:Y:S01]  /*14ee0*/  @!P0 IADD3 R6, P1, R2, UR45, RZ ;  /* 0x0000002d02068c10 */ /* 0x002fe2000ff3e0ff */
[-C--:B------:R-:W-:Y:S01]  /*14ef0*/  @!P3 IMAD R77, R77, R17.reuse, RZ ;  /* 0x000000114d4db224 */ /* 0x080fe200078e02ff */
[----:B------:R-:W-:Y:S01]  /*14f00*/  ISETP.LT.OR P2, PT, R0, 0x71, !P6 ;  /* 0x000000710000780c */ /* 0x000fe20007741670 */
[----:B------:R-:W-:Y:S01]  /*14f10*/  @!P0 IMAD R13, R78, R17, RZ ;  /* 0x000000114e0d8224 */ /* 0x000fe200078e02ff */
[----:B------:R-:W-:Y:S02]  /*14f20*/  @!P0 IADD3.X R7, R3, UR44, RZ, P1, !PT ;  /* 0x0000002c03078c10 */ /* 0x000fe40008ffe4ff */
[----:B------:R-:W-:Y:S01]  /*14f30*/  ISETP.LT.OR P1, PT, R0, 0x72, !P6 ;  /* 0x000000720000780c */ /* 0x000fe20007721670 */
[----:B------:R-:W-:Y:S01]  /*14f40*/  @!P3 STG.E.U8 desc[UR50][R2.64+0x69], R77 ;  /* 0x0000694d0200b986 */ /* 0x000fe2000c101132 */
[----:B------:R-:W-:-:S03]  /*14f50*/  @!P4 IADD3 R8, P3, R2, UR45, RZ ;  /* 0x0000002d0208cc10 */ /* 0x000fc6000ff7e0ff */
[----:B------:R1:W-:Y:S01]  /*14f60*/  @!P0 STG.E.U8 desc[UR50][R6.64+0x68], R13 ;  /* 0x0000680d06008986 */ /* 0x0003e2000c101132 */
[----:B------:R-:W-:Y:S01]  /*14f70*/  ISETP.LT.OR P0, PT, R0, 0x71, !P5 ;  /* 0x000000710000780c */ /* 0x000fe20006f01670 */
[-C--:B------:R-:W-:Y:S01]  /*14f80*/  @!P4 IMAD R79, R79, R17.reuse, RZ ;  /* 0x000000114f4fc224 */ /* 0x080fe200078e02ff */
[----:B------:R-:W-:Y:S01]  /*14f90*/  @!P4 IADD3.X R9, R3, UR44, RZ, P3, !PT ;  /* 0x0000002c0309cc10 */ /* 0x000fe20009ffe4ff */
[----:B0-----:R-:W-:Y:S01]  /*14fa0*/  @!P2 IMAD R11, R80, R17, RZ ;  /* 0x00000011500ba224 */ /* 0x001fe200078e02ff */
[----:B------:R-:W-:-:S03]  /*14fb0*/  ISETP.LT.OR P3, PT, R0, 0x72, !P5 ;  /* 0x000000720000780c */ /* 0x000fc60006f61670 */
[-C--:B------:R-:W-:Y:S01]  /*14fc0*/  @!P1 IMAD R81, R81, R17.reuse, RZ ;  /* 0x0000001151519224 */ /* 0x080fe200078e02ff */
[----:B------:R0:W-:Y:S01]  /*14fd0*/  @!P4 STG.E.U8 desc[UR50][R8.64+0x69], R79 ;  /* 0x0000694f0800c986 */ /* 0x0001e2000c101132 */
[C---:B------:R-:W-:Y:S02]  /*14fe0*/  ISETP.LT.OR P4, PT, R0.reuse, 0x79, !P5 ;  /* 0x000000790000780c */ /* 0x040fe40006f81670 */
[C---:B------:R-:W-:Y:S01]  /*14ff0*/  ISETP.LT.OR P5, PT, R0.reuse, 0x7a, !P5 ;  /* 0x0000007a0000780c */ /* 0x040fe20006fa1670 */
[----:B------:R2:W-:Y:S01]  /*15000*/  @!P2 STG.E.U8 desc[UR50][R2.64+0x70], R11 ;  /* 0x0000700b0200a986 */ /* 0x0005e2000c101132 */
[C---:B------:R-:W-:Y:S02]  /*15010*/  ISETP.LT.OR P2, PT, R0.reuse, 0x79, !P6 ;  /* 0x000000790000780c */ /* 0x040fe40007741670 */
[----:B------:R-:W-:Y:S01]  /*15020*/  ISETP.LT.OR P6, PT, R0, 0x7a, !P6 ;  /* 0x0000007a0000780c */ /* 0x000fe200077c1670 */
[----:B------:R-:W-:Y:S01]  /*15030*/  @!P1 STG.E.U8 desc[UR50][R2.64+0x71], R81 ;  /* 0x0000715102009986 */ /* 0x000fe2000c101132 */
[----:B------:R-:W-:Y:S01]  /*15040*/  @!P0 IADD3 R4, P1, R2, UR45, RZ ;  /* 0x0000002d02048c10 */ /* 0x000fe2000ff3e0ff */
[----:B-1----:R-:W-:-:S03]  /*15050*/  @!P0 IMAD R13, R82, R17, RZ ;  /* 0x00000011520d8224 */ /* 0x002fc600078e02ff */
[----:B------:R-:W-:Y:S02]  /*15060*/  @!P0 IADD3.X R5, R3, UR44, RZ, P1, !PT ;  /* 0x0000002c03058c10 */ /* 0x000fe40008ffe4ff */
[C---:B------:R-:W-:Y:S01]  /*15070*/  @!P3 IADD3 R6, P1, R2.reuse, UR45, RZ ;  /* 0x0000002d0206bc10 */ /* 0x040fe2000ff3e0ff */
[-C--:B------:R-:W-:Y:S02]  /*15080*/  @!P3 IMAD R83, R83, R17.reuse, RZ ;  /* 0x000000115353b224 */ /* 0x080fe400078e02ff */
[----:B------:R1:W-:Y:S01]  /*15090*/  @!P0 STG.E.U8 desc[UR50][R4.64+0x70], R13 ;  /* 0x0000700d04008986 */ /* 0x0003e2000c101132 */
[----:B0-----:R-:W-:Y:S02]  /*150a0*/  @!P4 IADD3 R8, P0, R2, UR45, RZ ;  /* 0x0000002d0208cc10 */ /* 0x001fe4000ff1e0ff */
[----:B------:R-:W-:Y:S01]  /*150b0*/  @!P3 IADD3.X R7, R3, UR44, RZ, P1, !PT ;  /* 0x0000002c0307bc10 */ /* 0x000fe20008ffe4ff */
[-C--:B------:R-:W-:Y:S01]  /*150c0*/  @!P2 IMAD R15, R84, R17.reuse, RZ ;  /* 0x00000011540fa224 */ /* 0x080fe200078e02ff */
[----:B------:R-:W-:Y:S01]  /*150d0*/  @!P5 IADD3 R10, P1, R2, UR45, RZ ;  /* 0x0000002d020adc10 */ /* 0x000fe2000ff3e0ff */
[-C--:B------:R-:W-:Y:S01]  /*150e0*/  @!P6 IMAD R85, R85, R17.reuse, RZ ;  /* 0x000000115555e224 */ /* 0x080fe200078e02ff */
[C---:B------:R-:W-:Y:S01]  /*150f0*/  @!P4 IADD3.X R9, R3.reuse, UR44, RZ, P0, !PT ;  /* 0x0000002c0309cc10 */ /* 0x040fe200087fe4ff */
[-C--:B------:R-:W-:Y:S01]  /*15100*/  @!P4 IMAD R21, R86, R17.reuse, RZ ;  /* 0x000000115615c224 */ /* 0x080fe200078e02ff */
[----:B--2---:R-:W-:Y:S01]  /*15110*/  @!P5 IADD3.X R11, R3, UR44, RZ, P1, !PT ;  /* 0x0000002c030bdc10 */ /* 0x004fe20008ffe4ff */
[----:B------:R-:W-:-:S02]  /*15120*/  @!P5 IMAD R87, R87, R17, RZ ;  /* 0x000000115757d224 */ /* 0x000fc400078e02ff */
[----:B-1----:R-:W-:Y:S02]  /*15130*/  @!P6 IMAD.MOV.U32 R4, RZ, RZ, R2 ;  /* 0x000000ffff04e224 */ /* 0x002fe400078e0002 */
[----:B------:R-:W-:Y:S01]  /*15140*/  @!P6 IMAD.MOV.U32 R5, RZ, RZ, R3 ;  /* 0x000000ffff05e224 */ /* 0x000fe200078e0003 */
[----:B------:R3:W-:Y:S04]  /*15150*/  @!P3 STG.E.U8 desc[UR50][R6.64+0x71], R83 ;  /* 0x000071530600b986 */ /* 0x0007e8000c101132 */
[----:B------:R3:W-:Y:S04]  /*15160*/  @!P2 STG.E.U8 desc[UR50][R2.64+0x78], R15 ;  /* 0x0000780f0200a986 */ /* 0x0007e8000c101132 */
[----:B------:R3:W-:Y:S04]  /*15170*/  @!P6 STG.E.U8 desc[UR50][R4.64+0x79], R85 ;  /* 0x000079550400e986 */ /* 0x0007e8000c101132 */
[----:B------:R3:W-:Y:S04]  /*15180*/  @!P4 STG.E.U8 desc[UR50][R8.64+0x78], R21 ;  /* 0x000078150800c986 */ /* 0x0007e8000c101132 */
[----:B------:R3:W-:Y:S02]  /*15190*/  @!P5 STG.E.U8 desc[UR50][R10.64+0x79], R87 ;  /* 0x000079570a00d986 */ /* 0x0007e4000c101132 */
.L_x_546:
[----:B------:R-:W-:Y:S05]  /*151a0*/  BSYNC B0 ;  /* 0x0000000000007941 */ /* 0x000fea0003800000 */
.L_x_34:
[----:B---3--:R-:W3:Y:S04]  /*151b0*/  LDL.LU R3, [R1+0x104] ;  /* 0x0001040001037983 */ /* 0x008ee80000300800 */
[----:B------:R-:W3:Y:S01]  /*151c0*/  LDL.LU R2, [R1+0x108] ;  /* 0x0001080001027983 */ /* 0x000ee20000300800 */
[----:B------:R-:W-:Y:S01]  /*151d0*/  ULDC UR4, c[0x0][0xc] ;  /* 0x0000030000047ab9 */ /* 0x000fe20000000800 */
[----:B------:R-:W-:Y:S01]  /*151e0*/  ULDC UR5, c[0x0][0x10] ;  /* 0x0000040000057ab9 */ /* 0x000fe20000000800 */
[----:B--2---:R-:W3:Y:S01]  /*151f0*/  LDC R5, c[0x0][0x14] ;  /* 0x00000500ff057b82 */ /* 0x004ee20000000800 */
[----:B------:R-:W-:Y:S01]  /*15200*/  UIMAD.WIDE.U32 UR4, UR4, UR5, URZ ;  /* 0x00000005040472a5 */ /* 0x000fe2000f8e003f */
[----:B------:R-:W-:Y:S01]  /*15210*/  PRMT R0, RZ, 0x7610, R0 ;  /* 0x00007610ff007816 */ /* 0x000fe20000000000 */
[----:B------:R-:W-:Y:S01]  /*15220*/  UMOV UR40, 0xffffffff ;  /* 0xffffffff00287882 */ /* 0x000fe20000000000 */
[----:B------:R-:W-:-:S03]  /*15230*/  UMOV UR41, 0xffffffff ;  /* 0xffffffff00297882 */ /* 0x000fc60000000000 */
[----:B---3--:R-:W-:-:S04]  /*15240*/  IMAD.WIDE.U32 R2, R5, UR4, R2 ;  /* 0x0000000405027c25 */ /* 0x008fc8000f8e0002 */
[----:B------:R-:W-:Y:S01]  /*15250*/  IMAD R5, R5, UR5, RZ ;  /* 0x0000000505057c24 */ /* 0x000fe2000f8e02ff */
[----:B------:R-:W-:Y:S01]  /*15260*/  ULDC.64 UR4, c[0x0][0x650] ;  /* 0x0001940000047ab9 */ /* 0x000fe20000000a00 */
[----:B------:R-:W-:Y:S01]  /*15270*/  IMAD.MOV.U32 R6, RZ, RZ, R2 ;  /* 0x000000ffff067224 */ /* 0x000fe200078e0002 */
[----:B------:R-:W-:Y:S01]  /*15280*/  ISETP.GE.U32.AND P0, PT, R2, UR4, PT ;  /* 0x0000000402007c0c */ /* 0x000fe2000bf06070 */
[----:B------:R-:W-:-:S05]  /*15290*/  IMAD.IADD R4, R3, 0x1, R5 ;  /* 0x0000000103047824 */ /* 0x000fca00078e0205 */
[----:B------:R2:W-:Y:S01]  /*152a0*/  STL [R1+0x104], R4 ;  /* 0x0001040401007387 */ /* 0x0005e20000100800 */
[----:B------:R-:W-:-:S03]  /*152b0*/  ISETP.GE.U32.AND.EX P0, PT, R4, UR5, PT, P0 ;  /* 0x0000000504007c0c */ /* 0x000fc6000bf06100 */
[----:B------:R2:W-:Y:S10]  /*152c0*/  STL [R1+0x108], R6 ;  /* 0x0001080601007387 */ /* 0x0005f40000100800 */
[----:B--2---:R-:W-:Y:S05]  /*152d0*/  @P0 BRA `(.L_x_547) ;  /* 0x0000000400800947 */ /* 0x004fea0003800000 */
[----:B------:R-:W2:Y:S01]  /*152e0*/  S2UR UR6, SR_CTAID.X ;  /* 0x00000000000679c3 */ /* 0x000ea20000002500 */
[----:B------:R-:W-:Y:S01]  /*152f0*/  ULDC.64 UR4, c[0x0][0x628] ;  /* 0x00018a0000047ab9 */ /* 0x000fe20000000a00 */
[----:B------:R-:W-:Y:S01]  /*15300*/  ULDC UR7, c[0x0][0x150] ;  /* 0x0000540000077ab9 */ /* 0x000fe20000000800 */
[----:B------:R-:W-:Y:S01]  /*15310*/  ISETP.NE.U32.AND P0, PT, RZ, UR4, PT ;  /* 0x00000004ff007c0c */ /* 0x000fe2000bf05070 */
[----:B------:R-:W-:Y:S01]  /*15320*/  ULDC UR15, c[0x0][0x630] ;  /* 0x00018c00000f7ab9 */ /* 0x000fe20000000800 */
[----:B------:R-:W-:Y:S01]  /*15330*/  R2UR UR16, R6 ;  /* 0x00000000061072ca */ /* 0x000fe200000e0000 */
[----:B------:R-:W-:Y:S01]  /*15340*/  ULDC UR19, c[0x0][0x154] ;  /* 0x0000550000137ab9 */ /* 0x000fe20000000800 */
[----:B------:R-:W-:Y:S01]  /*15350*/  ISETP.NE.AND.EX P0, PT, RZ, UR5, PT, P0 ;  /* 0x00000005ff007c0c */ /* 0x000fe2000bf05300 */
[----:B------:R-:W3:Y:S01]  /*15360*/  S2UR UR18, SR_CTAID.Y ;  /* 0x00000000001279c3 */ /* 0x000ee20000002600 */
[----:B------:R-:W-:Y:S02]  /*15370*/  R2UR UR17, R4 ;  /* 0x00000000041172ca */ /* 0x000fe400000e0000 */
[----:B------:R-:W-:-:S02]  /*15380*/  R2UR UR12, R6 ;  /* 0x00000000060c72ca */ /* 0x000fc400000e0000 */
[----:B------:R-:W-:Y:S02]  /*15390*/  R2UR UR13, R4 ;  /* 0x00000000040d72ca */ /* 0x000fe400000e0000 */
[----:B--2---:R-:W-:-:S05]  /*153a0*/  I2FP.F32.U32 R0, UR6 ;  /* 0x0000000600007c45 */ /* 0x004fca0008201000 */
[----:B------:R-:W-:-:S04]  /*153b0*/  FMUL R0, R0, UR7 ;  /* 0x0000000700007c20 */ /* 0x000fc80008400000 */
[----:B------:R2:W4:Y:S01]  /*153c0*/  F2I.U32.TRUNC.NTZ R2, R0 ;  /* 0x0000000000027305 */ /* 0x000522000020f000 */
[----:B---3--:R-:W-:Y:S05]  /*153d0*/  @!P0 BRA `(.L_x_548) ;  /* 0x0000000000308947 */ /* 0x008fea0003800000 */
        /* <DEDUP_REMOVED lines=12> */
.L_x_548:
[----:B------:R-:W-:Y:S01]  /*154a0*/  USHF.R.U64 UR41, UR12, UR15, UR13 ;  /* 0x0000000f0c297299 */ /* 0x000fe2000800120d */
[----:B--2---:R-:W-:Y:S01]  /*154b0*/  I2FP.F32.U32 R0, UR18 ;  /* 0x0000001200007c45 */ /* 0x004fe20008201000 */
[----:B------:R-:W-:Y:S02]  /*154c0*/  USHF.R.U32.HI UR4, URZ, UR15, UR13 ;  /* 0x0000000f3f047299 */ /* 0x000fe4000801160d */
[----:B------:R-:W-:Y:S02]  /*154d0*/  UIADD3 UR10, UP0, URZ, -UR41, URZ ;  /* 0x800000293f0a7290 */ /* 0x000fe4000ff1e03f */
[----:B------:R-:W-:Y:S01]  /*154e0*/  FMUL R0, R0, UR19 ;  /* 0x0000001300007c20 */ /* 0x000fe20008400000 */
[----:B------:R-:W-:Y:S01]  /*154f0*/  ULDC.64 UR12, c[0x0][0x620] ;  /* 0x00018800000c7ab9 */ /* 0x000fe20000000a00 */
[----:B------:R-:W-:Y:S01]  /*15500*/  UIADD3.X UR4, URZ, ~UR4, URZ, UP0, !UPT ;  /* 0x800000043f047290 */ /* 0x000fe200087fe43f */
[----:B------:R-:W-:Y:S01]  /*15510*/  UMOV UR8, UR16 ;  /* 0x0000001000087c82 */ /* 0x000fe20008000000 */
[----:B------:R-:W-:-:S02]  /*15520*/  UMOV UR9, UR17 ;  /* 0x0000001100097c82 */ /* 0x000fc40008000000 */
[----:B------:R-:W2:Y:S01]  /*15530*/  F2I.U32.TRUNC.NTZ R0, R0 ;  /* 0x0000000000007305 */ /* 0x000ea2000020f000 */
[----:B------:R-:W-:Y:S02]  /*15540*/  UIMAD UR4, UR4, UR12, URZ ;  /* 0x0000000c040472a4 */ /* 0x000fe4000f8e023f */
[----:B------:R-:W-:Y:S01]  /*15550*/  UIMAD.WIDE.U32 UR8, UR10, UR12, UR8 ;  /* 0x0000000c0a0872a5 */ /* 0x000fe2000f8e0008 */
[----:B----4-:R-:W-:Y:S01]  /*15560*/  R2UR UR12, R2 ;  /* 0x00000000020c72ca */ /* 0x010fe200000e0000 */
[----:B------:R-:W-:Y:S01]  /*15570*/  UIMAD UR10, UR10, UR13, UR4 ;  /* 0x0000000d0a0a72a4 */ /* 0x000fe2000f8e0204 */
[----:B------:R-:W-:Y:S01]  /*15580*/  ULDC UR11, c[0x0][0x618] ;  /* 0x00018600000b7ab9 */ /* 0x000fe20000000800 */
[----:B------:R-:W-:Y:S02]  /*15590*/  ULDC UR21, c[0x0][0x658] ;  /* 0x0001960000157ab9 */ /* 0x000fe40000000800 */
[----:B------:R-:W-:Y:S01]  /*155a0*/  UIADD3 UR10, UR9, UR10, URZ ;  /* 0x0000000a090a7290 */ /* 0x000fe2000fffe03f */
[----:B------:R-:W-:Y:S01]  /*155b0*/  UMOV UR16, 0xffffffff ;  /* 0xffffffff00107882 */ /* 0x000fe20000000000 */
[----:B------:R-:W-:Y:S01]  /*155c0*/  ULDC.64 UR4, c[0x0][0x640] ;  /* 0x0001900000047ab9 */ /* 0x000fe20000000a00 */
[----:B------:R-:W-:Y:S01]  /*155d0*/  USHF.L.U32 UR17, UR16, UR21, URZ ;  /* 0x0000001510117299 */ /* 0x000fe2000800063f */
[----:B------:R-:W-:Y:S01]  /*155e0*/  ISETP.NE.U32.AND P0, PT, RZ, UR4, PT ;  /* 0x00000004ff007c0c */ /* 0x000fe2000bf05070 */
[----:B------:R-:W-:Y:S01]  /*155f0*/  USHF.R.U64 UR8, UR8, UR11, UR10 ;  /* 0x0000000b08087299 */ /* 0x000fe2000800120a */
[----:B--2---:R-:W-:Y:S01]  /*15600*/  R2UR UR14, R0 ;  /* 0x00000000000e72ca */ /* 0x004fe200000e0000 */
[----:B------:R-:W-:Y:S01]  /*15610*/  USHF.R.U32.HI UR10, URZ, UR11, UR10 ;  /* 0x0000000b3f0a7299 */ /* 0x000fe2000801160a */
[----:B------:R-:W-:Y:S01]  /*15620*/  ISETP.NE.AND.EX P0, PT, RZ, UR5, PT, P0 ;  /* 0x00000005ff007c0c */ /* 0x000fe2000bf05300 */
[----:B------:R-:W-:Y:S01]  /*15630*/  ULDC UR15, c[0x0][0x608] ;  /* 0x00018200000f7ab9 */ /* 0x000fe20000000800 */
[----:B------:R-:W-:-:S02]  /*15640*/  ULOP3.LUT UR22, URZ, UR17, URZ, 0x33, !UPT ;  /* 0x000000113f167292 */ /* 0x000fc4000f8e333f */
[----:B------:R-:W-:Y:S02]  /*15650*/  USHF.R.U64 UR17, UR8, UR15, UR10 ;  /* 0x0000000f08117299 */ /* 0x000fe4000800120a */
[----:B------:R-:W-:Y:S01]  /*15660*/  USHF.R.U32.HI UR10, URZ, UR15, UR10 ;  /* 0x0000000f3f0a7299 */ /* 0x000fe2000801160a */
[----:B------:R-:W-:Y:S01]  /*15670*/  UMOV UR19, 0x1 ;  /* 0x0000000100137882 */ /* 0x000fe20000000000 */
[----:B------:R-:W-:Y:S02]  /*15680*/  UIADD3 UR12, -UR12, URZ, URZ ;  /* 0x0000003f0c0c7290 */ /* 0x000fe4000fffe13f */
[----:B------:R-:W-:Y:S02]  /*15690*/  USHF.L.U32 UR16, UR19, UR21, URZ ;  /* 0x0000001513107299 */ /* 0x000fe4000800063f */
[----:B------:R-:W-:Y:S01]  /*156a0*/  USHF.R.U64 UR19, UR17, UR21, UR10 ;  /* 0x0000001511137299 */ /* 0x000fe2000800120a */
[----:B------:R-:W-:Y:S01]  /*156b0*/  ULDC UR13, c[0x0][0x144] ;  /* 0x00005100000d7ab9 */ /* 0x000fe20000000800 */
[----:B------:R-:W-:Y:S01]  /*156c0*/  ULDC UR7, c[0x0][0x600] ;  /* 0x0001800000077ab9 */ /* 0x000fe20000000800 */
[----:B------:R-:W-:-:S02]  /*156d0*/  UIADD3 UR20, -UR14, URZ, URZ ;  /* 0x0000003f0e147290 */ /* 0x000fc4000fffe13f */
[----:B------:R-:W-:Y:S02]  /*156e0*/  USHF.R.U32.HI UR15, URZ, UR21, UR10 ;  /* 0x000000153f0f7299 */ /* 0x000fe4000801160a */
[----:B------:R-:W-:Y:S02]  /*156f0*/  UIADD3 UR9, UR7, -0x1, URZ ;  /* 0xffffffff07097890 */ /* 0x000fe4000fffe03f */
[----:B------:R-:W-:Y:S01]  /*15700*/  UIMAD UR49, UR13, UR12, UR6 ;  /* 0x0000000c0d3172a4 */ /* 0x000fe2000f8e0206 */
[----:B------:R-:W-:Y:S01]  /*15710*/  ULDC UR24, c[0x0][0x148] ;  /* 0x0000520000187ab9 */ /* 0x000fe20000000800 */
[----:B------:R-:W-:Y:S01]  /*15720*/  ULDC UR21, c[0x0][0x648] ;  /* 0x0001920000157ab9 */ /* 0x000fe20000000800 */
[----:B------:R-:W-:Y:S01]  /*15730*/  ULDC UR23, c[0x0][0x638] ;  /* 0x00018e0000177ab9 */ /* 0x000fe20000000800 */
        /* <DEDUP_REMOVED lines=12> */
.L_x_549:
[----:B------:R-:W-:Y:S01]  /*15800*/  UISETP.NE.AND UP0, UPT, UR39, URZ, UPT ;  /* 0x0000003f2700728c */ /* 0x000fe2000bf05270 */
[----:B------:R-:W-:Y:S01]  /*15810*/  IMAD.MOV.U32 R0, RZ, RZ, 0x1 ;  /* 0x00000001ff007424 */ /* 0x000fe200078e00ff */
[----:B------:R-:W-:Y:S02]  /*15820*/  USHF.R.U64 UR4, UR14, UR21, UR15 ;  /* 0x000000150e047299 */ /* 0x000fe4000800120f */
[----:B------:R-:W-:Y:S02]  /*15830*/  ULOP3.LUT UR17, UR17, UR22, URZ, 0xc0, !UPT ;  /* 0x0000001611117292 */ /* 0x000fe4000f8ec03f */
[----:B------:R-:W-:Y:S02]  /*15840*/  UIADD3 UR5, -UR4, URZ, URZ ;  /* 0x0000003f04057290 */ /* 0x000fe4000fffe13f */
[----:B------:R-:W-:Y:S02]  /*15850*/  UIMAD UR16, UR16, UR4, UR17 ;  /* 0x00000004101072a4 */ /* 0x000fe4000f8e0211 */
[----:B------:R-:W-:-:S02]  /*15860*/  ULOP3.LUT UR9, UR8, UR9, URZ, 0xc0, !UPT ;  /* 0x0000000908097292 */ /* 0x000fc4000f8ec03f */
[----:B------:R-:W-:Y:S02]  /*15870*/  @UP0 UIMAD UR49, UR24, UR20, UR18 ;  /* 0x00000014183102a4 */ /* 0x000fe4000f8e0212 */
[----:B------:R-:W-:-:S03]  /*15880*/  UIMAD UR4, UR5, UR23, UR19 ;  /* 0x00000017050472a4 */ /* 0x000fc6000f8e0213 */
[----:B------:R-:W-:Y:S01]  /*15890*/  ULDC UR5, c[0x0][0x610] ;  /* 0x0001840000057ab9 */ /* 0x000fe20000000800 */
[----:B------:R-:W-:Y:S02]  /*158a0*/  UIMAD UR4, UR4, UR7, UR9 ;  /* 0x00000007040472a4 */ /* 0x000fe4000f8e0209 */
[----:B------:R-:W-:-:S04]  /*158b0*/  UIMAD UR49, UR16, UR5, UR49 ;  /* 0x00000005103172a4 */ /* 0x000fc8000f8e0231 */
[----:B------:R-:W-:Y:S02]  /*158c0*/  USEL UR40, UR4, UR49, !UP0 ;  /* 0x0000003104287287 */ /* 0x000fe4000c000000 */
[----:B------:R-:W-:-:S12]  /*158d0*/  USEL UR49, UR49, UR4, !UP0 ;  /* 0x0000000431317287 */ /* 0x000fd8000c000000 */
.L_x_547:
[----:B------:R-:W-:-:S13]  /*158e0*/  LOP3.LUT P0, RZ, R0, 0xff, RZ, 0xc0, !PT ;  /* 0x000000ff00ff7812 */ /* 0x000fda000780c0ff */
[----:B------:R-:W-:Y:S05]  /*158f0*/  @P0 BRA `(.L_x_550) ;  /* 0xfffffeb800d40947 */ /* 0x000fea000383ffff */
[----:B------:R-:W-:Y:S05]  /*15900*/  EXIT ;  /* 0x000000000000794d */ /* 0x000fea0003800000 */
.L_x_7:
[----:B------:R-:W2:Y:S01]  /*15910*/  LDL R5, [R1+0x108] ;  /* 0x0001080001057983 */ /* 0x000ea20000100800 */
[----:B------:R-:W-:-:S03]  /*15920*/  ULDC.64 UR4, c[0x0][0x650] ;  /* 0x0001940000047ab9 */ /* 0x000fc60000000a00 */
[----:B------:R-:W3:Y:S01]  /*15930*/  LDL R4, [R1+0x104] ;  /* 0x0001040001047983 */ /* 0x000ee20000100800 */
[----:B------:R-:W-:Y:S01]  /*15940*/  PRMT R0, RZ, 0x7610, R0 ;  /* 0x00007610ff007816 */ /* 0x000fe20000000000 */
[----:B------:R-:W-:Y:S02]  /*15950*/  IMAD.MOV.U32 R2, RZ, RZ, -0x1 ;  /* 0xffffffffff027424 */ /* 0x000fe400078e00ff */
[----:B------:R-:W-:Y:S02]  /*15960*/  IMAD.MOV.U32 R3, RZ, RZ, -0x1 ;  /* 0xffffffffff037424 */ /* 0x000fe400078e00ff */
[----:B------:R-:W-:Y:S01]  /*15970*/  IMAD.MOV.U32 R10, RZ, RZ, -0x1 ;  /* 0xffffffffff0a7424 */ /* 0x000fe200078e00ff */
[----:B--2---:R-:W-:-:S04]  /*15980*/  ISETP.GE.U32.AND P0, PT, R5, UR4, PT ;  /* 0x0000000405007c0c */ /* 0x004fc8000bf06070 */
[----:B---3--:R-:W-:-:S13]  /*15990*/  ISETP.GE.U32.AND.EX P0, PT, R4, UR5, PT, P0 ;  /* 0x0000000504007c0c */ /* 0x008fda000bf06100 */
        /* <DEDUP_REMOVED lines=21> */
.L_x_552:
[----:B------:R-:W-:Y:S01]  /*15af0*/  USHF.R.U64 UR4, UR14, UR19, UR15 ;  /* 0x000000130e047299 */ /* 0x000fe2000800120f */
[----:B------:R-:W-:Y:S01]  /*15b00*/  R2UR UR7, R4 ;  /* 0x00000000040772ca */ /* 0x000fe200000e0000 */
[----:B------:R-:W-:Y:S02]  /*15b10*/  USHF.R.U32.HI UR5, URZ, UR19, UR15 ;  /* 0x000000133f057299 */ /* 0x000fe4000801160f */
[----:B------:R-:W-:Y:S01]  /*15b20*/  UIADD3 UR13, UP0, URZ, -UR4, URZ ;  /* 0x800000043f0d7290 */ /* 0x000fe2000ff1e03f */
[----:B------:R-:W-:Y:S01]  /*15b30*/  ULDC.64 UR14, c[0x0][0x620] ;  /* 0x00018800000e7ab9 */ /* 0x000fe20000000a00 */
[----:B------:R-:W-:Y:S02]  /*15b40*/  UMOV UR6, UR20 ;  /* 0x0000001400067c82 */ /* 0x000fe40008000000 */
[----:B------:R-:W-:Y:S02]  /*15b50*/  UIADD3.X UR5, URZ, ~UR5, URZ, UP0, !UPT ;  /* 0x800000053f057290 */ /* 0x000fe400087fe43f */
[----:B------:R-:W-:-:S02]  /*15b60*/  UISETP.NE.AND UP1, UPT, UR39, URZ, UPT ;  /* 0x0000003f2700728c */ /* 0x000fc4000bf25270 */
[----:B------:R-:W-:Y:S02]  /*15b70*/  UIMAD UR5, UR5, UR14, URZ ;  /* 0x0000000e050572a4 */ /* 0x000fe4000f8e023f */
[----:B------:R-:W-:Y:S02]  /*15b80*/  UIMAD.WIDE.U32 UR6, UR13, UR14, UR6 ;  /* 0x0000000e0d0672a5 */ /* 0x000fe4000f8e0006 */
[----:B------:R-:W-:Y:S01]  /*15b90*/  UIMAD UR5, UR13, UR15, UR5 ;  /* 0x0000000f0d0572a4 */ /* 0x000fe2000f8e0205 */
[----:B------:R-:W-:Y:S02]  /*15ba0*/  ULDC UR14, c[0x0][0x608] ;  /* 0x00018200000e7ab9 */ /* 0x000fe40000000800 */
[----:B------:R-:W-:Y:S01]  /*15bb0*/  ULDC UR13, c[0x0][0x618] ;  /* 0x00018600000d7ab9 */ /* 0x000fe20000000800 */
[----:B------:R-:W-:Y:S01]  /*15bc0*/  UIADD3 UR5, UR7, UR5, URZ ;  /* 0x0000000507057290 */ /* 0x000fe2000fffe03f */
[----:B------:R-:W-:Y:S01]  /*15bd0*/  ULDC UR22, c[0x0][0x658] ;  /* 0x0001960000167ab9 */ /* 0x000fe20000000800 */
[----:B------:R-:W-:-:S02]  /*15be0*/  @UP1 UIMAD UR8, UR11, UR12, UR10 ;  /* 0x0000000c0b0812a4 */ /* 0x000fc4000f8e020a */
[----:B------:R-:W-:Y:S02]  /*15bf0*/  USHF.R.U64 UR17, UR6, UR13, UR5 ;  /* 0x0000000d06117299 */ /* 0x000fe40008001205 */
[----:B------:R-:W-:Y:S01]  /*15c00*/  USHF.R.U32.HI UR5, URZ, UR13, UR5 ;  /* 0x0000000d3f057299 */ /* 0x000fe20008011605 */
[----:B------:R-:W-:Y:S01]  /*15c10*/  ULDC.64 UR6, c[0x0][0x640] ;  /* 0x0001900000067ab9 */ /* 0x000fe20000000a00 */
[----:B------:R-:W-:Y:S01]  /*15c20*/  UMOV UR10, 0xffffffff ;  /* 0xffffffff000a7882 */ /* 0x000fe20000000000 */
[----:B------:R-:W-:Y:S01]  /*15c30*/  ISETP.NE.U32.AND P0, PT, RZ, UR6, PT ;  /* 0x00000006ff007c0c */ /* 0x000fe2000bf05070 */
[----:B------:R-:W-:Y:S02]  /*15c40*/  USHF.R.U64 UR18, UR17, UR14, UR5 ;  /* 0x0000000e11127299 */ /* 0x000fe40008001205 */
[----:B------:R-:W-:Y:S01]  /*15c50*/  USHF.R.U32.HI UR5, URZ, UR14, UR5 ;  /* 0x0000000e3f057299 */ /* 0x000fe20008011605 */
[----:B------:R-:W-:Y:S01]  /*15c60*/  ISETP.NE.AND.EX P0, PT, RZ, UR7, PT, P0 ;  /* 0x00000007ff007c0c */ /* 0x000fe2000bf05300 */
[----:B------:R-:W-:-:S02]  /*15c70*/  USHF.L.U32 UR11, UR10, UR22, URZ ;  /* 0x000000160a0b7299 */ /* 0x000fc4000800063f */
[----:B------:R-:W-:Y:S01]  /*15c80*/  USHF.R.U64 UR19, UR18, UR22, UR5 ;  /* 0x0000001612137299 */ /* 0x000fe20008001205 */
[----:B------:R-:W-:Y:S01]  /*15c90*/  ULDC UR20, c[0x0][0x600] ;  /* 0x0001800000147ab9 */ /* 0x000fe20000000800 */
[----:B------:R-:W-:Y:S02]  /*15ca0*/  USHF.R.U32.HI UR10, URZ, UR22, UR5 ;  /* 0x000000163f0a7299 */ /* 0x000fe40008011605 */
[----:B------:R-:W-:Y:S02]  /*15cb0*/  UIADD3 UR21, UR20, -0x1, URZ ;  /* 0xffffffff14157890 */ /* 0x000fe4000fffe03f */
[----:B------:R-:W-:Y:S01]  /*15cc0*/  ULOP3.LUT UR26, URZ, UR11, URZ, 0x33, !UPT ;  /* 0x0000000b3f1a7292 */ /* 0x000fe2000f8e333f */
        /* <DEDUP_REMOVED lines=17> */
.L_x_553:
[----:B------:R-:W-:Y:S01]  /*15de0*/  USHF.R.U64 UR6, UR5, UR23, UR10 ;  /* 0x0000001705067299 */ /* 0x000fe2000800120a */
[----:B------:R-:W-:Y:S01]  /*15df0*/  IMAD.MOV.U32 R0, RZ, RZ, 0x1 ;  /* 0x00000001ff007424 */ /* 0x000fe200078e00ff */
[----:B------:R-:W-:Y:S01]  /*15e00*/  USHF.L.U32 UR25, UR25, UR22, URZ ;  /* 0x0000001619197299 */ /* 0x000fe2000800063f */
[----:B------:R-:W-:Y:S01]  /*15e10*/  IMAD.U32 R10, RZ, RZ, UR4 ;  /* 0x00000004ff0a7e24 */ /* 0x000fe2000f8e00ff */
[----:B------:R-:W-:Y:S02]  /*15e20*/  ULOP3.LUT UR5, UR18, UR26, URZ, 0xc0, !UPT ;  /* 0x0000001a12057292 */ /* 0x000fe4000f8ec03f */
[----:B------:R-:W-:Y:S02]  /*15e30*/  UIADD3 UR7, -UR6, URZ, URZ ;  /* 0x0000003f06077290 */ /* 0x000fe4000fffe13f */
[----:B------:R-:W-:Y:S02]  /*15e40*/  UIMAD UR6, UR25, UR6, UR5 ;  /* 0x00000006190672a4 */ /* 0x000fe4000f8e0205 */
[----:B------:R-:W-:-:S02]  /*15e50*/  ULOP3.LUT UR17, UR17, UR21, URZ, 0xc0, !UPT ;  /* 0x0000001511117292 */ /* 0x000fc4000f8ec03f */
[----:B------:R-:W-:Y:S02]  /*15e60*/  UIMAD UR5, UR7, UR24, UR19 ;  /* 0x00000018070572a4 */ /* 0x000fe4000f8e0213 */
[----:B------:R-:W-:Y:S01]  /*15e70*/  UISETP.NE.AND UP0, UPT, UR39, URZ, UPT ;  /* 0x0000003f2700728c */ /* 0x000fe2000bf05270 */
[----:B------:R-:W-:Y:S01]  /*15e80*/  ULDC UR7, c[0x0][0x610] ;  /* 0x0001840000077ab9 */ /* 0x000fe20000000800 */
[----:B------:R-:W-:Y:S02]  /*15e90*/  UIMAD UR5, UR5, UR20, UR17 ;  /* 0x00000014050572a4 */ /* 0x000fe4000f8e0211 */
[----:B------:R-:W-:-:S04]  /*15ea0*/  UIMAD UR8, UR6, UR7, UR8 ;  /* 0x00000007060872a4 */ /* 0x000fc8000f8e0208 */
[----:B------:R-:W-:Y:S02]  /*15eb0*/  USEL UR6, UR5, UR8, !UP0 ;  /* 0x0000000805067287 */ /* 0x000fe4000c000000 */
[----:B------:R-:W-:-:S04]  /*15ec0*/  USEL UR8, UR8, UR5, !UP0 ;  /* 0x0000000508087287 */ /* 0x000fc8000c000000 */
[----:B------:R-:W-:Y:S02]  /*15ed0*/  IMAD.U32 R3, RZ, RZ, UR6 ;  /* 0x00000006ff037e24 */ /* 0x000fe4000f8e00ff */
[----:B------:R-:W-:-:S07]  /*15ee0*/  IMAD.U32 R2, RZ, RZ, UR8 ;  /* 0x00000008ff027e24 */ /* 0x000fce000f8e00ff */
.L_x_551:
[----:B------:R-:W-:-:S08]  /*15ef0*/  NOP ;  /* 0x0000000000007918 */ /* 0x000fd00000000000 */
[----:B0-----:R-:W0:-:S00]  /*15f00*/  USETMAXREG.DEALLOC.CTAPOOL 0x18 ;  /* 0x00000018000079c8 */ /* 0x001e0000080e0500 */
[----:B------:R-:W-:-:S13]  /*15f10*/  ISETP.NE.AND P0, PT, RZ, UR9, PT ;  /* 0x00000009ff007c0c */ /* 0x000fda000bf05270 */
[----:B------:R-:W-:Y:S05]  /*15f20*/  @P0 EXIT ;  /* 0x000000000000094d */ /* 0x000fea0003800000 */
[----:B0-----:R-:W-:Y:S01]  /*15f30*/  LOP3.LUT P0, RZ, R0, 0xff, RZ, 0xc0, !PT ;  /* 0x000000ff00ff7812 */ /* 0x001fe2000780c0ff */
[----:B------:R-:W-:Y:S02]  /*15f40*/  IMAD.MOV.U32 R7, RZ, RZ, 0x1 ;  /* 0x00000001ff077424 */ /* 0x000fe400078e00ff */
[----:B------:R-:W-:-:S10]  /*15f50*/  IMAD.MOV.U32 R6, RZ, RZ, RZ ;  /* 0x000000ffff067224 */ /* 0x000fd400078e00ff */
[----:B------:R-:W-:Y:S05]  /*15f60*/  @!P0 BRA `(.L_x_554) ;  /* 0x0000000c00788947 */ /* 0x000fea0003800000 */
[----:B------:R-:W0:Y:S01]  /*15f70*/  S2R R0, SR_CgaCtaId ;  /* 0x0000000000007919 */ /* 0x000e220000008800 */
[----:B------:R-:W-:Y:S01]  /*15f80*/  ULDC UR4, c[0x0][0x28c] ;  /* 0x0000a30000047ab9 */ /* 0x000fe20000000800 */
[----:B------:R-:W-:Y:S01]  /*15f90*/  ULDC UR6, c[0x0][0x658] ;  /* 0x0001960000067ab9 */ /* 0x000fe20000000800 */
[----:B------:R-:W-:Y:S01]  /*15fa0*/  UIADD3 UR10, UR4, 0x3f, URZ ;  /* 0x0000003f040a7890 */ /* 0x000fe2000fffe03f */
[----:B------:R-:W-:Y:S01]  /*15fb0*/  BSSY B0, `(.L_x_554) ;  /* 0x00000d9000007945 */ /* 0x000fe20003800000 */
[----:B------:R-:W-:Y:S01]  /*15fc0*/  UMOV UR7, 0xffffffff ;  /* 0xffffffff00077882 */ /* 0x000fe20000000000 */
[----:B------:R-:W-:Y:S01]  /*15fd0*/  ULDC UR5, c[0x0][0x600] ;  /* 0x0001800000057ab9 */ /* 0x000fe20000000800 */
[----:B------:R-:W-:Y:S01]  /*15fe0*/  UMOV UR9, 0x1 ;  /* 0x0000000100097882 */ /* 0x000fe20000000000 */
[----:B------:R-:W-:Y:S01]  /*15ff0*/  USHF.L.U32 UR7, UR7, UR6, URZ ;  /* 0x0000000607077299 */ /* 0x000fe2000800063f */
[----:B------:R-:W-:Y:S01]  /*16000*/  IMAD.MOV.U32 R9, RZ, RZ, 0x1 ;  /* 0x00000001ff097424 */ /* 0x000fe200078e00ff */
[----:B------:R-:W-:Y:S01]  /*16010*/  UIADD3 UR4, UR5, -0x1, URZ ;  /* 0xffffffff05047890 */ /* 0x000fe2000fffe03f */
[----:B------:R-:W-:Y:S01]  /*16020*/  IMAD.MOV.U32 R7, RZ, RZ, 0x1 ;  /* 0x00000001ff077424 */ /* 0x000fe200078e00ff */
[----:B------:R-:W-:Y:S01]  /*16030*/  USHF.R.S32.HI UR11, URZ, 0x1f, UR10 ;  /* 0x0000001f3f0b7899 */ /* 0x000fe2000801140a */
[----:B------:R-:W-:Y:S01]  /*16040*/  IMAD.MOV.U32 R6, RZ, RZ, RZ ;  /* 0x000000ffff067224 */ /* 0x000fe200078e00ff */
[----:B------:R-:W-:Y:S01]  /*16050*/  ULDC UR8, c[0x0][0xc] ;  /* 0x0000030000087ab9 */ /* 0x000fe20000000800 */
[----:B------:R-:W-:-:S02]  /*16060*/  USHF.L.U32 UR5, UR9, UR6, URZ ;  /* 0x0000000609057299 */ /* 0x000fc4000800063f */
[----:B------:R-:W-:Y:S01]  /*16070*/  ULEA.HI UR11, UR11, UR10, URZ, 0x6 ;  /* 0x0000000a0b0b7291 */ /* 0x000fe2000f8f303f */
[----:B------:R-:W-:Y:S01]  /*16080*/  ULDC UR9, c[0x0][0x10] ;  /* 0x0000040000097ab9 */ /* 0x000fe20000000800 */
[----:B------:R-:W-:Y:S02]  /*16090*/  ULOP3.LUT UR6, URZ, UR7, URZ, 0x33, !UPT ;  /* 0x000000073f067292 */ /* 0x000fe4000f8e333f */
[----:B------:R-:W-:Y:S01]  /*160a0*/  UIMAD.WIDE.U32 UR8, UR8, UR9, URZ ;  /* 0x00000009080872a5 */ /* 0x000fe2000f8e003f */
[----:B------:R-:W-:Y:S01]  /*160b0*/  ULDC UR7, c[0x0][0x14] ;  /* 0x0000050000077ab9 */ /* 0x000fe20000000800 */
[----:B------:R-:W-:Y:S02]  /*160c0*/  USHF.R.S32.HI UR19, URZ, 0x6, UR11 ;  /* 0x000000063f137899 */ /* 0x000fe4000801140b */
[----:B------:R-:W-:Y:S02]  /*160d0*/  UIMAD.WIDE.U32 UR22, UR8, UR7, URZ ;  /* 0x00000007081672a5 */ /* 0x000fe4000f8e003f */
[----:B------:R-:W-:-:S02]  /*160e0*/  UIMAD UR13, UR9, UR7, URZ ;  /* 0x00000007090d72a4 */ /* 0x000fc4000f8e023f */
[----:B------:R-:W-:Y:S01]  /*160f0*/  ULOP3.LUT UR26, UR38, 0x2, URZ, 0xfc, !UPT ;  /* 0x00000002261a7892 */ /* 0x000fe2000f8efc3f */
[C---:B0-----:R-:W-:Y:S01]  /*16100*/  IMAD.SHL.U32 R16, R0.reuse, 0x40, RZ ;  /* 0x0000004000107824 */ /* 0x041fe200078e00ff */
[----:B------:R-:W-:Y:S01]  /*16110*/  UIADD3 UR13, UR23, UR13, URZ ;  /* 0x0000000d170d7290 */ /* 0x000fe2000fffe03f */
[----:B------:R-:W-:Y:S01]  /*16120*/  IMAD.SHL.U32 R0, R0, 0x1000, RZ ;  /* 0x0000100000007824 */ /* 0x000fe200078e00ff */
[----:B------:R-:W-:Y:S02]  /*16130*/  UIADD3 UR27, UR19, 0x1, URZ ;  /* 0x00000001131b7890 */ /* 0x000fe4000fffe03f */
[----:B------:R-:W-:Y:S01]  /*16140*/  LOP3.LUT R16, R16, 0x40, RZ, 0xc0, !PT ;  /* 0x0000004010107812 */ /* 0x000fe200078ec0ff */
[----:B------:R-:W-:Y:S01]  /*16150*/  ULDC.64 UR24, c[0x0][0x198] ;  /* 0x0000660000187ab9 */ /* 0x000fe20000000a00 */
[----:B------:R-:W-:-:S04]  /*16160*/  LOP3.LUT R0, R0, 0x1000, RZ, 0xc0, !PT ;  /* 0x0000100000007812 */ /* 0x000fc800078ec0ff */
[----:B------:R-:W-:-:S07]  /*16170*/  LOP3.LUT R0, R0, 0x28100, RZ, 0xfc, !PT ;  /* 0x0002810000007812 */ /* 0x000fce00078efcff */
.L_x_565:
[----:B------:R-:W-:-:S03]  /*16180*/  UMOV UR7, 0xffffffff ;  /* 0xffffffff00077882 */ /* 0x000fc60000000000 */
[----:B------:R-:W-:Y:S05]  /*16190*/  BRA.DIV UR7, `(.L_x_555) ;  /* 0x0000000e07fc7947 */ /* 0x000fea000b800000 */
[----:B------:R-:W-:-:S13]  /*161a0*/  ELECT P6, URZ, PT ;  /* 0x00000000003f782f */ /* 0x000fda00038c0000 */
.L_x_577:
[----:B------:R-:W0:Y:S01]  /*161b0*/  LDC R4, c[0x0][0x28c] ;  /* 0x0000a300ff047b82 */ /* 0x000e220000000800 */
[----:B------:R-:W-:Y:S01]  /*161c0*/  BSSY B1, `(.L_x_556) ;  /* 0x000003a000017945 */ /* 0x000fe20003800000 */
[----:B0-----:R-:W-:-:S13]  /*161d0*/  ISETP.LT.OR P6, PT, R4, 0x1, !P6 ;  /* 0x000000010400780c */ /* 0x001fda00077c1670 */
[----:B------:R-:W-:Y:S05]  /*161e0*/  @P6 BRA `(.L_x_557) ;  /* 0x0000000000dc6947 */ /* 0x000fea0003800000 */
[----:B------:R-:W-:Y:S02]  /*161f0*/  IMAD R3, R3, 0x80, R16 ;  /* 0x0000008003037824 */ /* 0x000fe400078e0210 */
[----:B------:R-:W-:Y:S02]  /*16200*/  IMAD.SHL.U32 R2, R2, 0x200, RZ ;  /* 0x0000020002027824 */ /* 0x000fe400078e00ff */
[----:B------:R-:W-:Y:S02]  /*16210*/  IMAD.MOV.U32 R12, RZ, RZ, RZ ;  /* 0x000000ffff0c7224 */ /* 0x000fe400078e00ff */
[----:B------:R-:W-:Y:S02]  /*16220*/  IMAD.U32 R13, RZ, RZ, UR27 ;  /* 0x0000001bff0d7e24 */ /* 0x000fe4000f8e00ff */
[----:B------:R-:W-:Y:S02]  /*16230*/  IMAD.MOV.U32 R4, RZ, RZ, R7 ;  /* 0x000000ffff047224 */ /* 0x000fe400078e0007 */
[----:B------:R-:W-:-:S07]  /*16240*/  IMAD.MOV.U32 R5, RZ, RZ, R6 ;  /* 0x000000ffff057224 */ /* 0x000fce00078e0006 */
.L_x_560:
[----:B------:R-:W0:Y:S01]  /*16250*/  S2R R11, SR_CgaCtaId ;  /* 0x00000000000b7919 */ /* 0x000e220000008800 */
[----:B------:R-:W-:Y:S01]  /*16260*/  MOV R8, 0x400 ;  /* 0x0000040000087802 */ /* 0x000fe20000000f00 */
[----:B------:R-:W1:Y:S03]  /*16270*/  S2R R15, SR_TID.X ;  /* 0x00000000000f7919 */ /* 0x000e660000002100 */
[----:B0-----:R-:W-:Y:S02]  /*16280*/  LEA R14, R11, R8, 0x18 ;  /* 0x000000080b0e7211 */ /* 0x001fe400078ec0ff */
[----:B------:R-:W-:Y:S02]  /*16290*/  SHF.L.U32 R8, R4, 0x1f, RZ ;  /* 0x0000001f04087819 */ /* 0x000fe400000006ff */
[----:B-1----:R-:W-:Y:S01]  /*162a0*/  LOP3.LUT P1, RZ, R15, 0x7f, RZ, 0xc0, !PT ;  /* 0x0000007f0fff7812 */ /* 0x002fe2000782c0ff */
[----:B------:R-:W-:-:S04]  /*162b0*/  IMAD R11, R5, 0x8, R14 ;  /* 0x00000008050b7824 */ /* 0x000fc800078e020e */
[----:B------:R-:W0:Y:S02]  /*162c0*/  SYNCS.PHASECHK.TRANS64.TRYWAIT P0, [R11+URZ+0x28], R8 ;  /* 0x000028080b0075a7 */ /* 0x000e24000800017f */
[----:B0-----:R-:W-:Y:S06]  /*162d0*/  @!P0 BRA `(.L_x_558) ;  /* 0x0000000c00cc8947 */ /* 0x001fec0003800000 */
.L_x_578:
[----:B0-----:R-:W0:Y:S01]  /*162e0*/  @!P1 LDC R8, c[0x0][0x500] ;  /* 0x00014000ff089b82 */ /* 0x001e220000000800 */
[----:B------:R-:W-:-:S04]  /*162f0*/  UPRMT UR7, UR26, 0x9910, URZ ;  /* 0x000099101a077896 */ /* 0x000fc8000800003f */
[----:B------:R-:W-:-:S06]  /*16300*/  UISETP.NE.AND UP0, UPT, UR7, 0x2, UPT ;  /* 0x000000020700788c */ /* 0x000fcc000bf05270 */
[----:B------:R-:W-:Y:S01]  /*16310*/  PLOP3.LUT P0, PT, PT, PT, UP0, 0x80, 0x0 ;  /* 0x000000000000781c */ /* 0x000fe20003f0f008 */
[----:B0-----:R0:W-:-:S12]  /*16320*/  @!P1 SYNCS.ARRIVE.TRANS64 RZ, [R11+URZ], R8 ;  /* 0x000000080bff99a7 */ /* 0x0011d8000800003f */
[----:B------:R-:W-:Y:S05]  /*16330*/  @P0 BRA `(.L_x_559) ;  /* 0x0000000000040947 */ /* 0x000fea0003800000 */
[----:B------:R-:W-:Y:S01]  /*16340*/  BPT.TRAP 0x1 ;  /* 0x000000040000795c */ /* 0x000fe20000300000 */
.L_x_559:
[----:B------:R-:W-:Y:S01]  /*16350*/  R2UR UR20, R14 ;  /* 0x000000000e1472ca */ /* 0x000fe200000e0000 */
[----:B------:R-:W-:Y:S01]  /*16360*/  IMAD R14, R5, 0x8000, R14 ;  /* 0x00008000050e7824 */ /* 0x000fe200078e020e */
[----:B------:R-:W-:Y:S01]  /*16370*/  R2UR UR9, R11 ;  /* 0x000000000b0972ca */ /* 0x000fe200000e0000 */
[----:B0-----:R-:W-:Y:S01]  /*16380*/  IMAD R8, R5, 0x2000, R0 ;  /* 0x0000200005087824 */ /* 0x001fe200078e0200 */
[----:B------:R-:W-:Y:S01]  /*16390*/  UIADD3 UR14, UP0, UR24, 0xf0, URZ ;  /* 0x000000f0180e7890 */ /* 0x000fe2000ff1e03f */
[----:B------:R-:W-:Y:S01]  /*163a0*/  VIADD R13, R13, 0xffffffff ;  /* 0xffffffff0d0d7836 */ /* 0x000fe20000000000 */
[----:B------:R-:W-:Y:S01]  /*163b0*/  R2UR UR7, R14 ;  /* 0x000000000e0772ca */ /* 0x000fe200000e0000 */
[----:B------:R-:W-:Y:S01]  /*163c0*/  UIADD3 UR28, UP1, UR24, 0x1f0, URZ ;  /* 0x000001f0181c7890 */ /* 0x000fe2000ff3e03f */
[----:B------:R-:W-:Y:S01]  /*163d0*/  R2UR UR8, R8 ;  /* 0x00000000080872ca */ /* 0x000fe200000e0000 */
[----:B------:R-:W-:Y:S01]  /*163e0*/  UIADD3.X UR15, URZ, UR25, URZ, UP0, !UPT ;  /* 0x000000193f0f7290 */ /* 0x000fe200087fe43f */
[----:B------:R-:W-:Y:S01]  /*163f0*/  R2UR UR11, R2 ;  /* 0x00000000020b72ca */ /* 0x000fe200000e0000 */
[----:B------:R-:W-:Y:S01]  /*16400*/  VIADD R5, R5, 0x1 ;  /* 0x0000000105057836 */ /* 0x000fe20000000000 */
[----:B------:R-:W-:Y:S01]  /*16410*/  R2UR UR10, R12 ;  /* 0x000000000c0a72ca */ /* 0x000fe200000e0000 */
[----:B------:R-:W-:Y:S01]  /*16420*/  UIADD3.X UR29, URZ, UR25, URZ, UP1, !UPT ;  /* 0x000000193f1d7290 */ /* 0x000fe20008ffe43f */
[----:B------:R-:W-:Y:S01]  /*16430*/  R2UR UR12, R10 ;  /* 0x000000000a0c72ca */ /* 0x000fe200000e0000 */
[----:B------:R-:W-:Y:S01]  /*16440*/  UMOV UR16, 0x0 ;  /* 0x0000000000107882 */ /* 0x000fe20000000000 */
[----:B------:R-:W-:Y:S01]  /*16450*/  R2UR UR21, R3 ;  /* 0x00000000031572ca */ /* 0x000fe200000e0000 */
[----:B------:R-:W-:Y:S01]  /*16460*/  UMOV UR17, 0x10000000 ;  /* 0x1000000000117882 */ /* 0x000fe20000000000 */
[----:B------:R-:W-:Y:S01]  /*16470*/  ISETP.GT.AND P1, PT, R13, 0x1, PT ;  /* 0x000000010d00780c */ /* 0x000fe20003f24270 */
[----:B------:R-:W-:Y:S01]  /*16480*/  UIADD3 UR18, UR7, 0x100, URZ ;  /* 0x0000010007127890 */ /* 0x000fe2000fffe03f */
[----:B------:R-:W-:Y:S01]  /*16490*/  ISETP.NE.AND P0, PT, R5, 0x5, PT ;  /* 0x000000050500780c */ /* 0x000fe20003f05270 */
[----:B------:R-:W-:Y:S01]  /*164a0*/  UIADD3 UR7, UR20, UR8, URZ ;  /* 0x0000000814077290 */ /* 0x000fe2000fffe03f */
[----:B------:R-:W-:Y:S01]  /*164b0*/  VIADD R12, R12, 0x40 ;  /* 0x000000400c0c7836 */ /* 0x000fe20000000000 */
[----:B------:R-:W-:Y:S01]  /*164c0*/  UMOV UR30, 0x30000 ;  /* 0x00030000001e7882 */ /* 0x000fe20000000000 */
[----:B------:R-:W-:-:S02]  /*164d0*/  SEL R11, RZ, 0x1, P0 ;  /* 0x00000001ff0b7807 */ /* 0x000fc40000000000 */
[----:B------:R-:W-:Y:S01]  /*164e0*/  UMOV UR8, UR18 ;  /* 0x0000001200087c82 */ /* 0x000fe20008000000 */
[----:B------:R-:W-:Y:S01]  /*164f0*/  SEL R5, R5, RZ, P0 ;  /* 0x000000ff05057207 */ /* 0x000fe20000000000 */
[----:B------:R0:W-:Y:S01]  /*16500*/  UTMALDG.3D [UR8], [UR14], desc[UR16] ;  /* 0x000010080e0075b4 */ /* 0x0001e20008011000 */
[----:B------:R-:W-:Y:S01]  /*16510*/  LOP3.LUT R4, R4, R11, RZ, 0x3c, !PT ;  /* 0x0000000b04047212 */ /* 0x000fe200078e3cff */
[----:B0-----:R-:W-:Y:S01]  /*16520*/  UMOV UR11, UR21 ;  /* 0x00000015000b7c82 */ /* 0x001fe20008000000 */
[----:B------:R-:W-:Y:S02]  /*16530*/  UMOV UR8, UR7 ;  /* 0x0000000700087c82 */ /* 0x000fe40008000000 */
[----:B------:R0:W-:Y:S02]  /*16540*/  UTMALDG.3D.MULTICAST [UR8], [UR28], UR30, desc[UR16] ;  /* 0x000010081c0073b4 */ /* 0x0001e4000801181e */
[----:B0-----:R-:W-:Y:S05]  /*16550*/  @P1 BRA `(.L_x_560) ;  /* 0xfffffffc003c1947 */ /* 0x001fea000383ffff */
.L_x_557:
[----:B------:R-:W-:Y:S05]  /*16560*/  BSYNC B1 ;  /* 0x0000000000017941 */ /* 0x000fea0003800000 */
.L_x_556:
[----:B------:R-:W2:Y:S01]  /*16570*/  LDL.LU R15, [R1+0x104] ;  /* 0x00010400010f7983 */ /* 0x000ea20000300800 */
[----:B------:R-:W-:Y:S01]  /*16580*/  LOP3.LUT P0, RZ, R9, 0xff, RZ, 0xc0, !PT ;  /* 0x000000ff09ff7812 */ /* 0x000fe2000780c0ff */
[----:B------:R-:W-:Y:S01]  /*16590*/  VIADD R5, R6, UR19 ;  /* 0x0000001306057c36 */ /* 0x000fe20008000000 */
[----:B------:R-:W-:Y:S01]  /*165a0*/  ULDC.64 UR8, c[0x0][0x650] ;  /* 0x0001940000087ab9 */ /* 0x000fe20000000a00 */
[----:B------:R-:W3:Y:S01]  /*165b0*/  LDL.LU R14, [R1+0x108] ;  /* 0x00010800010e7983 */ /* 0x000ee20000300800 */
[----:B------:R-:W-:Y:S01]  /*165c0*/  UISETP.GE.U32.AND UP0, UPT, UR19, 0x5, UPT ;  /* 0x000000051300788c */ /* 0x000fe2000bf06070 */
[----:B------:R-:W-:Y:S01]  /*165d0*/  BSSY B1, `(.L_x_561) ;  /* 0x0000074000017945 */ /* 0x000fe20003800000 */
[----:B------:R-:W-:Y:S01]  /*165e0*/  IMAD.MOV.U32 R10, RZ, RZ, -0x1 ;  /* 0xffffffffff0a7424 */ /* 0x000fe200078e00ff */
[----:B------:R-:W-:-:S03]  /*165f0*/  PRMT R9, RZ, 0x7610, R9 ;  /* 0x00007610ff097816 */ /* 0x000fc60000000009 */
[----:B------:R-:W-:-:S03]  /*16600*/  PLOP3.LUT P1, PT, PT, PT, UP0, 0x80, 0x0 ;  /* 0x000000000000781c */ /* 0x000fc60003f2f008 */
[----:B------:R-:W0:Y:S01]  /*16610*/  @P0 S2R R3, SR_CgaCtaId ;  /* 0x0000000000030919 */ /* 0x000e220000008800 */
[----:B------:R-:W-:-:S04]  /*16620*/  @P0 MOV R2, 0x400 ;  /* 0x0000040000020802 */ /* 0x000fc80000000f00 */
[----:B0-----:R-:W-:-:S04]  /*16630*/  @P0 LEA R2, R3, R2, 0x18 ;  /* 0x0000000203020211 */ /* 0x001fc800078ec0ff */
[----:B------:R0:W-:Y:S01]  /*16640*/  @P0 SYNCS.ARRIVE.TRANS64.A1T0 RZ, [R2+URZ+0x68], RZ ;  /* 0x000068ff02ff09a7 */ /* 0x0001e2000810003f */
[----:B------:R-:W-:Y:S01]  /*16650*/  ISETP.GT.U32.AND P0, PT, R5, 0x4, PT ;  /* 0x000000040500780c */ /* 0x000fe20003f04070 */
[----:B0-----:R-:W-:-:S05]  /*16660*/  IMAD.U32 R2, RZ, RZ, UR19 ;  /* 0x00000013ff027e24 */ /* 0x001fca000f8e00ff */
[----:B------:R-:W-:Y:S01]  /*16670*/  ISETP.LT.U32.AND P0, PT, R2, 0x5, P0 ;  /* 0x000000050200780c */ /* 0x000fe20000701070 */
[----:B------:R-:W-:-:S03]  /*16680*/  IMAD.WIDE.U32 R2, R5, -0x33333333, RZ ;  /* 0xcccccccd05027825 */ /* 0x000fc600078e00ff */
[----:B------:R-:W-:Y:S02]  /*16690*/  SEL R2, RZ, 0x1, !P0 ;  /* 0x00000001ff027807 */ /* 0x000fe40004000000 */
[----:B------:R-:W-:Y:S01]  /*166a0*/  SHF.R.U32.HI R4, RZ, 0x2, R3 ;  /* 0x00000002ff047819 */ /* 0x000fe20000011603 */
[----:B------:R-:W-:Y:S01]  /*166b0*/  IMAD.MOV.U32 R3, RZ, RZ, -0x1 ;  /* 0xffffffffff037424 */ /* 0x000fe200078e00ff */
[----:B------:R-:W-:Y:S01]  /*166c0*/  LOP3.LUT R7, R7, R2, RZ, 0x3c, !PT ;  /* 0x0000000207077212 */ /* 0x000fe200078e3cff */
[----:B------:R-:W-:Y:S02]  /*166d0*/  IMAD.MOV.U32 R2, RZ, RZ, -0x1 ;  /* 0xffffffffff027424 */ /* 0x000fe400078e00ff */
[----:B------:R-:W-:Y:S01]  /*166e0*/  IMAD R6, R4, -0x5, R5 ;  /* 0xfffffffb04067824 */ /* 0x000fe200078e0205 */
[--C-:B------:R-:W-:Y:S02]  /*166f0*/  @P1 LOP3.LUT R7, R7, 0x1, R4.reuse, 0x78, !PT ;  /* 0x0000000107071812 */ /* 0x100fe400078e7804 */
[----:B------:R-:W-:-:S02]  /*16700*/  PRMT R4, RZ, 0x7610, R4 ;  /* 0x00007610ff047816 */ /* 0x000fc40000000004 */
[----:B---3--:R-:W-:-:S04]  /*16710*/  IADD3 R14, P0, R14, UR22, RZ ;  /* 0x000000160e0e7c10 */ /* 0x008fc8000ff1e0ff */
[----:B--2---:R-:W-:Y:S01]  /*16720*/  IADD3.X R15, R15, UR13, RZ, P0, !PT ;  /* 0x0000000d0f0f7c10 */ /* 0x004fe200087fe4ff */
[----:B------:R0:W-:Y:S01]  /*16730*/  STL [R1+0x108], R14 ;  /* 0x0001080e01007387 */ /* 0x0001e20000100800 */
[----:B------:R-:W-:-:S03]  /*16740*/  ISETP.GE.U32.AND P0, PT, R14, UR8, PT ;  /* 0x000000080e007c0c */ /* 0x000fc6000bf06070 */
[----:B------:R0:W-:Y:S01]  /*16750*/  STL [R1+0x104], R15 ;  /* 0x0001040f01007387 */ /* 0x0001e20000100800 */
[----:B------:R-:W-:-:S13]  /*16760*/  ISETP.GE.U32.AND.EX P0, PT, R15, UR9, PT, P0 ;  /* 0x000000090f007c0c */ /* 0x000fda000bf06100 */
[----:B0-----:R-:W-:Y:S05]  /*16770*/  @P0 BRA `(.L_x_562) ;  /* 0x0000000400640947 */ /* 0x001fea0003800000 */
[----:B------:R-:W0:Y:S01]  /*16780*/  S2R R8, SR_CTAID.X ;  /* 0x0000000000087919 */ /* 0x000e220000002500 */
[----:B------:R-:W-:Y:S01]  /*16790*/  ULDC UR7, c[0x0][0x150] ;  /* 0x0000540000077ab9 */ /* 0x000fe20000000800 */
[----:B------:R-:W1:Y:S01]  /*167a0*/  LDC R3, c[0x0][0x144] ;  /* 0x00005100ff037b82 */ /* 0x000e620000000800 */
[----:B------:R-:W-:Y:S01]  /*167b0*/  UISETP.NE.AND UP0, UPT, UR39, URZ, UPT ;  /* 0x0000003f2700728c */ /* 0x000fe2000bf05270 */
[----:B------:R-:W2:Y:S01]  /*167c0*/  S2R R5, SR_CTAID.Y ;  /* 0x0000000000057919 */ /* 0x000ea20000002600 */
[----:B------:R-:W-:Y:S01]  /*167d0*/  ULDC.64 UR8, c[0x0][0x628] ;  /* 0x00018a0000087ab9 */ /* 0x000fe20000000a00 */
[----:B------:R-:W-:-:S03]  /*167e0*/  ULDC UR10, c[0x0][0x630] ;  /* 0x00018c00000a7ab9 */ /* 0x000fc60000000800 */
[----:B------:R-:W-:Y:S01]  /*167f0*/  PLOP3.LUT P0, PT, PT, PT, UP0, 0x80, 0x0 ;  /* 0x000000000000781c */ /* 0x000fe20003f0f008 */
[----:B------:R-:W3:Y:S01]  /*16800*/  LDC R12, c[0x0][0x148] ;  /* 0x00005200ff0c7b82 */ /* 0x000ee20000000800 */
[----:B0-----:R-:W-:Y:S02]  /*16810*/  I2FP.F32.U32 R2, R8 ;  /* 0x0000000800027245 */ /* 0x001fe40000201000 */
[----:B--2---:R-:W-:-:S03]  /*16820*/  I2FP.F32.U32 R4, R5 ;  /* 0x0000000500047245 */ /* 0x004fc60000201000 */
[----:B------:R-:W-:Y:S01]  /*16830*/  FMUL R2, R2, UR7 ;  /* 0x0000000702027c20 */ /* 0x000fe20008400000 */
[----:B------:R-:W-:Y:S02]  /*16840*/  ULDC UR7, c[0x0][0x154] ;  /* 0x0000550000077ab9 */ /* 0x000fe40000000800 */
[----:B------:R-:W-:-:S03]  /*16850*/  FMUL R10, R4, UR7 ;  /* 0x00000007040a7c20 */ /* 0x000fc60008400000 */
[----:B------:R-:W0:Y:S08]  /*16860*/  F2I.U32.TRUNC.NTZ R2, R2 ;  /* 0x0000000200027305 */ /* 0x000e30000020f000 */
[----:B------:R-:W2:Y:S01]  /*16870*/  F2I.U32.TRUNC.NTZ R10, R10 ;  /* 0x0000000a000a7305 */ /* 0x000ea2000020f000 */
[----:B0-----:R-:W-:Y:S02]  /*16880*/  IMAD.MOV R4, RZ, RZ, -R2 ;  /* 0x000000ffff047224 */ /* 0x001fe400078e0a02 */
[----:B------:R-:W-:-:S02]  /*16890*/  IMAD.MOV.U32 R2, RZ, RZ, R14 ;  /* 0x000000ffff027224 */ /* 0x000fc400078e000e */
[----:B-1----:R-:W-:Y:S02]  /*168a0*/  IMAD R8, R3, R4, R8 ;  /* 0x0000000403087224 */ /* 0x002fe400078e0208 */
[----:B--2---:R-:W-:-:S04]  /*168b0*/  IMAD.MOV R3, RZ, RZ, -R10 ;  /* 0x000000ffff037224 */ /* 0x004fc800078e0a0a */
[----:B---3--:R-:W-:Y:S01]  /*168c0*/  @P0 IMAD R8, R12, R3, R5 ;  /* 0x000000030c080224 */ /* 0x008fe200078e0205 */
[----:B------:R-:W-:Y:S01]  /*168d0*/  ISETP.NE.U32.AND P0, PT, RZ, UR8, PT ;  /* 0x00000008ff007c0c */ /* 0x000fe2000bf05070 */
[----:B------:R-:W-:-:S03]  /*168e0*/  IMAD.MOV.U32 R3, RZ, RZ, R15 ;  /* 0x000000ffff037224 */ /* 0x000fc600078e000f */
[----:B------:R-:W-:-:S13]  /*168f0*/  ISETP.NE.AND.EX P0, PT, RZ, UR9, PT, P0 ;  /* 0x00000009ff007c0c */ /* 0x000fda000bf05300 */
[----:B------:R-:W-:Y:S05]  /*16900*/  @!P0 BRA `(.L_x_563) ;  /* 0x0000000000288947 */ /* 0x000fea0003800000 */
[----:B------:R-:W-:Y:S02]  /*16910*/  ULDC UR7, c[0x0][0x634] ;  /* 0x00018d0000077ab9 */ /* 0x000fe40000000800 */
[----:B------:R-:W-:-:S05]  /*16920*/  IADD3 R3, P0, R14, UR7, RZ ;  /* 0x000000070e037c10 */ /* 0x000fca000ff1e0ff */
[----:B------:R-:W-:-:S04]  /*16930*/  IMAD.X R11, RZ, RZ, R15, P0 ;  /* 0x000000ffff0b7224 */ /* 0x000fc800000e060f */
[----:B------:R-:W-:-:S04]  /*16940*/  IMAD.WIDE.U32 R4, R11, UR8, RZ ;  /* 0x000000080b047c25 */ /* 0x000fc8000f8e00ff */
[----:B------:R-:W-:-:S04]  /*16950*/  IMAD.WIDE.U32 R4, P0, R3, UR9, R4 ;  /* 0x0000000903047c25 */ /* 0x000fc8000f800004 */
[----:B------:R-:W-:-:S04]  /*16960*/  IMAD.WIDE.U32 R2, R3, UR8, RZ ;  /* 0x0000000803027c25 */ /* 0x000fc8000f8e00ff */
[----:B------:R-:W-:Y:S01]  /*16970*/  IMAD.MOV.U32 R2, RZ, RZ, R5 ;  /* 0x000000ffff027224 */ /* 0x000fe200078e0005 */
[----:B------:R-:W-:Y:S01]  /*16980*/  IADD3 RZ, P1, R3, R4, RZ ;  /* 0x0000000403ff7210 */ /* 0x000fe20007f3e0ff */
[----:B------:R-:W-:-:S04]  /*16990*/  IMAD.X R3, RZ, RZ, RZ, P0 ;  /* 0x000000ffff037224 */ /* 0x000fc800000e06ff */
[----:B------:R-:W-:-:S08]  /*169a0*/  IMAD.WIDE.U32.X R2, R11, UR9, R2, P1 ;  /* 0x000000090b027c25 */ /* 0x000fd000088e0402 */
.L_x_563:
[--C-:B------:R-:W-:Y:S01]  /*169b0*/  SHF.R.U64 R10, R2, UR10, R3.reuse ;  /* 0x0000000a020a7c19 */ /* 0x100fe20008001203 */
[----:B------:R-:W-:Y:S01]  /*169c0*/  ULDC.64 UR8, c[0x0][0x620] ;  /* 0x0001880000087ab9 */ /* 0x000fe20000000a00 */
[----:B------:R-:W-:Y:S01]  /*169d0*/  SHF.R.U32.HI R2, RZ, UR10, R3 ;  /* 0x0000000aff027c19 */ /* 0x000fe20008011603 */
[----:B------:R-:W-:Y:S01]  /*169e0*/  IMAD.MOV.U32 R3, RZ, RZ, R15 ;  /* 0x000000ffff037224 */ /* 0x000fe200078e000f */
[----:B------:R-:W-:Y:S01]  /*169f0*/  IADD3 R11, P0, RZ, -R10, RZ ;  /* 0x8000000aff0b7210 */ /* 0x000fe20007f1e0ff */
[----:B------:R-:W-:-:S04]  /*16a00*/  ULDC UR7, c[0x0][0x618] ;  /* 0x0001860000077ab9 */ /* 0x000fc80000000800 */
[----:B------:R-:W-:-:S04]  /*16a10*/  IMAD.X R2, RZ, RZ, ~R2, P0 ;  /* 0x000000ffff027224 */ /* 0x000fc800000e0e02 */
[----:B------:R-:W-:-:S04]  /*16a20*/  IMAD R2, R2, UR8, RZ ;  /* 0x0000000802027c24 */ /* 0x000fc8000f8e02ff */
[----:B------:R-:W-:Y:S02]  /*16a30*/  IMAD R5, R11, UR9, R2 ;  /* 0x000000090b057c24 */ /* 0x000fe4000f8e0202 */
[----:B------:R-:W-:-:S04]  /*16a40*/  IMAD.MOV.U32 R2, RZ, RZ, R14 ;  /* 0x000000ffff027224 */ /* 0x000fc800078e000e */
[----:B------:R-:W-:Y:S01]  /*16a50*/  IMAD.WIDE.U32 R2, R11, UR8, R2 ;  /* 0x000000080b027c25 */ /* 0x000fe2000f8e0002 */
[----:B------:R-:W-:Y:S02]  /*16a60*/  ULDC.64 UR8, c[0x0][0x640] ;  /* 0x0001900000087ab9 */ /* 0x000fe40000000a00 */
[----:B------:R-:W-:Y:S01]  /*16a70*/  ISETP.NE.U32.AND P0, PT, RZ, UR8, PT ;  /* 0x00000008ff007c0c */ /* 0x000fe2000bf05070 */
[----:B------:R-:W-:-:S03]  /*16a80*/  IMAD.IADD R3, R3, 0x1, R5 ;  /* 0x0000000103037824 */ /* 0x000fc600078e0205 */
[----:B------:R-:W-:Y:S02]  /*16a90*/  ISETP.NE.AND.EX P0, PT, RZ, UR9, PT, P0 ;  /* 0x00000009ff007c0c */ /* 0x000fe4000bf05300 */
[--C-:B------:R-:W-:Y:S02]  /*16aa0*/  SHF.R.U64 R11, R2, UR7, R3.reuse ;  /* 0x00000007020b7c19 */ /* 0x100fe40008001203 */
[----:B------:R-:W-:Y:S01]  /*16ab0*/  SHF.R.U32.HI R2, RZ, UR7, R3 ;  /* 0x00000007ff027c19 */ /* 0x000fe20008011603 */
[----:B------:R-:W-:-:S03]  /*16ac0*/  ULDC UR7, c[0x0][0x608] ;  /* 0x0001820000077ab9 */ /* 0x000fc60000000800 */
[--C-:B------:R-:W-:Y:S02]  /*16ad0*/  SHF.R.U64 R12, R11, UR7, R2.reuse ;  /* 0x000000070b0c7c19 */ /* 0x100fe40008001202 */
[----:B------:R-:W-:Y:S01]  /*16ae0*/  SHF.R.U32.HI R3, RZ, UR7, R2 ;  /* 0x00000007ff037c19 */ /* 0x000fe20008011602 */
[----:B------:R-:W-:-:S03]  /*16af0*/  ULDC UR7, c[0x0][0x658] ;  /* 0x0001960000077ab9 */ /* 0x000fc60000000800 */
[--C-:B------:R-:W-:Y:S02]  /*16b00*/  SHF.R.U64 R13, R12, UR7, R3.reuse ;  /* 0x000000070c0d7c19 */ /* 0x100fe40008001203 */
[----:B------:R-:W-:-:S03]  /*16b10*/  SHF.R.U32.HI R14, RZ, UR7, R3 ;  /* 0x00000007ff0e7c19 */ /* 0x000fc60008011603 */
[----:B------:R-:W-:Y:S02]  /*16b20*/  IMAD.MOV.U32 R2, RZ, RZ, R13 ;  /* 0x000000ffff027224 */ /* 0x000fe400078e000d */
[----:B------:R-:W-:Y:S01]  /*16b30*/  IMAD.MOV.U32 R3, RZ, RZ, R14 ;  /* 0x000000ffff037224 */ /* 0x000fe200078e000e */
[----:B------:R-:W-:Y:S06]  /*16b40*/  @!P0 BRA `(.L_x_564) ;  /* 0x0000000000288947 */ /* 0x000fec0003800000 */
        /* <DEDUP_REMOVED lines=10> */
.L_x_564:
[----:B------:R-:W-:Y:S01]  /*16bf0*/  ULDC UR7, c[0x0][0x648] ;  /* 0x0001920000077ab9 */ /* 0x000fe20000000800 */
[----:B------:R-:W-:Y:S01]  /*16c00*/  LOP3.LUT R12, R12, UR6, RZ, 0xc0, !PT ;  /* 0x000000060c0c7c12 */ /* 0x000fe2000f8ec0ff */
[----:B------:R-:W-:Y:S01]  /*16c10*/  UISETP.NE.AND UP0, UPT, UR39, URZ, UPT ;  /* 0x0000003f2700728c */ /* 0x000fe2000bf05270 */
[----:B------:R-:W-:Y:S01]  /*16c20*/  SHF.R.U64 R3, R2, UR7, R3 ;  /* 0x0000000702037c19 */ /* 0x000fe20008001203 */
[----:B------:R-:W-:Y:S01]  /*16c30*/  ULDC UR7, c[0x0][0x638] ;  /* 0x00018e0000077ab9 */ /* 0x000fe20000000800 */
[----:B------:R-:W-:-:S03]  /*16c40*/  IMAD.MOV.U32 R4, RZ, RZ, 0x1 ;  /* 0x00000001ff047424 */ /* 0x000fc600078e00ff */
[----:B------:R-:W-:Y:S01]  /*16c50*/  IMAD.MOV R2, RZ, RZ, -R3 ;  /* 0x000000ffff027224 */ /* 0x000fe200078e0a03 */
[----:B------:R-:W-:Y:S01]  /*16c60*/  PLOP3.LUT P0, PT, PT, PT, UP0, 0x40, 0x0 ;  /* 0x000000000000781c */ /* 0x000fe20003f0e808 */
[----:B------:R-:W-:Y:S01]  /*16c70*/  IMAD R5, R3, UR5, R12 ;  /* 0x0000000503057c24 */ /* 0x000fe2000f8e020c */
[----:B------:R-:W-:Y:S01]  /*16c80*/  PLOP3.LUT P1, PT, PT, PT, UP0, 0x40, 0x0 ;  /* 0x000000000000781c */ /* 0x000fe20003f2e808 */
[----:B------:R-:W-:Y:S01]  /*16c90*/  IMAD R13, R2, UR7, R13 ;  /* 0x00000007020d7c24 */ /* 0x000fe2000f8e020d */
[----:B------:R-:W-:Y:S01]  /*16ca0*/  ULDC UR7, c[0x0][0x610] ;  /* 0x0001840000077ab9 */ /* 0x000fe20000000800 */
[----:B------:R-:W-:Y:S01]  /*16cb0*/  LOP3.LUT R2, R11, UR4, RZ, 0xc0, !PT ;  /* 0x000000040b027c12 */ /* 0x000fe2000f8ec0ff */
[----:B------:R-:W-:Y:S01]  /*16cc0*/  IMAD R8, R5, UR7, R8 ;  /* 0x0000000705087c24 */ /* 0x000fe2000f8e0208 */
[----:B------:R-:W-:-:S03]  /*16cd0*/  ULDC UR7, c[0x0][0x600] ;  /* 0x0001800000077ab9 */ /* 0x000fc60000000800 */
[----:B------:R-:W-:-:S05]  /*16ce0*/  IMAD R13, R13, UR7, R2 ;  /* 0x000000070d0d7c24 */ /* 0x000fca000f8e0202 */
[----:B------:R-:W-:Y:S02]  /*16cf0*/  SEL R3, R13, R8, P0 ;  /* 0x000000080d037207 */ /* 0x000fe40000000000 */
[----:B------:R-:W-:-:S07]  /*16d00*/  SEL R2, R8, R13, P1 ;  /* 0x0000000d08027207 */ /* 0x000fce0000800000 */
.L_x_562:
[----:B------:R-:W-:Y:S05]  /*16d10*/  BSYNC B1 ;  /* 0x0000000000017941 */ /* 0x000fea0003800000 */
.L_x_561:
[----:B------:R-:W-:-:S13]  /*16d20*/  LOP3.LUT P0, RZ, R4, 0xff, RZ, 0xc0, !PT ;  /* 0x000000ff04ff7812 */ /* 0x000fda000780c0ff */
[----:B------:R-:W-:Y:S05]  /*16d30*/  @P0 BRA `(.L_x_565) ;  /* 0xfffffff400100947 */ /* 0x000fea000383ffff */
[----:B------:R-:W-:Y:S05]  /*16d40*/  BSYNC B0 ;  /* 0x0000000000007941 */ /* 0x000fea0003800000 */
.L_x_554:
[----:B------:R-:W-:-:S03]  /*16d50*/  UMOV UR7, 0xffffffff ;  /* 0xffffffff00077882 */ /* 0x000fc60000000000 */
[----:B------:R-:W-:Y:S05]  /*16d60*/  BRA.DIV UR7, `(.L_x_566) ;  /* 0x00000006073c7947 */ /* 0x000fea000b800000 */
[----:B------:R-:W-:-:S13]  /*16d70*/  ELECT P6, URZ, PT ;  /* 0x00000000003f782f */ /* 0x000fda00038c0000 */
.L_x_581:
[----:B------:R-:W-:Y:S04]  /*16d80*/  BSSY B0, `(.L_x_567) ;  /* 0x0000035000007945 */ /* 0x000fe80003800000 */
[----:B------:R-:W-:Y:S05]  /*16d90*/  @!P6 BRA `(.L_x_568) ;  /* 0x0000000000cce947 */ /* 0x000fea0003800000 */
[----:B------:R-:W-:-:S04]  /*16da0*/  ULOP3.LUT UR7, UR38, 0x2, URZ, 0xfc, !UPT ;  /* 0x0000000226077892 */ /* 0x000fc8000f8efc3f */
[----:B------:R-:W-:-:S06]  /*16db0*/  UISETP.NE.AND UP0, UPT, UR7, 0x3, UPT ;  /* 0x000000030700788c */ /* 0x000fcc000bf05270 */
[----:B------:R-:W-:-:S13]  /*16dc0*/  PLOP3.LUT P0, PT, PT, PT, UP0, 0x80, 0x0 ;  /* 0x000000000000781c */ /* 0x000fda0003f0f008 */
[----:B------:R-:W-:Y:S05]  /*16dd0*/  @!P0 BRA `(.L_x_569) ;  /* 0x0000000000048947 */ /* 0x000fea0003800000 */
[----:B------:R-:W-:Y:S01]  /*16de0*/  BPT.TRAP 0x1 ;  /* 0x000000040000795c */ /* 0x000fe20000300000 */
.L_x_569:
[----:B------:R-:W0:Y:S01]  /*16df0*/  S2R R3, SR_CgaCtaId ;  /* 0x0000000000037919 */ /* 0x000e220000008800 */
[----:B------:R-:W-:-:S04]  /*16e00*/  MOV R0, 0x400 ;  /* 0x0000040000007802 */ /* 0x000fc80000000f00 */
[----:B0-----:R-:W-:Y:S02]  /*16e10*/  LEA R3, R3, R0, 0x18 ;  /* 0x0000000003037211 */ /* 0x001fe400078ec0ff */
[----:B------:R-:W-:-:S03]  /*16e20*/  SHF.L.U32 R0, R7, 0x1f, RZ ;  /* 0x0000001f07007819 */ /* 0x000fc600000006ff */
[----:B------:R-:W-:-:S04]  /*16e30*/  VIADD R3, R3, 0x28 ;  /* 0x0000002803037836 */ /* 0x000fc80000000000 */
[----:B------:R-:W-:-:S04]  /*16e40*/  IMAD R5, R6, 0x8, R3 ;  /* 0x0000000806057824 */ /* 0x000fc800078e0203 */
[----:B------:R-:W0:Y:S02]  /*16e50*/  SYNCS.PHASECHK.TRANS64.TRYWAIT P0, [R5+URZ], R0 ;  /* 0x00000000050075a7 */ /* 0x000e24000800017f */
[----:B0-----:R-:W-:Y:S05]  /*16e60*/  @!P0 BRA `(.L_x_570) ;  /* 0x00000004001c8947 */ /* 0x001fea0003800000 */
.L_x_582:
[----:B------:R-:W-:-:S05]  /*16e70*/  VIADD R6, R6, 0x1 ;  /* 0x0000000106067836 */ /* 0x000fca0000000000 */
[----:B------:R-:W-:-:S04]  /*16e80*/  ISETP.NE.AND P0, PT, R6, 0x5, PT ;  /* 0x000000050600780c */ /* 0x000fc80003f05270 */
[----:B0-----:R-:W-:Y:S02]  /*16e90*/  SEL R0, RZ, 0x1, P0 ;  /* 0x00000001ff007807 */ /* 0x001fe40000000000 */
[----:B------:R-:W-:Y:S02]  /*16ea0*/  SEL R6, R6, RZ, P0 ;  /* 0x000000ff06067207 */ /* 0x000fe40000000000 */
[----:B------:R-:W-:-:S03]  /*16eb0*/  LOP3.LUT R7, R7, R0, RZ, 0x3c, !PT ;  /* 0x0000000007077212 */ /* 0x000fc600078e3cff */
[----:B------:R-:W-:Y:S01]  /*16ec0*/  IMAD R5, R6, 0x8, R3 ;  /* 0x0000000806057824 */ /* 0x000fe200078e0203 */
[----:B------:R-:W-:-:S04]  /*16ed0*/  SHF.L.U32 R0, R7, 0x1f, RZ ;  /* 0x0000001f07007819 */ /* 0x000fc800000006ff */
[----:B------:R-:W0:Y:S02]  /*16ee0*/  SYNCS.PHASECHK.TRANS64.TRYWAIT P0, [R5+URZ], R0 ;  /* 0x00000000050075a7 */ /* 0x000e24000800017f */
[----:B0-----:R-:W-:Y:S05]  /*16ef0*/  @!P0 BRA `(.L_x_571) ;  /* 0x00000004000c8947 */ /* 0x001fea0003800000 */
.L_x_583:
[----:B0-----:R-:W-:-:S05]  /*16f00*/  VIADD R0, R6, 0x1 ;  /* 0x0000000106007836 */ /* 0x001fca0000000000 */
[----:B------:R-:W-:-:S04]  /*16f10*/  ISETP.NE.AND P0, PT, R0, 0x5, PT ;  /* 0x000000050000780c */ /* 0x000fc80003f05270 */
[----:B------:R-:W-:Y:S02]  /*16f20*/  SEL R2, RZ, 0x1, P0 ;  /* 0x00000001ff027807 */ /* 0x000fe40000000000 */
[----:B------:R-:W-:Y:S02]  /*16f30*/  SEL R4, R0, RZ, P0 ;  /* 0x000000ff00047207 */ /* 0x000fe40000000000 */
[----:B------:R-:W-:-:S03]  /*16f40*/  LOP3.LUT R7, R7, R2, RZ, 0x3c, !PT ;  /* 0x0000000207077212 */ /* 0x000fc600078e3cff */
[----:B------:R-:W-:Y:S01]  /*16f50*/  IMAD R5, R4, 0x8, R3 ;  /* 0x0000000804057824 */ /* 0x000fe200078e0203 */
[----:B------:R-:W-:-:S04]  /*16f60*/  SHF.L.U32 R0, R7, 0x1f, RZ ;  /* 0x0000001f07007819 */ /* 0x000fc800000006ff */
[----:B------:R-:W0:Y:S02]  /*16f70*/  SYNCS.PHASECHK.TRANS64.TRYWAIT P0, [R5+URZ], R0 ;  /* 0x00000000050075a7 */ /* 0x000e24000800017f */
[----:B0-----:R-:W-:Y:S05]  /*16f80*/  @!P0 BRA `(.L_x_572) ;  /* 0x0000000000fc8947 */ /* 0x001fea0003800000 */
.L_x_584:
        /* <DEDUP_REMOVED lines=9> */
.L_x_585:
[----:B0-----:R-:W-:-:S05]  /*17020*/  VIADD R0, R4, 0x1 ;  /* 0x0000000104007836 */ /* 0x001fca0000000000 */
[----:B------:R-:W-:-:S04]  /*17030*/  ISETP.NE.AND P0, PT, R0, 0x5, PT ;  /* 0x000000050000780c */ /* 0x000fc80003f05270 */
[----:B------:R-:W-:Y:S02]  /*17040*/  SEL R2, RZ, 0x1, P0 ;  /* 0x00000001ff027807 */ /* 0x000fe40000000000 */
[----:B------:R-:W-:Y:S02]  /*17050*/  SEL R0, R0, RZ, P0 ;  /* 0x000000ff00007207 */ /* 0x000fe40000000000 */
[----:B------:R-:W-:-:S03]  /*17060*/  LOP3.LUT R2, R7, R2, RZ, 0x3c, !PT ;  /* 0x0000000207027212 */ /* 0x000fc600078e3cff */
[----:B------:R-:W-:Y:S01]  /*17070*/  IMAD R3, R0, 0x8, R3 ;  /* 0x0000000800037824 */ /* 0x000fe200078e0203 */
[----:B------:R-:W-:-:S07]  /*17080*/  SHF.L.U32 R0, R2, 0x1f, RZ ;  /* 0x0000001f02007819 */ /* 0x000fce00000006ff */
.L_x_574:
[----:B0-----:R0:W1:Y:S02]  /*17090*/  SYNCS.PHASECHK.TRANS64.TRYWAIT P0, [R3+URZ], R0 ;  /* 0x00000000030075a7 */ /* 0x001064000800017f */
[----:B-1----:R-:W-:Y:S05]  /*170a0*/  @!P0 NANOSLEEP.SYNCS 0x989680 ;  /* 0x009896800000895d */ /* 0x002fea0003900000 */
[----:B------:R-:W1:Y:S02]  /*170b0*/  @!P0 SYNCS.PHASECHK.TRANS64 P0, [R3+URZ], R0 ;  /* 0x00000000030085a7 */ /* 0x000e64000800007f */
[----:B-1----:R-:W-:Y:S05]  /*170c0*/  @!P0 BRA `(.L_x_574) ;  /* 0xfffffffc00f08947 */ /* 0x002fea000383ffff */
.L_x_568:
[----:B------:R-:W-:Y:S05]  /*170d0*/  BSYNC B0 ;  /* 0x0000000000007941 */ /* 0x000fea0003800000 */
.L_x_567:
[----:B------:R-:W-:Y:S05]  /*170e0*/  EXIT ;  /* 0x000000000000794d */ /* 0x000fea0003800000 */
.L_x_21:
[----:B--2---:R2:W3:Y:S02]  /*170f0*/  SYNCS.PHASECHK.TRANS64.TRYWAIT P1, [R3+URZ], R2 ;  /* 0x00000002030075a7 */ /* 0x0044e4000802017f */
[----:B---3--:R-:W-:Y:S05]  /*17100*/  @!P1 NANOSLEEP.SYNCS 0x989680 ;  /* 0x009896800000995d */ /* 0x008fea0003900000 */
[----:B------:R-:W3:Y:S02]  /*17110*/  @!P1 SYNCS.PHASECHK.TRANS64 P1, [R3+URZ], R2 ;  /* 0x00000002030095a7 */ /* 0x000ee4000802007f */
[----:B---3--:R-:W-:Y:S05]  /*17120*/  @!P1 BRA `(.L_x_21) ;  /* 0xfffffffc00f09947 */ /* 0x008fea000383ffff */
[----:B------:R-:W-:Y:S05]  /*17130*/  BRA `(.L_x_20) ;  /* 0xfffffea400987947 */ /* 0x000fea000383ffff */
.L_x_26:
[----:B-1----:R1:W2:Y:S02]  /*17140*/  SYNCS.PHASECHK.TRANS64.TRYWAIT P1, [R4+URZ], R5 ;  /* 0x00000005040075a7 */ /* 0x0022a4000802017f */
[----:B--2---:R-:W-:Y:S05]  /*17150*/  @!P1 NANOSLEEP.SYNCS 0x989680 ;  /* 0x009896800000995d */ /* 0x004fea0003900000 */
[----:B------:R-:W2:Y:S02]  /*17160*/  @!P1 SYNCS.PHASECHK.TRANS64 P1, [R4+URZ], R5 ;  /* 0x00000005040095a7 */ /* 0x000ea4000802007f */
[----:B--2---:R-:W-:Y:S05]  /*17170*/  @!P1 BRA `(.L_x_26) ;  /* 0xfffffffc00f09947 */ /* 0x004fea000383ffff */
[----:B------:R-:W-:Y:S05]  /*17180*/  BRA `(.L_x_25) ;  /* 0xfffffeb400f87947 */ /* 0x000fea000383ffff */
.L_x_555:
[----:B------:R-:W-:Y:S01]  /*17190*/  BSSY B1, `(.L_x_575) ;  /* 0x0000006000017945 */ /* 0x000fe20003800000 */
[----:B------:R-:W-:-:S07]  /*171a0*/  IMAD.MOV.U32 R15, RZ, RZ, -0x1 ;  /* 0xffffffffff0f7424 */ /* 0x000fce00078e00ff */
[----:B------:R-:W-:Y:S05]  /*171b0*/  WARPSYNC.COLLECTIVE R15, `(.L_x_576) ;  /* 0x000000000f0c7348 */ /* 0x000fea0003c00000 */
[----:B------:R-:W-:Y:S02]  /*171c0*/  ELECT P6, UR62, PT ;  /* 0x00000000003e782f */ /* 0x000fe400038c0000 */
[----:B------:R-:W-:Y:S01]  /*171d0*/  MOV R14, UR62 ;  /* 0x0000003e000e7c02 */ /* 0x000fe20008000f00 */
[----:B------:R-:W-:Y:S10]  /*171e0*/  ENDCOLLECTIVE ;  /* 0x000000000000791b */ /* 0x000ff40003800000 */
.L_x_576:
[----:B------:R-:W-:Y:S05]  /*171f0*/  BSYNC B1 ;  /* 0x0000000000017941 */ /* 0x000fea0003800000 */
.L_x_575:
[----:B------:R-:W-:Y:S05]  /*17200*/  BRA `(.L_x_577) ;  /* 0xffffffec00e87947 */ /* 0x000fea000383ffff */
.L_x_558:
[----:B0-----:R0:W1:Y:S02]  /*17210*/  SYNCS.PHASECHK.TRANS64.TRYWAIT P0, [R11+URZ+0x28], R8 ;  /* 0x000028080b0075a7 */ /* 0x001064000800017f */
[----:B-1----:R-:W-:Y:S05]  /*17220*/  @!P0 NANOSLEEP.SYNCS 0x989680 ;  /* 0x009896800000895d */ /* 0x002fea0003900000 */
[----:B------:R-:W1:Y:S02]  /*17230*/  @!P0 SYNCS.PHASECHK.TRANS64 P0, [R11+URZ+0x28], R8 ;  /* 0x000028080b0085a7 */ /* 0x000e64000800007f */
[----:B-1----:R-:W-:Y:S05]  /*17240*/  @!P0 BRA `(.L_x_558) ;  /* 0xfffffffc00f08947 */ /* 0x002fea000383ffff */
[----:B------:R-:W-:Y:S05]  /*17250*/  BRA `(.L_x_578) ;  /* 0xfffffff000207947 */ /* 0x000fea000383ffff */
.L_x_566:
[----:B------:R-:W-:Y:S01]  /*17260*/  BSSY B0, `(.L_x_579) ;  /* 0x0000006000007945 */ /* 0x000fe20003800000 */
[----:B------:R-:W-:-:S07]  /*17270*/  IMAD.MOV.U32 R15, RZ, RZ, -0x1 ;  /* 0xffffffffff0f7424 */ /* 0x000fce00078e00ff */
[----:B------:R-:W-:Y:S05]  /*17280*/  WARPSYNC.COLLECTIVE R15, `(.L_x_580) ;  /* 0x000000000f0c7348 */ /* 0x000fea0003c00000 */
[----:B------:R-:W-:Y:S02]  /*17290*/  ELECT P6, UR62, PT ;  /* 0x00000000003e782f */ /* 0x000fe400038c0000 */
[----:B------:R-:W-:Y:S01]  /*172a0*/  MOV R14, UR62 ;  /* 0x0000003e000e7c02 */ /* 0x000fe20008000f00 */
[----:B------:R-:W-:Y:S10]  /*172b0*/  ENDCOLLECTIVE ;  /* 0x000000000000791b */ /* 0x000ff40003800000 */
.L_x_580:
[----:B------:R-:W-:Y:S05]  /*172c0*/  BSYNC B0 ;  /* 0x0000000000007941 */ /* 0x000fea0003800000 */
.L_x_579:
[----:B------:R-:W-:Y:S05]  /*172d0*/  BRA `(.L_x_581) ;  /* 0xfffffff800a87947 */ /* 0x000fea000383ffff */
.L_x_570:
[----:B0-----:R0:W1:Y:S02]  /*172e0*/  SYNCS.PHASECHK.TRANS64.TRYWAIT P0, [R5+URZ], R0 ;  /* 0x00000000050075a7 */ /* 0x001064000800017f */
[----:B-1----:R-:W-:Y:S05]  /*172f0*/  @!P0 NANOSLEEP.SYNCS 0x989680 ;  /* 0x009896800000895d */ /* 0x002fea0003900000 */
[----:B------:R-:W1:Y:S02]  /*17300*/  @!P0 SYNCS.PHASECHK.TRANS64 P0, [R5+URZ], R0 ;  /* 0x00000000050085a7 */ /* 0x000e64000800007f */
[----:B-1----:R-:W-:Y:S05]  /*17310*/  @!P0 BRA `(.L_x_570) ;  /* 0xfffffffc00f08947 */ /* 0x002fea000383ffff */
[----:B------:R-:W-:Y:S05]  /*17320*/  BRA `(.L_x_582) ;  /* 0xfffffff800d07947 */ /* 0x000fea000383ffff */
.L_x_571:
[----:B0-----:R0:W1:Y:S02]  /*17330*/  SYNCS.PHASECHK.TRANS64.TRYWAIT P0, [R5+URZ], R0 ;  /* 0x00000000050075a7 */ /* 0x001064000800017f */
[----:B-1----:R-:W-:Y:S05]  /*17340*/  @!P0 NANOSLEEP.SYNCS 0x989680 ;  /* 0x009896800000895d */ /* 0x002fea0003900000 */
[----:B------:R-:W1:Y:S02]  /*17350*/  @!P0 SYNCS.PHASECHK.TRANS64 P0, [R5+URZ], R0 ;  /* 0x00000000050085a7 */ /* 0x000e64000800007f */
[----:B-1----:R-:W-:Y:S05]  /*17360*/  @!P0 BRA `(.L_x_571) ;  /* 0xfffffffc00f08947 */ /* 0x002fea000383ffff */
[----:B------:R-:W-:Y:S05]  /*17370*/  BRA `(.L_x_583) ;  /* 0xfffffff800e07947 */ /* 0x000fea000383ffff */
.L_x_572:
[----:B0-----:R0:W1:Y:S02]  /*17380*/  SYNCS.PHASECHK.TRANS64.TRYWAIT P0, [R5+URZ], R0 ;  /* 0x00000000050075a7 */ /* 0x001064000800017f */
[----:B-1----:R-:W-:Y:S05]  /*17390*/  @!P0 NANOSLEEP.SYNCS 0x989680 ;  /* 0x009896800000895d */ /* 0x002fea0003900000 */
[----:B------:R-:W1:Y:S02]  /*173a0*/  @!P0 SYNCS.PHASECHK.TRANS64 P0, [R5+URZ], R0 ;  /* 0x00000000050085a7 */ /* 0x000e64000800007f */
[----:B-1----:R-:W-:Y:S05]  /*173b0*/  @!P0 BRA `(.L_x_572) ;  /* 0xfffffffc00f08947 */ /* 0x002fea000383ffff */
[----:B------:R-:W-:Y:S05]  /*173c0*/  BRA `(.L_x_584) ;  /* 0xfffffff800f07947 */ /* 0x000fea000383ffff */
.L_x_573:
[----:B0-----:R0:W1:Y:S02]  /*173d0*/  SYNCS.PHASECHK.TRANS64.TRYWAIT P0, [R5+URZ], R0 ;  /* 0x00000000050075a7 */ /* 0x001064000800017f */
[----:B-1----:R-:W-:Y:S05]  /*173e0*/  @!P0 NANOSLEEP.SYNCS 0x989680 ;  /* 0x009896800000895d */ /* 0x002fea0003900000 */
[----:B------:R-:W1:Y:S02]  /*173f0*/  @!P0 SYNCS.PHASECHK.TRANS64 P0, [R5+URZ], R0 ;  /* 0x00000000050085a7 */ /* 0x000e64000800007f */
[----:B-1----:R-:W-:Y:S05]  /*17400*/  @!P0 BRA `(.L_x_573) ;  /* 0xfffffffc00f08947 */ /* 0x002fea000383ffff */
[----:B------:R-:W-:Y:S05]  /*17410*/  BRA `(.L_x_585) ;  /* 0xfffffffc00007947 */ /* 0x000fea000383ffff */
.L_x_586:
[----:B------:R-:W-:-:S00]  /*17420*/  BRA `(.L_x_586) ;  /* 0xfffffffc00fc7947 */ /* 0x000fc0000383ffff */
[----:B------:R-:W-:-:S00]  /*17430*/  NOP ;  /* 0x0000000000007918 */ /* 0x000fc00000000000 */
        /* <DEDUP_REMOVED lines=12> */
.L_x_587:


//--------------------- .nv.global.init           --------------------------
	.section	.nv.global.init,"aw",@progbits
.nv.global.init:
	.type		$str$22,@object
	.size		$str$22,($str$23 - $str$22)
$str$22:
        /*0000*/ 	.byte	0x6b, 0x5f, 0x74, 0x69, 0x6c, 0x65, 0x5f, 0x63, 0x6f, 0x75, 0x6e, 0x74, 0x20, 0x3e, 0x3d, 0x20
        /*0010*/ 	.byte	0x31, 0x00
	.type		$str$23,@object
	.size		$str$23,(__unnamed_1 - $str$23)
$str$23:
        /*0012*/ 	.byte	0x2f, 0x74, 0x6d, 0x70, 0x2f, 0x63, 0x75, 0x74, 0x6c, 0x61, 0x73, 0x73, 0x5f, 0x73, 0x77, 0x65
        /*0022*/ 	.byte	0x65, 0x70, 0x5f, 0x73, 0x72, 0x63, 0x2f, 0x69, 0x6e, 0x63, 0x6c, 0x75, 0x64, 0x65, 0x2f, 0x63
        /*0032*/ 	.byte	0x75, 0x74, 0x6c, 0x61, 0x73, 0x73, 0x2f, 0x67, 0x65, 0x6d, 0x6d, 0x2f, 0x63, 0x6f, 0x6c, 0x6c
        /*0042*/ 	.byte	0x65, 0x63, 0x74, 0x69, 0x76, 0x65, 0x2f, 0x73, 0x6d, 0x39, 0x30, 0x5f, 0x6d, 0x6d, 0x61, 0x5f
        /*0052*/ 	.byte	0x74, 0x6d, 0x61, 0x5f, 0x67, 0x6d, 0x6d, 0x61, 0x5f, 0x73, 0x73, 0x5f, 0x77, 0x61, 0x72, 0x70
        /*0062*/ 	.byte	0x73, 0x70, 0x65, 0x63, 0x69, 0x61, 0x6c, 0x69, 0x7a, 0x65, 0x64, 0x2e, 0x68, 0x70, 0x70, 0x00
	.type		__unnamed_1,@object
	.size		__unnamed_1,(.L_0 - __unnamed_1)
__unnamed_1:
        /* <DEDUP_REMOVED lines=173> */
        /*0b42*/ 	.byte	0x3a, 0x69, 0x64, 0x65, 0x6e, 0x74, 0x69, 0x74, 0x79, 0x5d, 0x00
.L_0:


//--------------------- .nv.shared._ZN7cutlass13device_kernelINS_4gemm6kernel13GemmUniversalIN4cute5tupleIJiiiiEEENS1_10collective13CollectiveMmaINS1_34MainloopSm90TmaGmmaWarpSpecializedILi5ENS5_IJNS4_1CILi2EEENSA_ILi1EEESC_EEENS1_35KernelTmaWarpSpecializedCooperativeEEENS5_IJNSA_ILi512EEENSA_ILi128EEENSA_ILi64EEEEEEaNS5_IJlSC_lEEEaSK_NS4_8TiledMMAINS4_8MMA_AtomIJNS4_4SM904GMMA27MMA_64x128x32_S32S8S8_SS_TNEEEENS4_6LayoutISD_NS5_IJSC_NSA_ILi0EEESS_EEEEENS5_IJNS4_10UnderscoreESV_SV_EEEEENS4_13SM90_TMA_LOADENS4_14ComposedLayoutINS4_7SwizzleILi2ELi4ELi3EEENS4_18smem_ptr_flag_bitsILi8EEENSR_INS5_IJNSA_ILi8EEESI_EEENS5_IJSI_SC_EEEEEEEvNS4_8identityENS4_23SM90_TMA_LOAD_MULTICASTES18_vS19_EENS_8epilogue10collective6detail29Sm90TmaWarpSpecializedAdapterINS1D_15DefaultEpilogueIaSK_SK_NS1C_6thread17LinearCombinationIaLi1EiiLNS1H_9ScaleType4KindE0ELNS_15FloatRoundStyleE2EaEENS1_15EpilogueDefaultEEEEEvvEEEEvNT_6ParamsE --------------------------
	.section	.nv.shared._ZN7cutlass13device_kernelINS_4gemm6kernel13GemmUniversalIN4cute5tupleIJiiiiEEENS1_10collective13CollectiveMmaINS1_34MainloopSm90TmaGmmaWarpSpecializedILi5ENS5_IJNS4_1CILi2EEENSA_ILi1EEESC_EEENS1_35KernelTmaWarpSpecializedCooperativeEEENS5_IJNSA_ILi512EEENSA_ILi128EEENSA_ILi64EEEEEEaNS5_IJlSC_lEEEaSK_NS4_8TiledMMAINS4_8MMA_AtomIJNS4_4SM904GMMA27MMA_64x128x32_S32S8S8_SS_TNEEEENS4_6LayoutISD_NS5_IJSC_NSA_ILi0EEESS_EEEEENS5_IJNS4_10UnderscoreESV_SV_EEEEENS4_13SM90_TMA_LOADENS4_14ComposedLayoutINS4_7SwizzleILi2ELi4ELi3EEENS4_18smem_ptr_flag_bitsILi8EEENSR_INS5_IJNSA_ILi8EEESI_EEENS5_IJSI_SC_EEEEEEEvNS4_8identityENS4_23SM90_TMA_LOAD_MULTICASTES18_vS19_EENS_8epilogue10collective6detail29Sm90TmaWarpSpecializedAdapterINS1D_15DefaultEpilogueIaSK_SK_NS1C_6thread17LinearCombinationIaLi1EiiLNS1H_9ScaleType4KindE0ELNS_15FloatRoundStyleE2EaEENS1_15EpilogueDefaultEEEEEvvEEEEvNT_6ParamsE,"aw",@nobits
	.sectionflags	@""
	.align	16
	.zero		1024


//--------------------- .nv.shared.reserved.0     --------------------------
	.section	.nv.shared.reserved.0,"aw",@nobits
	.weak		__nv_reservedSMEM_offset_0_alias
	.size		__nv_reservedSMEM_offset_0_alias, 0, 0
	.other		__nv_reservedSMEM_offset_0_alias,@"STO_CUDA_RESERVED_SHARED STV_DEFAULT"
__nv_reservedSMEM_offset_0_alias:
	.zero		0


//--------------------- .nv.global                --------------------------
	.section	.nv.global,"aw",@nobits
.nv.global:
	.type		_ZN40_INTERNAL_89c0760b_4_k_cu_ae5e27c1_106104cute1_E,@object
	.size		_ZN40_INTERNAL_89c0760b_4_k_cu_ae5e27c1_106104cute1_E,(_ZN40_INTERNAL_89c0760b_4_k_cu_ae5e27c1_106104cuda3std3__45__cpo6cbeginE - _ZN40_INTERNAL_89c0760b_4_k_cu_ae5e27c1_106104cute1_E)
_ZN40_INTERNAL_89c0760b_4_k_cu_ae5e27c1_106104cute1_E:
	.zero		1
	.type		_ZN40_INTERNAL_89c0760b_4_k_cu_ae5e27c1_106104cuda3std3__45__cpo6cbeginE,@object
	.size		_ZN40_INTERNAL_89c0760b_4_k_cu_ae5e27c1_106104cuda3std3__45__cpo6cbeginE,(_ZN40_INTERNAL_89c0760b_4_k_cu_ae5e27c1_106104cuda3std3__48in_placeE - _ZN40_INTERNAL_89c0760b_4_k_cu_ae5e27c1_106104cuda3std3__45__cpo6cbeginE)
_ZN40_INTERNAL_89c0760b_4_k_cu_ae5e27c1_106104cuda3std3__45__cpo6cbeginE:
	.zero		1
	.type		_ZN40_INTERNAL_89c0760b_4_k_cu_ae5e27c1_106104cuda3std3__48in_placeE,@object
	.size		_ZN40_INTERNAL_89c0760b_4_k_cu_ae5e27c1_106104cuda3std3__48in_placeE,(_ZN40_INTERNAL_89c0760b_4_k_cu_ae5e27c1_106104cuda3std6ranges3__45__cpo9iter_moveE - _ZN40_INTERNAL_89c0760b_4_k_cu_ae5e27c1_106104cuda3std3__48in_placeE)
_ZN40_INTERNAL_89c0760b_4_k_cu_ae5e27c1_106104cuda3std3__48in_placeE:
	.zero		1
	.type		_ZN40_INTERNAL_89c0760b_4_k_cu_ae5e27c1_106104cuda3std6ranges3__45__cpo9iter_moveE,@object
	.size		_ZN40_INTERNAL_89c0760b_4_k_cu_ae5e27c1_106104cuda3std6ranges3__45__cpo9iter_moveE,(_ZN40_INTERNAL_89c0760b_4_k_cu_ae5e27c1_106104cuda3std3__45__cpo5beginE - _ZN40_INTERNAL_89c0760b_4_k_cu_ae5e27c1_106104cuda3std6ranges3__45__cpo9iter_moveE)
_ZN40_INTERNAL_89c0760b_4_k_cu_ae5e27c1_106104cuda3std6ranges3__45__cpo9iter_moveE:
	.zero		1
	.type		_ZN40_INTERNAL_89c0760b_4_k_cu_ae5e27c1_106104cuda3std3__45__cpo5beginE,@object
	.size		_ZN40_INTERNAL_89c0760b_4_k_cu_ae5e27c1_106104cuda3std3__45__cpo5beginE,(_ZN40_INTERNAL_89c0760b_4_k_cu_ae5e27c1_106104cuda3std3__442_GLOBAL__N__89c0760b_4_k_cu_ae5e27c1_106106ignoreE - _ZN40_INTERNAL_89c0760b_4_k_cu_ae5e27c1_106104cuda3std3__45__cpo5beginE)
_ZN40_INTERNAL_89c0760b_4_k_cu_ae5e27c1_106104cuda3std3__45__cpo5beginE:
	.zero		1
	.type		_ZN40_INTERNAL_89c0760b_4_k_cu_ae5e27c1_106104cuda3std3__442_GLOBAL__N__89c0760b_4_k_cu_ae5e27c1_106106ignoreE,@object
	.size		_ZN40_INTERNAL_89c0760b_4_k_cu_ae5e27c1_106104cuda3std3__442_GLOBAL__N__89c0760b_4_k_cu_ae5e27c1_106106ignoreE,(_ZN40_INTERNAL_89c0760b_4_k_cu_ae5e27c1_106104cute7productE - _ZN40_INTERNAL_89c0760b_4_k_cu_ae5e27c1_106104cuda3std3__442_GLOBAL__N__89c0760b_4_k_cu_ae5e27c1_106106ignoreE)
_ZN40_INTERNAL_89c0760b_4_k_cu_ae5e27c1_106104cuda3std3__442_GLOBAL__N__89c0760b_4_k_cu_ae5e27c1_106106ignoreE:
	.zero		1
	.type		_ZN40_INTERNAL_89c0760b_4_k_cu_ae5e27c1_106104cute7productE,@object
	.size		_ZN40_INTERNAL_89c0760b_4_k_cu_ae5e27c1_106104cute7productE,(_ZN40_INTERNAL_89c0760b_4_k_cu_ae5e27c1_106104cuda3std3__45__cpo3endE - _ZN40_INTERNAL_89c0760b_4_k_cu_ae5e27c1_106104cute7productE)
_ZN40_INTERNAL_89c0760b_4_k_cu_ae5e27c1_106104cute7productE:
	.zero		1
	.type		_ZN40_INTERNAL_89c0760b_4_k_cu_ae5e27c1_106104cuda3std3__45__cpo3endE,@object
	.size		_ZN40_INTERNAL_89c0760b_4_k_cu_ae5e27c1_106104cuda3std3__45__cpo3endE,(_ZN40_INTERNAL_89c0760b_4_k_cu_ae5e27c1_106104cuda3std3__419piecewise_constructE - _ZN40_INTERNAL_89c0760b_4_k_cu_ae5e27c1_106104cuda3std3__45__cpo3endE)
_ZN40_INTERNAL_89c0760b_4_k_cu_ae5e27c1_106104cuda3std3__45__cpo3endE:
	.zero		1
	.type		_ZN40_INTERNAL_89c0760b_4_k_cu_ae5e27c1_106104cuda3std3__419piecewise_constructE,@object
	.size		_ZN40_INTERNAL_89c0760b_4_k_cu_ae5e27c1_106104cuda3std3__419piecewise_constructE,(_ZN40_INTERNAL_89c0760b_4_k_cu_ae5e27c1_106104cuda3std3__45__cpo4cendE - _ZN40_INTERNAL_89c0760b_4_k_cu_ae5e27c1_106104cuda3std3__419piecewise_constructE)
_ZN40_INTERNAL_89c0760b_4_k_cu_ae5e27c1_106104cuda3std3__419piecewise_constructE:
	.zero		1
	.type		_ZN40_INTERNAL_89c0760b_4_k_cu_ae5e27c1_106104cuda3std3__45__cpo4cendE,@object
	.size		_ZN40_INTERNAL_89c0760b_4_k_cu_ae5e27c1_106104cuda3std3__45__cpo4cendE,(_ZN40_INTERNAL_89c0760b_4_k_cu_ae5e27c1_106104cuda3std6ranges3__45__cpo4swapE - _ZN40_INTERNAL_89c0760b_4_k_cu_ae5e27c1_106104cuda3std3__45__cpo4cendE)
_ZN40_INTERNAL_89c0760b_4_k_cu_ae5e27c1_106104cuda3std3__45__cpo4cendE:
	.zero		1
	.type		_ZN40_INTERNAL_89c0760b_4_k_cu_ae5e27c1_106104cuda3std6ranges3__45__cpo4swapE,@object
	.size		_ZN40_INTERNAL_89c0760b_4_k_cu_ae5e27c1_106104cuda3std6ranges3__45__cpo4swapE,(.L_8 - _ZN40_INTERNAL_89c0760b_4_k_cu_ae5e27c1_106104cuda3std6ranges3__45__cpo4swapE)
_ZN40_INTERNAL_89c0760b_4_k_cu_ae5e27c1_106104cuda3std6ranges3__45__cpo4swapE:
	.zero		1
.L_8:


//--------------------- .nv.constant0._ZN7cutlass13device_kernelINS_4gemm6kernel13GemmUniversalIN4cute5tupleIJiiiiEEENS1_10collective13CollectiveMmaINS1_34MainloopSm90TmaGmmaWarpSpecializedILi5ENS5_IJNS4_1CILi2EEENSA_ILi1EEESC_EEENS1_35KernelTmaWarpSpecializedCooperativeEEENS5_IJNSA_ILi512EEENSA_ILi128EEENSA_ILi64EEEEEEaNS5_IJlSC_lEEEaSK_NS4_8TiledMMAINS4_8MMA_AtomIJNS4_4SM904GMMA27MMA_64x128x32_S32S8S8_SS_TNEEEENS4_6LayoutISD_NS5_IJSC_NSA_ILi0EEESS_EEEEENS5_IJNS4_10UnderscoreESV_SV_EEEEENS4_13SM90_TMA_LOADENS4_14ComposedLayoutINS4_7SwizzleILi2ELi4ELi3EEENS4_18smem_ptr_flag_bitsILi8EEENSR_INS5_IJNSA_ILi8EEESI_EEENS5_IJSI_SC_EEEEEEEvNS4_8identityENS4_23SM90_TMA_LOAD_MULTICASTES18_vS19_EENS_8epilogue10collective6detail29Sm90TmaWarpSpecializedAdapterINS1D_15DefaultEpilogueIaSK_SK_NS1C_6thread17LinearCombinationIaLi1EiiLNS1H_9ScaleType4KindE0ELNS_15FloatRoundStyleE2EaEENS1_15EpilogueDefaultEEEEEvvEEEEvNT_6ParamsE --------------------------
	.section	.nv.constant0._ZN7cutlass13device_kernelINS_4gemm6kernel13GemmUniversalIN4cute5tupleIJiiiiEEENS1_10collective13CollectiveMmaINS1_34MainloopSm90TmaGmmaWarpSpecializedILi5ENS5_IJNS4_1CILi2EEENSA_ILi1EEESC_EEENS1_35KernelTmaWarpSpecializedCooperativeEEENS5_IJNSA_ILi512EEENSA_ILi128EEENSA_ILi64EEEEEEaNS5_IJlSC_lEEEaSK_NS4_8TiledMMAINS4_8MMA_AtomIJNS4_4SM904GMMA27MMA_64x128x32_S32S8S8_SS_TNEEEENS4_6LayoutISD_NS5_IJSC_NSA_ILi0EEESS_EEEEENS5_IJNS4_10UnderscoreESV_SV_EEEEENS4_13SM90_TMA_LOADENS4_14ComposedLayoutINS4_7SwizzleILi2ELi4ELi3EEENS4_18smem_ptr_flag_bitsILi8EEENSR_INS5_IJNSA_ILi8EEESI_EEENS5_IJSI_SC_EEEEEEEvNS4_8identityENS4_23SM90_TMA_LOAD_MULTICASTES18_vS19_EENS_8epilogue10collective6detail29Sm90TmaWarpSpecializedAdapterINS1D_15DefaultEpilogueIaSK_SK_NS1C_6thread17LinearCombinationIaLi1EiiLNS1H_9ScaleType4KindE0ELNS_15FloatRoundStyleE2EaEENS1_15EpilogueDefaultEEEEEvvEEEEvNT_6ParamsE,"a",@progbits
	.sectionflags	@""
	.align	4
.nv.constant0._ZN7cutlass13device_kernelINS_4gemm6kernel13GemmUniversalIN4cute5tupleIJiiiiEEENS1_10collective13CollectiveMmaINS1_34MainloopSm90TmaGmmaWarpSpecializedILi5ENS5_IJNS4_1CILi2EEENSA_ILi1EEESC_EEENS1_35KernelTmaWarpSpecializedCooperativeEEENS5_IJNSA_ILi512EEENSA_ILi128EEENSA_ILi64EEEEEEaNS5_IJlSC_lEEEaSK_NS4_8TiledMMAINS4_8MMA_AtomIJNS4_4SM904GMMA27MMA_64x128x32_S32S8S8_SS_TNEEEENS4_6LayoutISD_NS5_IJSC_NSA_ILi0EEESS_EEEEENS5_IJNS4_10UnderscoreESV_SV_EEEEENS4_13SM90_TMA_LOADENS4_14ComposedLayoutINS4_7SwizzleILi2ELi4ELi3EEENS4_18smem_ptr_flag_bitsILi8EEENSR_INS5_IJNSA_ILi8EEESI_EEENS5_IJSI_SC_EEEEEEEvNS4_8identityENS4_23SM90_TMA_LOAD_MULTICASTES18_vS19_EENS_8epilogue10collective6detail29Sm90TmaWarpSpecializedAdapterINS1D_15DefaultEpilogueIaSK_SK_NS1C_6thread17LinearCombinationIaLi1EiiLNS1H_9ScaleType4KindE0ELNS_15FloatRoundStyleE2EaEENS1_15EpilogueDefaultEEEEEvvEEEEvNT_6ParamsE:
	.zero		1664


//--------------------- SYMBOLS --------------------------

	.type		.nv.reservedSmem.offset0,@object
	.size		.nv.reservedSmem.offset0,0x4
	.type		__assertfail,@function
